def matmul_kernel(
    a_ptr,
    b_ptr,
    c_ptr,
    M,
    N,
    K,
    stride_am,
    stride_ak,
    stride_bk,
    stride_bn,
    stride_cm,
    stride_cn,
    BLOCK_M: tl.constexpr,
    BLOCK_N: tl.constexpr,
    BLOCK_K: tl.constexpr,
    GROUP_M: tl.constexpr,
):
    pid = tl.program_id(axis=0)
    num_pid_m = tl.cdiv(M, BLOCK_M)
    num_pid_n = tl.cdiv(N, BLOCK_N)
    num_pid_in_group = GROUP_M * num_pid_n
    group_id = pid // num_pid_in_group
    first_pid_m = group_id * GROUP_M
    group_size_m = min(num_pid_m - first_pid_m, GROUP_M)
    pid_m = first_pid_m + ((pid % num_pid_in_group) % group_size_m)
    pid_n = (pid % num_pid_in_group) // group_size_m

    offs_am = (pid_m * BLOCK_M + tl.arange(0, BLOCK_M)) % M
    offs_bn = (pid_n * BLOCK_N + tl.arange(0, BLOCK_N)) % N
    offs_k = tl.arange(0, BLOCK_K)
    a_ptrs = a_ptr + offs_am[:, None] * stride_am + offs_k[None, :] * stride_ak
    b_ptrs = b_ptr + offs_k[:, None] * stride_bk + offs_bn[None, :] * stride_bn

    acc = tl.zeros((BLOCK_M, BLOCK_N), dtype=tl.float32)
    for kk in range(0, tl.cdiv(K, BLOCK_K)):
        a = tl.load(a_ptrs, mask=offs_k[None, :] < K - kk * BLOCK_K, other=0.0)
        b = tl.load(b_ptrs, mask=offs_k[:, None] < K - kk * BLOCK_K, other=0.0)
        acc = tl.dot(a, b, acc)
        a_ptrs += BLOCK_K * stride_ak
        b_ptrs += BLOCK_K * stride_bk

    c = acc.to(c_ptr.dtype.element_ty)
    offs_cm = pid_m * BLOCK_M + tl.arange(0, BLOCK_M)
    offs_cn = pid_n * BLOCK_N + tl.arange(0, BLOCK_N)
    c_ptrs = c_ptr + offs_cm[:, None] * stride_cm + offs_cn[None, :] * stride_cn
    mask = (offs_cm[:, None] < M) & (offs_cn[None, :] < N)
    tl.store(c_ptrs, c, mask=mask)

# config = {"BLOCK_K": 128, "BLOCK_M": 128, "BLOCK_N": 64, "GROUP_M": 4, "arch": "sm_100", "dtype": "fp16", "num_ctas": 1, "num_stages": 3, "num_warps": 4}
# arch = sm_100


// ===== COMPILED SASS (sm_100a) =====

	.target	sm_100a

	.elftype	@"ET_EXEC"


//--------------------- .note.nv.tkinfo           --------------------------
	.section	.note.nv.tkinfo,"",@"SHT_NOTE"
	.sectionflags	@"SHF_NOTE_NV_TKINFO"
	.tkinfo
        /*0018*/ 	.word	0x00000081
        /*0030*/ 	.string	""
        /*0030*/ 	.string	"ptxas-blackwell"
        /*0030*/ 	.string	"Cuda compilation tools, release 12.9, V12.9.86"
        /*0030*/ 	.string	"Build cuda_12.9.r12.9/compiler.36037853_0"
        /*0030*/ 	.string	"-v  -suppress-debug-info  -lineinfo  -arch sm_100a "



//--------------------- .note.nv.cuver            --------------------------
	.section	.note.nv.cuver,"",@"SHT_NOTE"
	.sectionflags	@"SHF_NOTE_NV_CUVER"
        /*0018*/ 	.short	0x0001
        /*001a*/ 	.short	0x0064
        /*001c*/ 	.short	0x0001
        /*001e*/ 	.short	0x0000
        /*0020*/ 	.short	0x0001
        /*0022*/ 	.short	0x0000


//--------------------- .nv.info                  --------------------------
	.section	.nv.info,"",@"SHT_CUDA_INFO"
	.align	4


	//----- nvinfo : EIATTR_REGCOUNT
	.align		4
        /*0000*/ 	.byte	0x04, 0x2f
        /*0002*/ 	.short	(.L_4 - .L_3)
	.align		4
.L_3:
        /*0004*/ 	.word	index@(matmul_kernel)
        /*0008*/ 	.word	0x00000060


	//----- nvinfo : EIATTR_FRAME_SIZE
	.align		4
.L_4:
        /*000c*/ 	.byte	0x04, 0x11
        /*000e*/ 	.short	(.L_6 - .L_5)
	.align		4
.L_5:
        /*0010*/ 	.word	index@($__internal_2_$__cuda_sm10x_tcgen05_guardrail_trap_unallocated_columns_being_dealloced)
        /*0014*/ 	.word	0x000008b0


	//----- nvinfo : EIATTR_FRAME_SIZE
	.align		4
.L_6:
        /*0018*/ 	.byte	0x04, 0x11
        /*001a*/ 	.short	(.L_8 - .L_7)
	.align		4
.L_7:
        /*001c*/ 	.word	index@($__internal_1_$__cuda_sm10x_tcgen05_guardrail_trap_phase_invalid_during_alloc)
        /*0020*/ 	.word	0x000008b0


	//----- nvinfo : EIATTR_FRAME_SIZE
	.align		4
.L_8:
        /*0024*/ 	.byte	0x04, 0x11
        /*0026*/ 	.short	(.L_10 - .L_9)
	.align		4
.L_9:
        /*0028*/ 	.word	index@($__internal_0_$__cuda_sm10x_tcgen05_guardrail_trap_col_being_dealloced_not_returned_by_alloc)
        /*002c*/ 	.word	0x000008b0


	//----- nvinfo : EIATTR_FRAME_SIZE
	.align		4
.L_10:
        /*0030*/ 	.byte	0x04, 0x11
        /*0032*/ 	.short	(.L_12 - .L_11)
	.align		4
.L_11:
        /*0034*/ 	.word	index@(matmul_kernel)
        /*0038*/ 	.word	0x000008b0


	//----- nvinfo : EIATTR_MIN_STACK_SIZE
	.align		4
.L_12:
        /*003c*/ 	.byte	0x04, 0x12
        /*003e*/ 	.short	(.L_14 - .L_13)
	.align		4
.L_13:
        /*0040*/ 	.word	index@(matmul_kernel)
        /*0044*/ 	.word	0x000008b0
.L_14:


//--------------------- .nv.info.matmul_kernel    --------------------------
	.section	.nv.info.matmul_kernel,"",@"SHT_CUDA_INFO"
	.sectionflags	@""
	.align	4


	//----- nvinfo : EIATTR_CUDA_API_VERSION
	.align		4
        /*0000*/ 	.byte	0x04, 0x37
        /*0002*/ 	.short	(.L_16 - .L_15)
.L_15:
        /*0004*/ 	.word	0x00000081


	//----- nvinfo : EIATTR_KPARAM_INFO
	.align		4
.L_16:
        /*0008*/ 	.byte	0x04, 0x17
        /*000a*/ 	.short	(.L_18 - .L_17)
.L_17:
        /*000c*/ 	.word	0x00000000
        /*0010*/ 	.short	0x000d
        /*0012*/ 	.short	0x0048
        /*0014*/ 	.byte	0x00, 0xf4, 0x21, 0x00


	//----- nvinfo : EIATTR_KPARAM_INFO
	.align		4
.L_18:
        /*0018*/ 	.byte	0x04, 0x17
        /*001a*/ 	.short	(.L_20 - .L_19)
.L_19:
        /*001c*/ 	.word	0x00000000
        /*0020*/ 	.short	0x000c
        /*0022*/ 	.short	0x0040
        /*0024*/ 	.byte	0x00, 0xf4, 0x21, 0x00


	//----- nvinfo : EIATTR_KPARAM_INFO
	.align		4
.L_20:
        /*0028*/ 	.byte	0x04, 0x17
        /*002a*/ 	.short	(.L_22 - .L_21)
.L_21:
        /*002c*/ 	.word	0x00000000
        /*0030*/ 	.short	0x000b
        /*0032*/ 	.short	0x0038
        /*0034*/ 	.byte	0x00, 0xf0, 0x11, 0x00


	//----- nvinfo : EIATTR_KPARAM_INFO
	.align		4
.L_22:
        /*0038*/ 	.byte	0x04, 0x17
        /*003a*/ 	.short	(.L_24 - .L_23)
.L_23:
        /*003c*/ 	.word	0x00000000
        /*0040*/ 	.short	0x000a
        /*0042*/ 	.short	0x0034
        /*0044*/ 	.byte	0x00, 0xf0, 0x11, 0x00


	//----- nvinfo : EIATTR_KPARAM_INFO
	.align		4
.L_24:
        /*0048*/ 	.byte	0x04, 0x17
        /*004a*/ 	.short	(.L_26 - .L_25)
.L_25:
        /*004c*/ 	.word	0x00000000
        /*0050*/ 	.short	0x0009
        /*0052*/ 	.short	0x0030
        /*0054*/ 	.byte	0x00, 0xf0, 0x11, 0x00


	//----- nvinfo : EIATTR_KPARAM_INFO
	.align		4
.L_26:
        /*0058*/ 	.byte	0x04, 0x17
        /*005a*/ 	.short	(.L_28 - .L_27)
.L_27:
        /*005c*/ 	.word	0x00000000
        /*0060*/ 	.short	0x0008
        /*0062*/ 	.short	0x002c
        /*0064*/ 	.byte	0x00, 0xf0, 0x11, 0x00


	//----- nvinfo : EIATTR_KPARAM_INFO
	.align		4
.L_28:
        /*0068*/ 	.byte	0x04, 0x17
        /*006a*/ 	.short	(.L_30 - .L_29)
.L_29:
        /*006c*/ 	.word	0x00000000
        /*0070*/ 	.short	0x0007
        /*0072*/ 	.short	0x0028
        /*0074*/ 	.byte	0x00, 0xf0, 0x11, 0x00


	//----- nvinfo : EIATTR_KPARAM_INFO
	.align		4
.L_30:
        /*0078*/ 	.byte	0x04, 0x17
        /*007a*/ 	.short	(.L_32 - .L_31)
.L_31:
        /*007c*/ 	.word	0x00000000
        /*0080*/ 	.short	0x0006
        /*0082*/ 	.short	0x0024
        /*0084*/ 	.byte	0x00, 0xf0, 0x11, 0x00


	//----- nvinfo : EIATTR_KPARAM_INFO
	.align		4
.L_32:
        /*0088*/ 	.byte	0x04, 0x17
        /*008a*/ 	.short	(.L_34 - .L_33)
.L_33:
        /*008c*/ 	.word	0x00000000
        /*0090*/ 	.short	0x0005
        /*0092*/ 	.short	0x0020
        /*0094*/ 	.byte	0x00, 0xf0, 0x11, 0x00


	//----- nvinfo : EIATTR_KPARAM_INFO
	.align		4
.L_34:
        /*0098*/ 	.byte	0x04, 0x17
        /*009a*/ 	.short	(.L_36 - .L_35)
.L_35:
        /*009c*/ 	.word	0x00000000
        /*00a0*/ 	.short	0x0004
        /*00a2*/ 	.short	0x001c
        /*00a4*/ 	.byte	0x00, 0xf0, 0x11, 0x00


	//----- nvinfo : EIATTR_KPARAM_INFO
	.align		4
.L_36:
        /*00a8*/ 	.byte	0x04, 0x17
        /*00aa*/ 	.short	(.L_38 - .L_37)
.L_37:
        /*00ac*/ 	.word	0x00000000
        /*00b0*/ 	.short	0x0003
        /*00b2*/ 	.short	0x0018
        /*00b4*/ 	.byte	0x00, 0xf0, 0x11, 0x00


	//----- nvinfo : EIATTR_KPARAM_INFO
	.align		4
.L_38:
        /*00b8*/ 	.byte	0x04, 0x17
        /*00ba*/ 	.short	(.L_40 - .L_39)
.L_39:
        /*00bc*/ 	.word	0x00000000
        /*00c0*/ 	.short	0x0002
        /*00c2*/ 	.short	0x0010
        /*00c4*/ 	.byte	0x00, 0xf4, 0x21, 0x00


	//----- nvinfo : EIATTR_KPARAM_INFO
	.align		4
.L_40:
        /*00c8*/ 	.byte	0x04, 0x17
        /*00ca*/ 	.short	(.L_42 - .L_41)
.L_41:
        /*00cc*/ 	.word	0x00000000
        /*00d0*/ 	.short	0x0001
        /*00d2*/ 	.short	0x0008
        /*00d4*/ 	.byte	0x00, 0xf4, 0x21, 0x00


	//----- nvinfo : EIATTR_KPARAM_INFO
	.align		4
.L_42:
        /*00d8*/ 	.byte	0x04, 0x17
        /*00da*/ 	.short	(.L_44 - .L_43)
.L_43:
        /*00dc*/ 	.word	0x00000000
        /*00e0*/ 	.short	0x0000
        /*00e2*/ 	.short	0x0000
        /*00e4*/ 	.byte	0x00, 0xf4, 0x21, 0x00


	//----- nvinfo : EIATTR_AT_ENTRY_FRAGMENTS
	.align		4
.L_44:
        /*00e8*/ 	.byte	0x04, 0x4f
        /*00ea*/ 	.short	(.L_46 - .L_45)


	//   ....[0]....
.L_45:
        /*00ec*/ 	.word	0x00000004


	//----- nvinfo : EIATTR_RESERVED_SMEM_USED
	.align		4
.L_46:
        /*00f0*/ 	.byte	0x01, 0x41
	.zero		2


	//----- nvinfo : EIATTR_SPARSE_MMA_MASK
	.align		4
        /*00f4*/ 	.byte	0x03, 0x50
        /*00f6*/ 	.short	0x0000


	//----- nvinfo : EIATTR_TCGEN05_1CTA_USED
	.align		4
        /*00f8*/ 	.byte	0x01, 0x51
	.zero		2


	//----- nvinfo : EIATTR_MAXREG_COUNT
	.align		4
        /*00fc*/ 	.byte	0x03, 0x1b
        /*00fe*/ 	.short	0x00ff


	//----- nvinfo : EIATTR_NUM_BARRIERS
	.align		4
        /*0100*/ 	.byte	0x02, 0x4c
        /*0102*/ 	.byte	0x01
	.zero		1


	//----- nvinfo : EIATTR_ANNOTATIONS
	.align		4
        /*0104*/ 	.byte	0x04, 0x55
        /*0106*/ 	.short	(.L_48 - .L_47)


	//   ....[0]....
.L_47:
        /*0108*/ 	.word	0x00000001
        /*010c*/ 	.byte	0xc0, 0x03, 0x00, 0x00, 0x01, 0x00, 0x00, 0x00, 0x00, 0x09, 0x00, 0x00, 0x01, 0x00, 0x00, 0x00
        /* <DEDUP_REMOVED lines=980> */
        /*3e5c*/ 	.byte	0xd0, 0xa8, 0x01, 0x00


	//----- nvinfo : EIATTR_INT_WARP_WIDE_INSTR_OFFSETS
	.align		4
.L_48:
        /*3e60*/ 	.byte	0x04, 0x31
        /*3e62*/ 	.short	(.L_50 - .L_49)


	//   ....[0]....
.L_49:
        /*3e64*/ 	.word	0x000048d0


	//   ....[1]....
        /*3e68*/ 	.word	0x00004900


	//   ....[2]....
        /*3e6c*/ 	.word	0x0000ad90


	//   ....[3]....
        /*3e70*/ 	.word	0x0001add0


	//   ....[4]....
        /*3e74*/ 	.word	0x0001ae20


	//----- nvinfo : EIATTR_COOP_GROUP_MASK_REGIDS
	.align		4
.L_50:
        /*3e78*/ 	.byte	0x04, 0x29
        /*3e7a*/ 	.short	(.L_52 - .L_51)


	//   ....[0]....
.L_51:
        /*3e7c*/ 	.word	0xffffffff


	//   ....[1]....
        /*3e80*/ 	.word	0xffffffff


	//   ....[2]....
        /*3e84*/ 	.word	0xffffffff


	//   ....[3]....
        /*3e88*/ 	.word	0xffffffff


	//----- nvinfo : EIATTR_COOP_GROUP_INSTR_OFFSETS
	.align		4
.L_52:
        /*3e8c*/ 	.byte	0x04, 0x28
        /*3e8e*/ 	.short	(.L_54 - .L_53)


	//   ....[0]....
.L_53:
        /*3e90*/ 	.word	0x00000070


	//   ....[1]....
        /*3e94*/ 	.word	0x00000330


	//   ....[2]....
        /*3e98*/ 	.word	0x0001ac60


	//   ....[3]....
        /*3e9c*/ 	.word	0x0001aed0


	//----- nvinfo : EIATTR_VRC_CTA_INIT_COUNT
	.align		4
.L_54:
        /*3ea0*/ 	.byte	0x02, 0x4a
        /*3ea2*/ 	.byte	0x80
	.zero		1


	//----- nvinfo : EIATTR_MBARRIER_INSTR_OFFSETS
	.align		4
        /*3ea4*/ 	.byte	0x04, 0x39
        /*3ea6*/ 	.short	(.L_56 - .L_55)


	//   ....[0]....
.L_55:
        /*3ea8*/ 	.word	0x00004af0
        /*3eac*/ 	.word	0x000000ff
        /*3eb0*/ 	.word	0x00000000
        /*3eb4*/ 	.short	0x0100
        /*3eb6*/ 	.byte	0x06
	.zero		1


	//   ....[1]....
        /*3eb8*/ 	.word	0x0000adc0
        /*3ebc*/ 	.word	0x000000ff
        /*3ec0*/ 	.word	0x00008008
        /*3ec4*/ 	.short	0x0100
        /*3ec6*/ 	.byte	0x09
	.zero		1


	//   ....[2]....
        /*3ec8*/ 	.word	0x00015720
        /*3ecc*/ 	.word	0x000000ff
        /*3ed0*/ 	.word	0x00000000
        /*3ed4*/ 	.short	0x010a
        /*3ed6*/ 	.byte	0x06
	.zero		1


	//   ....[3]....
        /*3ed8*/ 	.word	0x00019040
        /*3edc*/ 	.word	0x000000ff
        /*3ee0*/ 	.word	0x00000000
        /*3ee4*/ 	.short	0x010a
        /*3ee6*/ 	.byte	0x06
	.zero		1


	//   ....[4]....
        /*3ee8*/ 	.word	0x000190f0
        /*3eec*/ 	.word	0x000000ff
        /*3ef0*/ 	.word	0x00008000
        /*3ef4*/ 	.short	0x0108
        /*3ef6*/ 	.byte	0x09
	.zero		1


	//   ....[5]....
        /*3ef8*/ 	.word	0x00019190
        /*3efc*/ 	.word	0x000000ff
        /*3f00*/ 	.word	0x00008008
        /*3f04*/ 	.short	0x0108
        /*3f06*/ 	.byte	0x09
	.zero		1


	//   ....[6]....
        /*3f08*/ 	.word	0x0001aef0
        /*3f0c*/ 	.word	0x000000ff
        /*3f10*/ 	.word	0x00000000
        /*3f14*/ 	.short	0x010a
        /*3f16*/ 	.byte	0x06
	.zero		1


	//   ....[7]....
        /*3f18*/ 	.word	0x0001af20
        /*3f1c*/ 	.word	0x000000ff
        /*3f20*/ 	.word	0x00000000
        /*3f24*/ 	.short	0x010a
        /*3f26*/ 	.byte	0x06
	.zero		1


	//----- nvinfo : EIATTR_NUM_MBARRIERS
	.align		4
.L_56:
        /*3f28*/ 	.byte	0x03, 0x38
        /*3f2a*/ 	.short	0x0002


	//----- nvinfo : EIATTR_EXIT_INSTR_OFFSETS
	.align		4
        /*3f2c*/ 	.byte	0x04, 0x1c
        /*3f2e*/ 	.short	(.L_58 - .L_57)


	//   ....[0]....
.L_57:
        /*3f30*/ 	.word	0x0001aee0


	//----- nvinfo : EIATTR_REQNTID
	.align		4
.L_58:
        /*3f34*/ 	.byte	0x04, 0x10
        /*3f36*/ 	.short	(.L_60 - .L_59)
.L_59:
        /*3f38*/ 	.word	0x00000080
        /*3f3c*/ 	.word	0x00000001
        /*3f40*/ 	.word	0x00000001


	//----- nvinfo : EIATTR_CRS_STACK_SIZE
	.align		4
.L_60:
        /*3f44*/ 	.byte	0x04, 0x1e
        /*3f46*/ 	.short	(.L_62 - .L_61)
.L_61:
        /*3f48*/ 	.word	0x00000000


	//----- nvinfo : EIATTR_CBANK_PARAM_SIZE
	.align		4
.L_62:
        /*3f4c*/ 	.byte	0x03, 0x19
        /*3f4e*/ 	.short	0x0050


	//----- nvinfo : EIATTR_PARAM_CBANK
	.align		4
        /*3f50*/ 	.byte	0x04, 0x0a
        /*3f52*/ 	.short	(.L_64 - .L_63)
	.align		4
.L_63:
        /*3f54*/ 	.word	index@(.nv.constant0.matmul_kernel)
        /*3f58*/ 	.short	0x0380
        /*3f5a*/ 	.short	0x0050


	//----- nvinfo : EIATTR_SW_WAR
	.align		4
.L_64:
        /*3f5c*/ 	.byte	0x04, 0x36
        /*3f5e*/ 	.short	(.L_66 - .L_65)
.L_65:
        /*3f60*/ 	.word	0x00000008
.L_66:


//--------------------- .nv.compat                --------------------------
	.section	.nv.compat,"",@"SHT_CUDA_COMPAT_INFO"
	.align	4
        /*0000*/ 	.byte	0x02, 0x02, 0x02, 0x00, 0x02, 0x05, 0x05, 0x00, 0x02, 0x03, 0x00, 0x00, 0x02, 0x06, 0x01, 0x00


//--------------------- .nv.callgraph             --------------------------
	.section	.nv.callgraph,"",@"SHT_CUDA_CALLGRAPH"
	.align	4
	.sectionentsize	8
	.align		4
        /*0000*/ 	.word	0x00000000
	.align		4
        /*0004*/ 	.word	0xffffffff
	.align		4
        /*0008*/ 	.word	0x00000000
	.align		4
        /*000c*/ 	.word	0xfffffffe
	.align		4
        /*0010*/ 	.word	0x00000000
	.align		4
        /*0014*/ 	.word	0xfffffffd
	.align		4
        /*0018*/ 	.word	0x00000000
	.align		4
        /*001c*/ 	.word	0xfffffffc


//--------------------- .text.matmul_kernel       --------------------------
	.section	.text.matmul_kernel,"ax",@progbits
	.align	128
        .global         matmul_kernel
        .type           matmul_kernel,@function
        .size           matmul_kernel,(.L_x_21 - matmul_kernel)
        .other          matmul_kernel,@"STO_CUDA_ENTRY STV_DEFAULT"
matmul_kernel:
.text.matmul_kernel:
[----:B------:R-:W0:Y:S01]  /*0000*/  LDC R1, c[0x0][0x37c] ;  /* 0x0000df00ff017b82 */ /* 0x000e220000000800 */
[----:B------:R-:W1:Y:S01]  /*0010*/  S2R R0, SR_TID.X ;  /* 0x0000000000007919 */ /* 0x000e620000002100 */
[----:B0-----:R-:W-:Y:S01]  /*0020*/  VIADD R1, R1, 0xfffff750 ;  /* 0xfffff75001017836 */ /* 0x001fe20000000000 */
[----:B-1----:R-:W-:-:S13]  /*0030*/  ISETP.GE.U32.AND P0, PT, R0, 0x20, PT ;  /* 0x000000200000780c */ /* 0x002fda0003f06070 */
[----:B------:R-:W-:Y:S02]  /*0040*/  VOTEU.ANY UP0, P0 ;  /* 0x0000000000ff7886 */ /* 0x000fe40000000100 */
[----:B------:R-:W-:Y:S05]  /*0050*/  BRA.U UP0, `(.L_x_0) ;  /* 0x0000000100b87547 */ /* 0x000fea000b800000 */
[----:B------:R-:W0:Y:S01]  /*0060*/  S2UR UR6, SR_CgaCtaId ;  /* 0x00000000000679c3 */ /* 0x000e220000008800 */
[----:B------:R-:W-:Y:S01]  /*0070*/  NOP ;  /* 0x0000000000007918 */ /* 0x000fe20000000000 */
[----:B------:R-:W-:Y:S02]  /*0080*/  UMOV UR4, 0x40 ;  /* 0x0000004000047882 */ /* 0x000fe40000000000 */
[----:B0-----:R-:W-:-:S09]  /*0090*/  ULEA UR4, UR6, UR4, 0x18 ;  /* 0x0000000406047291 */ /* 0x001fd2000f8ec0ff */
[----:B------:R-:W0:Y:S01]  /*00a0*/  LDS.U8 R0, [UR4] ;  /* 0x00000004ff007984 */ /* 0x000e220008000000 */
[----:B------:R-:W-:Y:S02]  /*00b0*/  UMOV UR4, 0x400 ;  /* 0x0000040000047882 */ /* 0x000fe40000000000 */
[----:B------:R-:W-:Y:S01]  /*00c0*/  ULEA UR4, UR6, UR4, 0x18 ;  /* 0x0000000406047291 */ /* 0x000fe2000f8ec0ff */
[----:B0-----:R-:W-:-:S13]  /*00d0*/  ISETP.NE.AND P0, PT, R0, RZ, PT ;  /* 0x000000ff0000720c */ /* 0x001fda0003f05270 */
[----:B------:R-:W-:Y:S05]  /*00e0*/  @P0 BRA `(.L_x_1) ;  /* 0x00000000007c0947 */ /* 0x000fea0003800000 */
[----:B------:R-:W-:-:S13]  /*00f0*/  ELECT P0, URZ, PT ;  /* 0x0000000000ff782f */ /* 0x000fda0003800000 */
[----:B------:R-:W-:Y:S05]  /*0100*/  @!P0 BRA `(.L_x_2) ;  /* 0x0000000000848947 */ /* 0x000fea0003800000 */
[----:B------:R-:W-:Y:S01]  /*0110*/  UMOV UR5, 0x4 ;  /* 0x0000000400057882 */ /* 0x000fe20000000000 */
[----:B------:R-:W-:Y:S02]  /*0120*/  IMAD.MOV.U32 R4, RZ, RZ, 0x1 ;  /* 0x00000001ff047424 */ /* 0x000fe400078e00ff */
[----:B------:R-:W-:Y:S02]  /*0130*/  IMAD.MOV.U32 R5, RZ, RZ, 0xf ;  /* 0x0000000fff057424 */ /* 0x000fe400078e00ff */
[----:B------:R-:W-:Y:S04]  /*0140*/  DEPBAR.LE SB0, 0x36 ;  /* 0x00008d800000791a */ /* 0x000fe80000000000 */
[----:B------:R-:W0:Y:S02]  /*0150*/  UTCATOMSWS.FIND_AND_SET.ALIGN UP1, UR5, UR5 ;  /* 0x00000005000575e3 */ /* 0x000e240008020800 */
[----:B0-----:R-:W-:-:S04]  /*0160*/  PLOP3.LUT P0, PT, PT, PT, UP1, 0x80, 0x8 ;  /* 0x000000000008781c */ /* 0x001fc80003f0f018 */
[----:B------:R-:W-:-:S04]  /*0170*/  SEL R0, RZ, 0xffffffff, !P0 ;  /* 0xffffffffff007807 */ /* 0x000fc80004000000 */
[----:B------:R-:W-:Y:S01]  /*0180*/  ISETP.NE.AND P0, PT, R0, RZ, PT ;  /* 0x000000ff0000720c */ /* 0x000fe20003f05270 */
[----:B------:R-:W-:-:S12]  /*0190*/  IMAD.U32 R0, RZ, RZ, UR5 ;  /* 0x00000005ff007e24 */ /* 0x000fd8000f8e00ff */
[----:B------:R-:W-:Y:S05]  /*01a0*/  @P0 BRA `(.L_x_3) ;  /* 0x0000000000240947 */ /* 0x000fea0003800000 */
.L_x_4:
[----:B------:R-:W-:Y:S05]  /*01b0*/  NANOSLEEP 0x64 ;  /* 0x000000640000795d */ /* 0x000fea0003800000 */
[----:B------:R-:W-:-:S05]  /*01c0*/  UMOV UR5, 0x4 ;  /* 0x0000000400057882 */ /* 0x000fca0000000000 */
[----:B------:R-:W-:Y:S04]  /*01d0*/  DEPBAR.LE SB0, 0x36 ;  /* 0x00008d800000791a */ /* 0x000fe80000000000 */
[----:B------:R-:W0:Y:S02]  /*01e0*/  UTCATOMSWS.FIND_AND_SET.ALIGN UP1, UR5, UR5 ;  /* 0x00000005000575e3 */ /* 0x000e240008020800 */
[----:B0-----:R-:W-:-:S04]  /*01f0*/  PLOP3.LUT P0, PT, PT, PT, UP1, 0x80, 0x8 ;  /* 0x000000000008781c */ /* 0x001fc80003f0f018 */
[----:B------:R-:W-:-:S04]  /*0200*/  SEL R0, RZ, 0xffffffff, !P0 ;  /* 0xffffffffff007807 */ /* 0x000fc80004000000 */
[----:B------:R-:W-:Y:S01]  /*0210*/  ISETP.NE.AND P0, PT, R0, RZ, PT ;  /* 0x000000ff0000720c */ /* 0x000fe20003f05270 */
[----:B------:R-:W-:-:S12]  /*0220*/  IMAD.U32 R0, RZ, RZ, UR5 ;  /* 0x00000005ff007e24 */ /* 0x000fd8000f8e00ff */
[----:B------:R-:W-:Y:S05]  /*0230*/  @!P0 BRA `(.L_x_4) ;  /* 0xfffffffc00dc8947 */ /* 0x000fea000383ffff */
.L_x_3:
[C---:B------:R-:W-:Y:S01]  /*0240*/  VIADD R3, R0.reuse, 0x10 ;  /* 0x0000001000037836 */ /* 0x040fe20000000000 */
[----:B------:R-:W-:Y:S01]  /*0250*/  UMOV UR5, 0x50 ;  /* 0x0000005000057882 */ /* 0x000fe20000000000 */
[----:B------:R-:W-:Y:S01]  /*0260*/  SHF.L.U32 R2, R5, R0, RZ ;  /* 0x0000000005027219 */ /* 0x000fe200000006ff */
[----:B------:R-:W-:Y:S01]  /*0270*/  ULEA UR5, UR6, UR5, 0x18 ;  /* 0x0000000506057291 */ /* 0x000fe2000f8ec0ff */
[----:B------:R-:W-:Y:S01]  /*0280*/  IMAD.SHL.U32 R0, R0, 0x20, RZ ;  /* 0x0000002000007824 */ /* 0x000fe200078e00ff */
[----:B------:R-:W-:-:S04]  /*0290*/  SHF.L.U32 R3, R4, R3, RZ ;  /* 0x0000000304037219 */ /* 0x000fc800000006ff */
[----:B------:R-:W-:-:S05]  /*02a0*/  LOP3.LUT R2, R3, R2, RZ, 0xfc, !PT ;  /* 0x0000000203027212 */ /* 0x000fca00078efcff */
[----:B------:R0:W-:Y:S04]  /*02b0*/  ATOMS.OR RZ, [UR5], R2 ;  /* 0x00000002ffff798c */ /* 0x0001e8000b000005 */
[----:B------:R0:W-:Y:S01]  /*02c0*/  STS [UR4], R0 ;  /* 0x00000000ff007988 */ /* 0x0001e20008000804 */
[----:B------:R-:W-:Y:S05]  /*02d0*/  BRA `(.L_x_2) ;  /* 0x0000000000107947 */ /* 0x000fea0003800000 */
.L_x_1:
[----:B------:R-:W-:Y:S01]  /*02e0*/  IMAD.MOV.U32 R0, RZ, RZ, -0x1 ;  /* 0xffffffffff007424 */ /* 0x000fe200078e00ff */
[----:B------:R-:W-:-:S04]  /*02f0*/  MOV R2, 0x320 ;  /* 0x0000032000027802 */ /* 0x000fc80000000f00 */
[----:B------:R0:W-:Y:S03]  /*0300*/  STS [UR4], R0 ;  /* 0x00000000ff007988 */ /* 0x0001e60008000804 */
[----:B0-----:R-:W-:Y:S05]  /*0310*/  CALL.REL.NOINC `($__internal_1_$__cuda_sm10x_tcgen05_guardrail_trap_phase_invalid_during_alloc) ;  /* 0x000001ac00187944 */ /* 0x001fea0003c00000 */
.L_x_2:
[----:B------:R-:W-:Y:S05]  /*0320*/  WARPSYNC.ALL ;  /* 0x0000000000007948 */ /* 0x000fea0003800000 */
[----:B------:R-:W-:Y:S01]  /*0330*/  NOP ;  /* 0x0000000000007918 */ /* 0x000fe20000000000 */
.L_x_0:
[----:B0-----:R-:W0:Y:S01]  /*0340*/  LDC.64 R2, c[0x0][0x398] ;  /* 0x0000e600ff027b82 */ /* 0x001e220000000a00 */
[----:B------:R-:W1:Y:S01]  /*0350*/  S2R R7, SR_CTAID.X ;  /* 0x0000000000077919 */ /* 0x000e620000002500 */
[----:B------:R-:W-:Y:S01]  /*0360*/  UMOV UR9, 0x400 ;  /* 0x0000040000097882 */ /* 0x000fe20000000000 */
[----:B------:R-:W2:Y:S01]  /*0370*/  LDCU UR5, c[0x0][0x3a4] ;  /* 0x00007480ff0577ac */ /* 0x000ea20008000800 */
[----:B------:R-:W3:Y:S04]  /*0380*/  LDCU.128 UR12, c[0x0][0x380] ;  /* 0x00007000ff0c77ac */ /* 0x000ee80008000c00 */
[----:B------:R-:W4:Y:S01]  /*0390*/  S2UR UR4, SR_CgaCtaId ;  /* 0x00000000000479c3 */ /* 0x000f220000008800 */
[----:B0-----:R-:W-:Y:S01]  /*03a0*/  VIADD R0, R3, 0x3f ;  /* 0x0000003f03007836 */ /* 0x001fe20000000000 */
[----:B------:R-:W-:Y:S01]  /*03b0*/  IABS R68, R2 ;  /* 0x0000000200447213 */ /* 0x000fe20000000000 */
[----:B------:R0:W-:Y:S03]  /*03c0*/  STL [R1+0x7d4], R3 ;  /* 0x0007d40301007387 */ /* 0x0001e60000100800 */
[----:B------:R-:W-:Y:S01]  /*03d0*/  SHF.R.S32.HI R5, RZ, 0x1f, R0 ;  /* 0x0000001fff057819 */ /* 0x000fe20000011400 */
[----:B----4-:R-:W-:-:S03]  /*03e0*/  ULEA UR9, UR4, UR9, 0x18 ;  /* 0x0000000904097291 */ /* 0x010fc6000f8ec0ff */
[----:B------:R-:W-:Y:S02]  /*03f0*/  LEA.HI R5, R5, R0, RZ, 0x6 ;  /* 0x0000000005057211 */ /* 0x000fe400078f30ff */
[----:B-1----:R-:W-:Y:S02]  /*0400*/  IABS R10, R7 ;  /* 0x00000007000a7213 */ /* 0x002fe40000000000 */
[----:B------:R-:W-:-:S05]  /*0410*/  SHF.R.S32.HI R5, RZ, 0x6, R5 ;  /* 0x00000006ff057819 */ /* 0x000fca0000011405 */
[----:B------:R-:W-:-:S05]  /*0420*/  IMAD.SHL.U32 R6, R5, 0x4, RZ ;  /* 0x0000000405067824 */ /* 0x000fca00078e00ff */
[-C--:B------:R-:W-:Y:S02]  /*0430*/  IABS R9, R6.reuse ;  /* 0x0000000600097213 */ /* 0x080fe40000000000 */
[----:B------:R-:W-:Y:S02]  /*0440*/  IABS R12, R6 ;  /* 0x00000006000c7213 */ /* 0x000fe40000000000 */
[----:B------:R-:W1:Y:S08]  /*0450*/  I2F.RP R0, R9 ;  /* 0x0000000900007306 */ /* 0x000e700000209400 */
[----:B-1----:R-:W1:Y:S02]  /*0460*/  MUFU.RCP R0, R0 ;  /* 0x0000000000007308 */ /* 0x002e640000001000 */
[----:B-1----:R-:W-:-:S02]  /*0470*/  VIADD R4, R0, 0xffffffe ;  /* 0x0ffffffe00047836 */ /* 0x002fc40000000000 */
[----:B------:R-:W-:-:S04]  /*0480*/  IMAD.MOV R0, RZ, RZ, -R12 ;  /* 0x000000ffff007224 */ /* 0x000fc800078e0a0c */
[----:B------:R1:W4:Y:S02]  /*0490*/  F2I.FTZ.U32.TRUNC.NTZ R5, R4 ;  /* 0x0000000400057305 */ /* 0x000324000021f000 */
[----:B-1----:R-:W-:Y:S02]  /*04a0*/  IMAD.MOV.U32 R4, RZ, RZ, RZ ;  /* 0x000000ffff047224 */ /* 0x002fe400078e00ff */
[----:B----4-:R-:W-:-:S04]  /*04b0*/  IMAD.MOV R8, RZ, RZ, -R5 ;  /* 0x000000ffff087224 */ /* 0x010fc800078e0a05 */
[----:B------:R-:W-:Y:S02]  /*04c0*/  IMAD R11, R8, R9, RZ ;  /* 0x00000009080b7224 */ /* 0x000fe400078e02ff */
[----:B------:R-:W-:Y:S01]  /*04d0*/  IMAD.MOV.U32 R8, RZ, RZ, R10 ;  /* 0x000000ffff087224 */ /* 0x000fe200078e000a */
[----:B------:R-:W-:Y:S01]  /*04e0*/  IABS R10, R3 ;  /* 0x00000003000a7213 */ /* 0x000fe20000000000 */
[----:B------:R-:W-:-:S06]  /*04f0*/  IMAD.HI.U32 R5, R5, R11, R4 ;  /* 0x0000000b05057227 */ /* 0x000fcc00078e0004 */
[----:B------:R-:W-:-:S04]  /*0500*/  IMAD.HI.U32 R5, R5, R8, RZ ;  /* 0x0000000805057227 */ /* 0x000fc800078e00ff */
[----:B------:R-:W-:Y:S01]  /*0510*/  IMAD R0, R5, R0, R8 ;  /* 0x0000000005007224 */ /* 0x000fe200078e0208 */
[----:B------:R-:W-:Y:S04]  /*0520*/  BAR.SYNC.DEFER_BLOCKING 0x0 ;  /* 0x0000000000007b1d */ /* 0x000fe80000010000 */
[----:B------:R-:W-:-:S13]  /*0530*/  ISETP.GT.U32.AND P1, PT, R9, R0, PT ;  /* 0x000000000900720c */ /* 0x000fda0003f24070 */
[----:B------:R-:W-:Y:S02]  /*0540*/  @!P1 IMAD.IADD R0, R0, 0x1, -R9 ;  /* 0x0000000100009824 */ /* 0x000fe400078e0a09 */
[----:B------:R-:W-:Y:S01]  /*0550*/  @!P1 VIADD R5, R5, 0x1 ;  /* 0x0000000105059836 */ /* 0x000fe20000000000 */
[----:B------:R-:W-:Y:S02]  /*0560*/  ISETP.NE.AND P1, PT, R6, RZ, PT ;  /* 0x000000ff0600720c */ /* 0x000fe40003f25270 */
[----:B------:R-:W-:Y:S02]  /*0570*/  ISETP.GE.U32.AND P0, PT, R0, R9, PT ;  /* 0x000000090000720c */ /* 0x000fe40003f06070 */
[----:B------:R-:W-:-:S04]  /*0580*/  LOP3.LUT R0, R7, R6, RZ, 0x3c, !PT ;  /* 0x0000000607007212 */ /* 0x000fc800078e3cff */
[----:B------:R-:W-:Y:S01]  /*0590*/  ISETP.GE.AND P2, PT, R0, RZ, PT ;  /* 0x000000ff0000720c */ /* 0x000fe20003f46270 */
[----:B------:R-:W-:-:S06]  /*05a0*/  VIADD R0, R2, 0x7f ;  /* 0x0000007f02007836 */ /* 0x000fcc0000000000 */
[----:B------:R-:W-:-:S04]  /*05b0*/  @P0 VIADD R5, R5, 0x1 ;  /* 0x0000000105050836 */ /* 0x000fc80000000000 */
[----:B------:R-:W-:Y:S01]  /*05c0*/  IMAD.MOV.U32 R4, RZ, RZ, R5 ;  /* 0x000000ffff047224 */ /* 0x000fe200078e0005 */
[----:B------:R-:W-:-:S03]  /*05d0*/  SHF.R.S32.HI R5, RZ, 0x1f, R0 ;  /* 0x0000001fff057819 */ /* 0x000fc60000011400 */
[----:B------:R-:W-:Y:S01]  /*05e0*/  @!P2 IMAD.MOV R4, RZ, RZ, -R4 ;  /* 0x000000ffff04a224 */ /* 0x000fe200078e0a04 */
[----:B------:R-:W-:Y:S02]  /*05f0*/  @!P1 LOP3.LUT R4, RZ, R6, RZ, 0x33, !PT ;  /* 0x00000006ff049212 */ /* 0x000fe400078e33ff */
[----:B------:R-:W-:-:S03]  /*0600*/  LEA.HI R5, R5, R0, RZ, 0x7 ;  /* 0x0000000005057211 */ /* 0x000fc600078f38ff */
[----:B------:R-:W-:Y:S02]  /*0610*/  IMAD.SHL.U32 R11, R4, 0x4, RZ ;  /* 0x00000004040b7824 */ /* 0x000fe400078e00ff */
[----:B------:R-:W-:-:S03]  /*0620*/  IMAD.MOV R4, RZ, RZ, -R4 ;  /* 0x000000ffff047224 */ /* 0x000fc600078e0a04 */
[----:B------:R-:W-:Y:S01]  /*0630*/  LEA.HI.SX32 R5, R5, -R11, 0x19 ;  /* 0x8000000b05057211 */ /* 0x000fe200078fcaff */
[----:B------:R-:W-:Y:S02]  /*0640*/  IMAD R12, R6, R4, R7 ;  /* 0x00000004060c7224 */ /* 0x000fe400078e0207 */
[----:B------:R-:W-:Y:S01]  /*0650*/  IMAD.MOV.U32 R4, RZ, RZ, RZ ;  /* 0x000000ffff047224 */ /* 0x000fe200078e00ff */
[----:B------:R-:W-:Y:S01]  /*0660*/  VIMNMX R13, PT, PT, R5, 0x4, PT ;  /* 0x00000004050d7848 */ /* 0x000fe20003fe0100 */
[----:B------:R-:W1:Y:S03]  /*0670*/  I2F.RP R6, R68 ;  /* 0x0000004400067306 */ /* 0x000e660000209400 */
[----:B------:R-:W-:-:S05]  /*0680*/  IABS R9, R13 ;  /* 0x0000000d00097213 */ /* 0x000fca0000000000 */
[----:B------:R-:W4:Y:S08]  /*0690*/  I2F.RP R0, R9 ;  /* 0x0000000900007306 */ /* 0x000f300000209400 */
[----:B-1----:R-:W-:Y:S08]  /*06a0*/  MUFU.RCP R6, R6 ;  /* 0x0000000600067308 */ /* 0x002ff00000001000 */
[----:B----4-:R-:W1:Y:S02]  /*06b0*/  MUFU.RCP R0, R0 ;  /* 0x0000000000007308 */ /* 0x010e640000001000 */
[----:B-1----:R-:W-:Y:S01]  /*06c0*/  VIADD R5, R0, 0xffffffe ;  /* 0x0ffffffe00057836 */ /* 0x002fe20000000000 */
[----:B------:R-:W-:-:S05]  /*06d0*/  IABS R0, R12 ;  /* 0x0000000c00007213 */ /* 0x000fca0000000000 */
[----:B------:R-:W1:Y:S02]  /*06e0*/  F2I.FTZ.U32.TRUNC.NTZ R5, R5 ;  /* 0x0000000500057305 */ /* 0x000e64000021f000 */
[----:B-1----:R-:W-:-:S04]  /*06f0*/  IMAD.MOV R8, RZ, RZ, -R5 ;  /* 0x000000ffff087224 */ /* 0x002fc800078e0a05 */
[----:B------:R-:W-:Y:S01]  /*0700*/  IMAD R7, R8, R9, RZ ;  /* 0x0000000908077224 */ /* 0x000fe200078e02ff */
[----:B------:R-:W-:-:S03]  /*0710*/  IABS R8, R13 ;  /* 0x0000000d00087213 */ /* 0x000fc60000000000 */
[----:B------:R-:W-:-:S04]  /*0720*/  IMAD.HI.U32 R4, R5, R7, R4 ;  /* 0x0000000705047227 */ /* 0x000fc800078e0004 */
[----:B------:R-:W-:Y:S02]  /*0730*/  IMAD.MOV.U32 R5, RZ, RZ, R0 ;  /* 0x000000ffff057224 */ /* 0x000fe400078e0000 */
[----:B------:R-:W-:Y:S02]  /*0740*/  IMAD.MOV.U32 R7, RZ, RZ, R10 ;  /* 0x000000ffff077224 */ /* 0x000fe400078e000a */
[----:B------:R-:W-:Y:S02]  /*0750*/  IMAD.MOV R0, RZ, RZ, -R8 ;  /* 0x000000ffff007224 */ /* 0x000fe400078e0a08 */
[----:B------:R-:W-:Y:S01]  /*0760*/  IMAD.HI.U32 R4, R4, R5, RZ ;  /* 0x0000000504047227 */ /* 0x000fe200078e00ff */
[----:B------:R-:W1:Y:S03]  /*0770*/  I2F.RP R10, R7 ;  /* 0x00000007000a7306 */ /* 0x000e660000209400 */
[----:B------:R-:W-:-:S02]  /*0780*/  IMAD R0, R4, R0, R5 ;  /* 0x0000000004007224 */ /* 0x000fc400078e0205 */
[----:B------:R-:W-:-:S03]  /*0790*/  VIADD R5, R6, 0xffffffe ;  /* 0x0ffffffe06057836 */ /* 0x000fc60000000000 */
[----:B------:R-:W-:-:S03]  /*07a0*/  ISETP.GT.U32.AND P1, PT, R9, R0, PT ;  /* 0x000000000900720c */ /* 0x000fc60003f24070 */
[----:B------:R-:W4:Y:S08]  /*07b0*/  F2I.FTZ.U32.TRUNC.NTZ R5, R5 ;  /* 0x0000000500057305 */ /* 0x000f30000021f000 */
[----:B-1----:R-:W1:Y:S02]  /*07c0*/  MUFU.RCP R10, R10 ;  /* 0x0000000a000a7308 */ /* 0x002e640000001000 */
[----:B------:R-:W-:-:S02]  /*07d0*/  @!P1 IMAD.IADD R0, R0, 0x1, -R9 ;  /* 0x0000000100009824 */ /* 0x000fc400078e0a09 */
[----:B------:R-:W-:Y:S01]  /*07e0*/  @!P1 VIADD R4, R4, 0x1 ;  /* 0x0000000104049836 */ /* 0x000fe20000000000 */
[----:B------:R-:W-:Y:S02]  /*07f0*/  ISETP.NE.AND P1, PT, R13, RZ, PT ;  /* 0x000000ff0d00720c */ /* 0x000fe40003f25270 */
[----:B------:R-:W-:Y:S01]  /*0800*/  ISETP.GE.U32.AND P0, PT, R0, R9, PT ;  /* 0x000000090000720c */ /* 0x000fe20003f06070 */
[----:B----4-:R-:W-:Y:S01]  /*0810*/  IMAD.MOV R71, RZ, RZ, -R5 ;  /* 0x000000ffff477224 */ /* 0x010fe200078e0a05 */
[----:B------:R-:W-:-:S03]  /*0820*/  LOP3.LUT R0, R12, R13, RZ, 0x3c, !PT ;  /* 0x0000000d0c007212 */ /* 0x000fc600078e3cff */
[----:B------:R-:W-:Y:S01]  /*0830*/  IMAD R71, R71, R68, RZ ;  /* 0x0000004447477224 */ /* 0x000fe200078e02ff */
[----:B------:R-:W-:Y:S01]  /*0840*/  ISETP.GE.AND P2, PT, R0, RZ, PT ;  /* 0x000000ff0000720c */ /* 0x000fe20003f46270 */
[----:B-1----:R-:W-:-:S06]  /*0850*/  VIADD R8, R10, 0xffffffe ;  /* 0x0ffffffe0a087836 */ /* 0x002fcc0000000000 */
[----:B------:R-:W-:Y:S01]  /*0860*/  @P0 VIADD R4, R4, 0x1 ;  /* 0x0000000104040836 */ /* 0x000fe20000000000 */
[----:B------:R1:W4:Y:S05]  /*0870*/  F2I.FTZ.U32.TRUNC.NTZ R9, R8 ;  /* 0x0000000800097305 */ /* 0x00032a000021f000 */
[----:B------:R-:W-:Y:S01]  /*0880*/  @!P2 IMAD.MOV R4, RZ, RZ, -R4 ;  /* 0x000000ffff04a224 */ /* 0x000fe200078e0a04 */
[----:B------:R-:W-:Y:S01]  /*0890*/  @!P1 LOP3.LUT R4, RZ, R13, RZ, 0x33, !PT ;  /* 0x0000000dff049212 */ /* 0x000fe200078e33ff */
[----:B-1----:R-:W-:-:S04]  /*08a0*/  IMAD.MOV.U32 R8, RZ, RZ, RZ ;  /* 0x000000ffff087224 */ /* 0x002fc800078e00ff */
[----:B------:R-:W-:Y:S02]  /*08b0*/  IMAD.SHL.U32 R14, R4, 0x40, RZ ;  /* 0x00000040040e7824 */ /* 0x000fe400078e00ff */
[----:B------:R-:W-:Y:S02]  /*08c0*/  IMAD.MOV R0, RZ, RZ, -R4 ;  /* 0x000000ffff007224 */ /* 0x000fe400078e0a04 */
[----:B----4-:R-:W-:Y:S01]  /*08d0*/  IMAD.MOV R6, RZ, RZ, -R9 ;  /* 0x000000ffff067224 */ /* 0x010fe200078e0a09 */
[----:B------:R-:W-:Y:S01]  /*08e0*/  IABS R70, R14 ;  /* 0x0000000e00467213 */ /* 0x000fe20000000000 */
[----:B------:R-:W-:Y:S01]  /*08f0*/  IMAD.MOV.U32 R4, RZ, RZ, RZ ;  /* 0x000000ffff047224 */ /* 0x000fe200078e00ff */
[----:B------:R-:W-:Y:S01]  /*0900*/  STL [R1+0xb8], R14 ;  /* 0x0000b80e01007387 */ /* 0x000fe20000100800 */
[----:B------:R-:W-:Y:S02]  /*0910*/  VIADD R15, R14, 0x1 ;  /* 0x000000010e0f7836 */ /* 0x000fe40000000000 */
[----:B------:R-:W-:-:S02]  /*0920*/  IMAD R69, R6, R7, RZ ;  /* 0x0000000706457224 */ /* 0x000fc400078e02ff */
[----:B------:R-:W-:Y:S01]  /*0930*/  IMAD.HI.U32 R71, R5, R71, R4 ;  /* 0x0000004705477227 */ /* 0x000fe200078e0004 */
[----:B------:R-:W-:Y:S01]  /*0940*/  IABS R4, R15 ;  /* 0x0000000f00047213 */ /* 0x000fe20000000000 */
[----:B------:R-:W-:Y:S02]  /*0950*/  STL [R1+0x6e0], R15 ;  /* 0x0006e00f01007387 */ /* 0x000fe40000100800 */
[----:B------:R-:W-:-:S04]  /*0960*/  IMAD.HI.U32 R69, R9, R69, R8 ;  /* 0x0000004509457227 */ /* 0x000fc800078e0008 */
[C---:B0-----:R-:W-:Y:S02]  /*0970*/  VIADD R3, R14.reuse, 0x2 ;  /* 0x000000020e037836 */ /* 0x041fe40000000000 */
[C---:B------:R-:W-:Y:S02]  /*0980*/  VIADD R6, R14.reuse, 0x3 ;  /* 0x000000030e067836 */ /* 0x040fe40000000000 */
[----:B------:R-:W-:Y:S01]  /*0990*/  IMAD.MOV.U32 R8, RZ, RZ, R4 ;  /* 0x000000ffff087224 */ /* 0x000fe200078e0004 */
[----:B------:R0:W-:Y:S01]  /*09a0*/  STL [R1+0x6dc], R3 ;  /* 0x0006dc0301007387 */ /* 0x0001e20000100800 */
[----:B------:R-:W-:Y:S01]  /*09b0*/  IABS R66, R3 ;  /* 0x0000000300427213 */ /* 0x000fe20000000000 */
[----:B------:R-:W-:Y:S01]  /*09c0*/  IMAD.HI.U32 R4, R69, R70, RZ ;  /* 0x0000004645047227 */ /* 0x000fe200078e00ff */
[----:B------:R-:W-:Y:S01]  /*09d0*/  IABS R10, R6 ;  /* 0x00000006000a7213 */ /* 0x000fe20000000000 */
[----:B------:R1:W-:Y:S02]  /*09e0*/  STL [R1+0x6d8], R6 ;  /* 0x0006d80601007387 */ /* 0x0003e40000100800 */
[----:B------:R-:W-:-:S02]  /*09f0*/  VIADD R9, R14, 0x5 ;  /* 0x000000050e097836 */ /* 0x000fc40000000000 */
[----:B------:R-:W-:-:S04]  /*0a00*/  IMAD.HI.U32 R5, R69, R8, RZ ;  /* 0x0000000845057227 */ /* 0x000fc800078e00ff */
[----:B0-----:R-:W-:Y:S02]  /*0a10*/  VIADD R3, R14, 0x4 ;  /* 0x000000040e037836 */ /* 0x001fe40000000000 */
[----:B-1----:R-:W-:Y:S02]  /*0a20*/  IMAD.MOV R6, RZ, RZ, -R4 ;  /* 0x000000ffff067224 */ /* 0x002fe400078e0a04 */
[----:B------:R-:W-:Y:S01]  /*0a30*/  IMAD.HI.U32 R4, R69, R66, RZ ;  /* 0x0000004245047227 */ /* 0x000fe200078e00ff */
[----:B------:R0:W-:Y:S01]  /*0a40*/  STL [R1+0x70c], R3 ;  /* 0x00070c0301007387 */ /* 0x0001e20000100800 */
[----:B------:R-:W-:Y:S02]  /*0a50*/  IABS R64, R3 ;  /* 0x0000000300407213 */ /* 0x000fe40000000000 */
[----:B------:R-:W-:Y:S01]  /*0a60*/  IMAD R70, R7, R6, R70 ;  /* 0x0000000607467224 */ /* 0x000fe200078e0246 */
[----:B------:R1:W-:Y:S01]  /*0a70*/  STL [R1+0x708], R9 ;  /* 0x0007080901007387 */ /* 0x0003e20000100800 */
[----:B------:R-:W-:-:S02]  /*0a80*/  IMAD.MOV R6, RZ, RZ, -R4 ;  /* 0x000000ffff067224 */ /* 0x000fc400078e0a04 */
[----:B------:R-:W-:Y:S01]  /*0a90*/  IMAD.HI.U32 R4, R69, R64, RZ ;  /* 0x0000004045047227 */ /* 0x000fe200078e00ff */
[----:B------:R-:W-:-:S03]  /*0aa0*/  ISETP.GT.U32.AND P0, PT, R7, R70, PT ;  /* 0x000000460700720c */ /* 0x000fc60003f04070 */
[C---:B0-----:R-:W-:Y:S02]  /*0ab0*/  VIADD R3, R14.reuse, 0x6 ;  /* 0x000000060e037836 */ /* 0x041fe40000000000 */
[----:B------:R-:W-:Y:S02]  /*0ac0*/  IMAD.MOV R5, RZ, RZ, -R5 ;  /* 0x000000ffff057224 */ /* 0x000fe400078e0a05 */
[C---:B------:R-:W-:Y:S01]  /*0ad0*/  IMAD R66, R7.reuse, R6, R66 ;  /* 0x0000000607427224 */ /* 0x040fe200078e0242 */
[----:B------:R0:W-:Y:S01]  /*0ae0*/  STL [R1+0x71c], R3 ;  /* 0x00071c0301007387 */ /* 0x0001e20000100800 */
[----:B------:R-:W-:Y:S01]  /*0af0*/  IABS R62, R3 ;  /* 0x00000003003e7213 */ /* 0x000fe20000000000 */
[----:B------:R-:W-:Y:S01]  /*0b00*/  IMAD.MOV R4, RZ, RZ, -R4 ;  /* 0x000000ffff047224 */ /* 0x000fe200078e0a04 */
[----:B------:R-:W-:Y:S01]  /*0b10*/  IABS R6, R9 ;  /* 0x0000000900067213 */ /* 0x000fe20000000000 */
[C---:B------:R-:W-:Y:S01]  /*0b20*/  IMAD R67, R7.reuse, R5, R8 ;  /* 0x0000000507437224 */ /* 0x040fe200078e0208 */
[----:B------:R-:W-:Y:S01]  /*0b30*/  ISETP.GT.U32.AND P3, PT, R7, R66, PT ;  /* 0x000000420700720c */ /* 0x000fe20003f64070 */
[----:B-1----:R-:W-:-:S02]  /*0b40*/  VIADD R9, R14, 0x8 ;  /* 0x000000080e097836 */ /* 0x002fc40000000000 */
[C---:B------:R-:W-:Y:S01]  /*0b50*/  IMAD R64, R7.reuse, R4, R64 ;  /* 0x0000000407407224 */ /* 0x040fe200078e0240 */
[----:B------:R-:W-:Y:S01]  /*0b60*/  ISETP.GT.U32.AND P1, PT, R7, R67, PT ;  /* 0x000000430700720c */ /* 0x000fe20003f24070 */
[----:B0-----:R-:W-:Y:S01]  /*0b70*/  VIADD R3, R14, 0x7 ;  /* 0x000000070e037836 */ /* 0x001fe20000000000 */
[----:B------:R-:W-:Y:S01]  /*0b80*/  IABS R60, R9 ;  /* 0x00000009003c7213 */ /* 0x000fe20000000000 */
[----:B------:R-:W-:Y:S01]  /*0b90*/  IMAD.HI.U32 R5, R69, R10, RZ ;  /* 0x0000000a45057227 */ /* 0x000fe200078e00ff */
[----:B------:R-:W-:Y:S02]  /*0ba0*/  ISETP.GT.U32.AND P5, PT, R7, R64, PT ;  /* 0x000000400700720c */ /* 0x000fe40003fa4070 */
[----:B------:R0:W-:Y:S01]  /*0bb0*/  STL [R1+0x728], R3 ;  /* 0x0007280301007387 */ /* 0x0001e20000100800 */
[----:B------:R-:W-:Y:S01]  /*0bc0*/  IABS R8, R3 ;  /* 0x0000000300087213 */ /* 0x000fe20000000000 */
[----:B------:R-:W-:Y:S02]  /*0bd0*/  IMAD.HI.U32 R4, R69, R6, RZ ;  /* 0x0000000645047227 */ /* 0x000fe400078e00ff */
[----:B------:R1:W-:Y:S02]  /*0be0*/  STL [R1+0x740], R9 ;  /* 0x0007400901007387 */ /* 0x0003e40000100800 */
[----:B------:R-:W-:-:S02]  /*0bf0*/  IMAD.MOV R5, RZ, RZ, -R5 ;  /* 0x000000ffff057224 */ /* 0x000fc400078e0a05 */
[----:B------:R-:W-:Y:S02]  /*0c00*/  IMAD.MOV R63, RZ, RZ, -R4 ;  /* 0x000000ffff3f7224 */ /* 0x000fe400078e0a04 */
[----:B0-----:R-:W-:Y:S02]  /*0c10*/  VIADD R3, R14, 0x9 ;  /* 0x000000090e037836 */ /* 0x001fe40000000000 */
[----:B------:R-:W-:-:S03]  /*0c20*/  IMAD.HI.U32 R4, R69, R8, RZ ;  /* 0x0000000845047227 */ /* 0x000fc600078e00ff */
[----:B-1----:R-:W-:Y:S01]  /*0c30*/  IABS R9, R3 ;  /* 0x0000000300097213 */ /* 0x002fe20000000000 */
[C---:B------:R-:W-:Y:S01]  /*0c40*/  IMAD R65, R7.reuse, R5, R10 ;  /* 0x0000000507417224 */ /* 0x040fe200078e020a */
[----:B------:R0:W-:Y:S01]  /*0c50*/  STL [R1+0x73c], R3 ;  /* 0x00073c0301007387 */ /* 0x0001e20000100800 */
[C---:B------:R-:W-:Y:S02]  /*0c60*/  IMAD R63, R7.reuse, R63, R6 ;  /* 0x0000003f073f7224 */ /* 0x040fe400078e0206 */
[----:B------:R-:W-:Y:S01]  /*0c70*/  IMAD.MOV.U32 R6, RZ, RZ, R9 ;  /* 0x000000ffff067224 */ /* 0x000fe200078e0009 */
[C---:B------:R-:W-:Y:S01]  /*0c80*/  ISETP.GT.U32.AND P2, PT, R7.reuse, R65, PT ;  /* 0x000000410700720c */ /* 0x040fe20003f44070 */
[----:B------:R-:W-:Y:S01]  /*0c90*/  VIADD R10, R14, 0xa ;  /* 0x0000000a0e0a7836 */ /* 0x000fe20000000000 */
[----:B------:R-:W-:Y:S01]  /*0ca0*/  ISETP.GT.U32.AND P6, PT, R7, R63, PT ;  /* 0x0000003f0700720c */ /* 0x000fe20003fc4070 */
[----:B------:R-:W-:Y:S02]  /*0cb0*/  IMAD.MOV R61, RZ, RZ, -R4 ;  /* 0x000000ffff3d7224 */ /* 0x000fe400078e0a04 */
[----:B------:R-:W-:Y:S01]  /*0cc0*/  IMAD.HI.U32 R5, R69, R62, RZ ;  /* 0x0000003e45057227 */ /* 0x000fe200078e00ff */
[----:B------:R-:W-:Y:S01]  /*0cd0*/  STL [R1+0x738], R10 ;  /* 0x0007380a01007387 */ /* 0x000fe20000100800 */
[----:B------:R-:W-:-:S02]  /*0ce0*/  IABS R58, R10 ;  /* 0x0000000a003a7213 */ /* 0x000fc40000000000 */
[----:B0-----:R-:W-:Y:S02]  /*0cf0*/  VIADD R3, R14, 0xb ;  /* 0x0000000b0e037836 */ /* 0x001fe40000000000 */
[----:B------:R-:W-:-:S03]  /*0d00*/  IMAD.HI.U32 R4, R69, R6, RZ ;  /* 0x0000000645047227 */ /* 0x000fc600078e00ff */
[----:B------:R0:W-:Y:S01]  /*0d10*/  STL [R1+0x734], R3 ;  /* 0x0007340301007387 */ /* 0x0001e20000100800 */
[C---:B------:R-:W-:Y:S01]  /*0d20*/  IMAD R61, R7.reuse, R61, R8 ;  /* 0x0000003d073d7224 */ /* 0x040fe200078e0208 */
[----:B------:R-:W-:Y:S01]  /*0d30*/  IABS R8, R3 ;  /* 0x0000000300087213 */ /* 0x000fe20000000000 */
[----:B------:R-:W-:Y:S02]  /*0d40*/  IMAD.MOV R5, RZ, RZ, -R5 ;  /* 0x000000ffff057224 */ /* 0x000fe400078e0a05 */
[----:B------:R-:W-:Y:S02]  /*0d50*/  IMAD.MOV R4, RZ, RZ, -R4 ;  /* 0x000000ffff047224 */ /* 0x000fe400078e0a04 */
[----:B------:R-:W-:Y:S02]  /*0d60*/  IMAD R62, R7, R5, R62 ;  /* 0x00000005073e7224 */ /* 0x000fe400078e023e */
[----:B------:R-:W-:-:S04]  /*0d70*/  IMAD.HI.U32 R5, R69, R60, RZ ;  /* 0x0000003c45057227 */ /* 0x000fc800078e00ff */
[C---:B0-----:R-:W-:Y:S02]  /*0d80*/  VIADD R3, R14.reuse, 0xc ;  /* 0x0000000c0e037836 */ /* 0x041fe40000000000 */
[----:B------:R-:W-:Y:S02]  /*0d90*/  IMAD R59, R7, R4, R6 ;  /* 0x00000004073b7224 */ /* 0x000fe400078e0206 */
[----:B------:R-:W-:Y:S01]  /*0da0*/  VIADD R9, R14, 0xd ;  /* 0x0000000d0e097836 */ /* 0x000fe20000000000 */
[----:B------:R0:W-:Y:S01]  /*0db0*/  STL [R1+0x730], R3 ;  /* 0x0007300301007387 */ /* 0x0001e20000100800 */
[----:B------:R-:W-:Y:S01]  /*0dc0*/  IABS R56, R3 ;  /* 0x0000000300387213 */ /* 0x000fe20000000000 */
[----:B------:R-:W-:Y:S02]  /*0dd0*/  IMAD.HI.U32 R4, R69, R58, RZ ;  /* 0x0000003a45047227 */ /* 0x000fe400078e00ff */
[----:B------:R1:W-:Y:S01]  /*0de0*/  STL [R1+0x750], R9 ;  /* 0x0007500901007387 */ /* 0x0003e20000100800 */
[----:B------:R-:W-:Y:S01]  /*0df0*/  IABS R10, R9 ;  /* 0x00000009000a7213 */ /* 0x000fe20000000000 */
[----:B------:R-:W-:-:S02]  /*0e00*/  IMAD.MOV R5, RZ, RZ, -R5 ;  /* 0x000000ffff057224 */ /* 0x000fc400078e0a05 */
[----:B------:R-:W-:Y:S02]  /*0e10*/  IMAD.MOV R6, RZ, RZ, -R4 ;  /* 0x000000ffff067224 */ /* 0x000fe400078e0a04 */
[----:B0-----:R-:W-:Y:S02]  /*0e20*/  VIADD R3, R14, 0xe ;  /* 0x0000000e0e037836 */ /* 0x001fe40000000000 */
[----:B------:R-:W-:-:S03]  /*0e30*/  IMAD.HI.U32 R4, R69, R56, RZ ;  /* 0x0000003845047227 */ /* 0x000fc600078e00ff */
[----:B------:R0:W-:Y:S01]  /*0e40*/  STL [R1+0x74c], R3 ;  /* 0x00074c0301007387 */ /* 0x0001e20000100800 */
[----:B------:R-:W-:Y:S01]  /*0e50*/  IABS R54, R3 ;  /* 0x0000000300367213 */ /* 0x000fe20000000000 */
[C---:B-1----:R-:W-:Y:S02]  /*0e60*/  VIADD R9, R14.reuse, 0xf ;  /* 0x0000000f0e097836 */ /* 0x042fe40000000000 */
[----:B------:R-:W-:Y:S02]  /*0e70*/  IMAD R60, R7, R5, R60 ;  /* 0x00000005073c7224 */ /* 0x000fe400078e023c */
[----:B------:R-:W-:Y:S01]  /*0e80*/  IMAD.HI.U32 R5, R69, R8, RZ ;  /* 0x0000000845057227 */ /* 0x000fe200078e00ff */
[----:B------:R-:W-:Y:S03]  /*0e90*/  STL [R1+0x754], R9 ;  /* 0x0007540901007387 */ /* 0x000fe60000100800 */
[----:B0-----:R-:W-:-:S02]  /*0ea0*/  VIADD R3, R14, 0x10 ;  /* 0x000000100e037836 */ /* 0x001fc40000000000 */
[----:B------:R-:W-:Y:S02]  /*0eb0*/  IMAD R58, R7, R6, R58 ;  /* 0x00000006073a7224 */ /* 0x000fe400078e023a */
[----:B------:R-:W-:Y:S01]  /*0ec0*/  IMAD.MOV R6, RZ, RZ, -R4 ;  /* 0x000000ffff067224 */ /* 0x000fe200078e0a04 */
[----:B------:R0:W-:Y:S01]  /*0ed0*/  STL [R1+0x758], R3 ;  /* 0x0007580301007387 */ /* 0x0001e20000100800 */
[----:B------:R-:W-:Y:S01]  /*0ee0*/  IMAD.HI.U32 R4, R69, R54, RZ ;  /* 0x0000003645047227 */ /* 0x000fe200078e00ff */
[----:B------:R-:W-:-:S03]  /*0ef0*/  IABS R52, R3 ;  /* 0x0000000300347213 */ /* 0x000fc60000000000 */
[----:B------:R-:W-:Y:S02]  /*0f00*/  IMAD.MOV R5, RZ, RZ, -R5 ;  /* 0x000000ffff057224 */ /* 0x000fe400078e0a05 */
[C---:B------:R-:W-:Y:S01]  /*0f10*/  IMAD R56, R7.reuse, R6, R56 ;  /* 0x0000000607387224 */ /* 0x040fe200078e0238 */
[----:B------:R-:W-:Y:S01]  /*0f20*/  IABS R6, R9 ;  /* 0x0000000900067213 */ /* 0x000fe20000000000 */
[----:B------:R-:W-:Y:S02]  /*0f30*/  IMAD.MOV R4, RZ, RZ, -R4 ;  /* 0x000000ffff047224 */ /* 0x000fe400078e0a04 */
[C---:B0-----:R-:W-:Y:S02]  /*0f40*/  VIADD R3, R14.reuse, 0x11 ;  /* 0x000000110e037836 */ /* 0x041fe40000000000 */
[C---:B------:R-:W-:Y:S02]  /*0f50*/  IMAD R57, R7.reuse, R5, R8 ;  /* 0x0000000507397224 */ /* 0x040fe400078e0208 */
[----:B------:R-:W-:Y:S01]  /*0f60*/  VIADD R9, R14, 0x12 ;  /* 0x000000120e097836 */ /* 0x000fe20000000000 */
[----:B------:R0:W-:Y:S01]  /*0f70*/  STL [R1+0x760], R3 ;  /* 0x0007600301007387 */ /* 0x0001e20000100800 */
[----:B------:R-:W-:Y:S01]  /*0f80*/  IABS R8, R3 ;  /* 0x0000000300087213 */ /* 0x000fe20000000000 */
[----:B------:R-:W-:-:S02]  /*0f90*/  IMAD R54, R7, R4, R54 ;  /* 0x0000000407367224 */ /* 0x000fc400078e0236 */
[C---:B------:R-:W-:Y:S01]  /*0fa0*/  IMAD.HI.U32 R5, R69.reuse, R10, RZ ;  /* 0x0000000a45057227 */ /* 0x040fe200078e00ff */
[----:B------:R1:W-:Y:S01]  /*0fb0*/  STL [R1+0x764], R9 ;  /* 0x0007640901007387 */ /* 0x0003e20000100800 */
[----:B------:R-:W-:Y:S02]  /*0fc0*/  IABS R50, R9 ;  /* 0x0000000900327213 */ /* 0x000fe40000000000 */
[----:B------:R-:W-:-:S04]  /*0fd0*/  IMAD.HI.U32 R4, R69, R6, RZ ;  /* 0x0000000645047227 */ /* 0x000fc800078e00ff */
[----:B0-----:R-:W-:Y:S02]  /*0fe0*/  VIADD R3, R14, 0x13 ;  /* 0x000000130e037836 */ /* 0x001fe40000000000 */
[----:B------:R-:W-:Y:S02]  /*0ff0*/  IMAD.MOV R5, RZ, RZ, -R5 ;  /* 0x000000ffff057224 */ /* 0x000fe400078e0a05 */
[----:B------:R-:W-:Y:S01]  /*1000*/  IMAD.MOV R53, RZ, RZ, -R4 ;  /* 0x000000ffff357224 */ /* 0x000fe200078e0a04 */
[----:B-1----:R-:W-:Y:S01]  /*1010*/  IABS R9, R3 ;  /* 0x0000000300097213 */ /* 0x002fe20000000000 */
[----:B------:R-:W-:Y:S01]  /*1020*/  IMAD.HI.U32 R4, R69, R8, RZ ;  /* 0x0000000845047227 */ /* 0x000fe200078e00ff */
[----:B------:R0:W-:Y:S03]  /*1030*/  STL [R1+0x774], R3 ;  /* 0x0007740301007387 */ /* 0x0001e60000100800 */
[----:B------:R-:W-:-:S02]  /*1040*/  IMAD R55, R7, R5, R10 ;  /* 0x0000000507377224 */ /* 0x000fc400078e020a */
[----:B------:R-:W-:Y:S02]  /*1050*/  IMAD R53, R7, R53, R6 ;  /* 0x0000003507357224 */ /* 0x000fe400078e0206 */
[----:B------:R-:W-:Y:S02]  /*1060*/  IMAD.MOV.U32 R6, RZ, RZ, R9 ;  /* 0x000000ffff067224 */ /* 0x000fe400078e0009 */
[C---:B------:R-:W-:Y:S02]  /*1070*/  VIADD R10, R14.reuse, 0x14 ;  /* 0x000000140e0a7836 */ /* 0x040fe40000000000 */
[----:B------:R-:W-:Y:S02]  /*1080*/  IMAD.MOV R51, RZ, RZ, -R4 ;  /* 0x000000ffff337224 */ /* 0x000fe400078e0a04 */
[----:B0-----:R-:W-:Y:S01]  /*1090*/  VIADD R3, R14, 0x15 ;  /* 0x000000150e037836 */ /* 0x001fe20000000000 */
[----:B------:R-:W-:Y:S01]  /*10a0*/  STL [R1+0x770], R10 ;  /* 0x0007700a01007387 */ /* 0x000fe20000100800 */
[----:B------:R-:W-:Y:S01]  /*10b0*/  IMAD.HI.U32 R5, R69, R52, RZ ;  /* 0x0000003445057227 */ /* 0x000fe200078e00ff */
[----:B------:R-:W-:-:S02]  /*10c0*/  IABS R48, R10 ;  /* 0x0000000a00307213 */ /* 0x000fc40000000000 */
[----:B------:R0:W-:Y:S01]  /*10d0*/  STL [R1+0x778], R3 ;  /* 0x0007780301007387 */ /* 0x0001e20000100800 */
[----:B------:R-:W-:-:S04]  /*10e0*/  IMAD.HI.U32 R4, R69, R6, RZ ;  /* 0x0000000645047227 */ /* 0x000fc800078e00ff */
[C---:B------:R-:W-:Y:S01]  /*10f0*/  IMAD R51, R7.reuse, R51, R8 ;  /* 0x0000003307337224 */ /* 0x040fe200078e0208 */
[----:B------:R-:W-:Y:S01]  /*1100*/  IABS R8, R3 ;  /* 0x0000000300087213 */ /* 0x000fe20000000000 */
[----:B------:R-:W-:Y:S02]  /*1110*/  IMAD.MOV R5, RZ, RZ, -R5 ;  /* 0x000000ffff057224 */ /* 0x000fe400078e0a05 */
[----:B------:R-:W-:Y:S02]  /*1120*/  IMAD.MOV R4, RZ, RZ, -R4 ;  /* 0x000000ffff047224 */ /* 0x000fe400078e0a04 */
[----:B0-----:R-:W-:Y:S02]  /*1130*/  VIADD R3, R14, 0x16 ;  /* 0x000000160e037836 */ /* 0x001fe40000000000 */
[----:B------:R-:W-:Y:S02]  /*1140*/  IMAD R52, R7, R5, R52 ;  /* 0x0000000507347224 */ /* 0x000fe400078e0234 */
[----:B------:R-:W-:Y:S01]  /*1150*/  IMAD.HI.U32 R5, R69, R50, RZ ;  /* 0x0000003245057227 */ /* 0x000fe200078e00ff */
[----:B------:R0:W-:Y:S01]  /*1160*/  STL [R1+0x77c], R3 ;  /* 0x00077c0301007387 */ /* 0x0001e20000100800 */
[----:B------:R-:W-:-:S02]  /*1170*/  IABS R46, R3 ;  /* 0x00000003002e7213 */ /* 0x000fc40000000000 */
[----:B------:R-:W-:Y:S02]  /*1180*/  IMAD R49, R7, R4, R6 ;  /* 0x0000000407317224 */ /* 0x000fe400078e0206 */
[----:B------:R-:W-:Y:S02]  /*1190*/  VIADD R9, R14, 0x17 ;  /* 0x000000170e097836 */ /* 0x000fe40000000000 */
[----:B------:R-:W-:-:S03]  /*11a0*/  IMAD.HI.U32 R4, R69, R48, RZ ;  /* 0x0000003045047227 */ /* 0x000fc600078e00ff */
[----:B------:R1:W-:Y:S01]  /*11b0*/  STL [R1+0x784], R9 ;  /* 0x0007840901007387 */ /* 0x0003e20000100800 */
[----:B0-----:R-:W-:Y:S01]  /*11c0*/  VIADD R3, R14, 0x18 ;  /* 0x000000180e037836 */ /* 0x001fe20000000000 */
[----:B------:R-:W-:Y:S01]  /*11d0*/  IABS R10, R9 ;  /* 0x00000009000a7213 */ /* 0x000fe20000000000 */
[----:B------:R-:W-:Y:S02]  /*11e0*/  IMAD.MOV R5, RZ, RZ, -R5 ;  /* 0x000000ffff057224 */ /* 0x000fe400078e0a05 */
[----:B------:R-:W-:Y:S01]  /*11f0*/  IMAD.MOV R6, RZ, RZ, -R4 ;  /* 0x000000ffff067224 */ /* 0x000fe200078e0a04 */
[----:B------:R0:W-:Y:S01]  /*1200*/  STL [R1+0x788], R3 ;  /* 0x0007880301007387 */ /* 0x0001e20000100800 */
[----:B------:R-:W-:Y:S01]  /*1210*/  IABS R44, R3 ;  /* 0x00000003002c7213 */ /* 0x000fe20000000000 */
[----:B------:R-:W-:-:S04]  /*1220*/  IMAD.HI.U32 R4, R69, R46, RZ ;  /* 0x0000002e45047227 */ /* 0x000fc800078e00ff */
[C---:B-1----:R-:W-:Y:S02]  /*1230*/  VIADD R9, R14.reuse, 0x19 ;  /* 0x000000190e097836 */ /* 0x042fe40000000000 */
[----:B------:R-:W-:Y:S02]  /*1240*/  IMAD R50, R7, R5, R50 ;  /* 0x0000000507327224 */ /* 0x000fe400078e0232 */
[----:B0-----:R-:W-:Y:S01]  /*1250*/  VIADD R3, R14, 0x1a ;  /* 0x0000001a0e037836 */ /* 0x001fe20000000000 */
[----:B------:R-:W-:Y:S01]  /*1260*/  STL [R1+0x798], R9 ;  /* 0x0007980901007387 */ /* 0x000fe20000100800 */
[----:B------:R-:W-:-:S03]  /*1270*/  IMAD.HI.U32 R5, R69, R8, RZ ;  /* 0x0000000845057227 */ /* 0x000fc600078e00ff */
[----:B------:R0:W-:Y:S01]  /*1280*/  STL [R1+0x794], R3 ;  /* 0x0007940301007387 */ /* 0x0001e20000100800 */
[----:B------:R-:W-:Y:S01]  /*1290*/  IMAD R48, R7, R6, R48 ;  /* 0x0000000607307224 */ /* 0x000fe200078e0230 */
[----:B------:R-:W-:Y:S01]  /*12a0*/  IABS R42, R3 ;  /* 0x00000003002a7213 */ /* 0x000fe20000000000 */
[----:B------:R-:W-:Y:S02]  /*12b0*/  IMAD.MOV R6, RZ, RZ, -R4 ;  /* 0x000000ffff067224 */ /* 0x000fe400078e0a04 */
[----:B------:R-:W-:-:S04]  /*12c0*/  IMAD.HI.U32 R4, R69, R44, RZ ;  /* 0x0000002c45047227 */ /* 0x000fc800078e00ff */
[----:B------:R-:W-:Y:S02]  /*12d0*/  IMAD.MOV R5, RZ, RZ, -R5 ;  /* 0x000000ffff057224 */ /* 0x000fe400078e0a05 */
[C---:B0-----:R-:W-:Y:S02]  /*12e0*/  VIADD R3, R14.reuse, 0x1b ;  /* 0x0000001b0e037836 */ /* 0x041fe40000000000 */
[C---:B------:R-:W-:Y:S01]  /*12f0*/  IMAD R46, R7.reuse, R6, R46 ;  /* 0x00000006072e7224 */ /* 0x040fe200078e022e */
[----:B------:R-:W-:Y:S01]  /*1300*/  IABS R6, R9 ;  /* 0x0000000900067213 */ /* 0x000fe20000000000 */
[----:B------:R-:W-:Y:S01]  /*1310*/  IMAD.MOV R4, RZ, RZ, -R4 ;  /* 0x000000ffff047224 */ /* 0x000fe200078e0a04 */
[----:B------:R0:W-:Y:S01]  /*1320*/  STL [R1+0x79c], R3 ;  /* 0x00079c0301007387 */ /* 0x0001e20000100800 */
[----:B------:R-:W-:Y:S01]  /*1330*/  IMAD R47, R7, R5, R8 ;  /* 0x00000005072f7224 */ /* 0x000fe200078e0208 */
[----:B------:R-:W-:Y:S01]  /*1340*/  IABS R8, R3 ;  /* 0x0000000300087213 */ /* 0x000fe20000000000 */
[----:B------:R-:W-:-:S02]  /*1350*/  VIADD R9, R14, 0x1c ;  /* 0x0000001c0e097836 */ /* 0x000fc40000000000 */
[----:B------:R-:W-:-:S03]  /*1360*/  IMAD.HI.U32 R5, R69, R10, RZ ;  /* 0x0000000a45057227 */ /* 0x000fc600078e00ff */
[----:B------:R1:W-:Y:S01]  /*1370*/  STL [R1+0x7a0], R9 ;  /* 0x0007a00901007387 */ /* 0x0003e20000100800 */
[----:B------:R-:W-:Y:S01]  /*1380*/  IMAD R44, R7, R4, R44 ;  /* 0x00000004072c7224 */ /* 0x000fe200078e022c */
[----:B------:R-:W-:Y:S01]  /*1390*/  IABS R40, R9 ;  /* 0x0000000900287213 */ /* 0x000fe20000000000 */
[----:B0-----:R-:W-:Y:S02]  /*13a0*/  VIADD R3, R14, 0x1d ;  /* 0x0000001d0e037836 */ /* 0x001fe40000000000 */
[----:B------:R-:W-:-:S03]  /*13b0*/  IMAD.HI.U32 R4, R69, R6, RZ ;  /* 0x0000000645047227 */ /* 0x000fc600078e00ff */
[----:B------:R0:W-:Y:S01]  /*13c0*/  STL [R1+0x7a8], R3 ;  /* 0x0007a80301007387 */ /* 0x0001e20000100800 */
[----:B------:R-:W-:Y:S01]  /*13d0*/  IMAD.MOV R5, RZ, RZ, -R5 ;  /* 0x000000ffff057224 */ /* 0x000fe200078e0a05 */
[----:B-1----:R-:W-:Y:S01]  /*13e0*/  IABS R9, R3 ;  /* 0x0000000300097213 */ /* 0x002fe20000000000 */
[----:B------:R-:W-:Y:S02]  /*13f0*/  IMAD.MOV R43, RZ, RZ, -R4 ;  /* 0x000000ffff2b7224 */ /* 0x000fe400078e0a04 */
[----:B------:R-:W-:-:S04]  /*1400*/  IMAD.HI.U32 R4, R69, R8, RZ ;  /* 0x0000000845047227 */ /* 0x000fc800078e00ff */
[C---:B------:R-:W-:Y:S02]  /*1410*/  IMAD R45, R7.reuse, R5, R10 ;  /* 0x00000005072d7224 */ /* 0x040fe400078e020a */
[----:B------:R-:W-:Y:S02]  /*1420*/  IMAD R43, R7, R43, R6 ;  /* 0x0000002b072b7224 */ /* 0x000fe400078e0206 */
[----:B------:R-:W-:Y:S02]  /*1430*/  VIADD R10, R14, 0x1e ;  /* 0x0000001e0e0a7836 */ /* 0x000fe40000000000 */
[----:B------:R-:W-:-:S03]  /*1440*/  IMAD.HI.U32 R5, R69, R42, RZ ;  /* 0x0000002a45057227 */ /* 0x000fc600078e00ff */
[----:B------:R-:W-:Y:S01]  /*1450*/  STL [R1+0x7ac], R10 ;  /* 0x0007ac0a01007387 */ /* 0x000fe20000100800 */
[----:B------:R-:W-:Y:S01]  /*1460*/  IMAD.MOV.U32 R6, RZ, RZ, R9 ;  /* 0x000000ffff067224 */ /* 0x000fe200078e0009 */
[----:B------:R-:W-:Y:S01]  /*1470*/  IABS R38, R10 ;  /* 0x0000000a00267213 */ /* 0x000fe20000000000 */
[----:B------:R-:W-:Y:S02]  /*1480*/  IMAD.MOV R41, RZ, RZ, -R4 ;  /* 0x000000ffff297224 */ /* 0x000fe400078e0a04 */
[C---:B0-----:R-:W-:Y:S02]  /*1490*/  VIADD R3, R14.reuse, 0x1f ;  /* 0x0000001f0e037836 */ /* 0x041fe40000000000 */
[----:B------:R-:W-:Y:S02]  /*14a0*/  IMAD.MOV R5, RZ, RZ, -R5 ;  /* 0x000000ffff057224 */ /* 0x000fe400078e0a05 */
[----:B------:R-:W-:Y:S01]  /*14b0*/  IMAD.HI.U32 R4, R69, R6, RZ ;  /* 0x0000000645047227 */ /* 0x000fe200078e00ff */
[----:B------:R0:W-:Y:S03]  /*14c0*/  STL [R1+0x7bc], R3 ;  /* 0x0007bc0301007387 */ /* 0x0001e60000100800 */
[----:B------:R-:W-:Y:S01]  /*14d0*/  IMAD R41, R7, R41, R8 ;  /* 0x0000002907297224 */ /* 0x000fe200078e0208 */
[----:B------:R-:W-:Y:S01]  /*14e0*/  IABS R8, R3 ;  /* 0x0000000300087213 */ /* 0x000fe20000000000 */
[----:B------:R-:W-:-:S02]  /*14f0*/  VIADD R9, R14, 0x21 ;  /* 0x000000210e097836 */ /* 0x000fc40000000000 */
[----:B------:R-:W-:Y:S02]  /*1500*/  IMAD R42, R7, R5, R42 ;  /* 0x00000005072a7224 */ /* 0x000fe400078e022a */
[----:B------:R-:W-:Y:S02]  /*1510*/  IMAD.MOV R4, RZ, RZ, -R4 ;  /* 0x000000ffff047224 */ /* 0x000fe400078e0a04 */
[----:B0-----:R-:W-:Y:S02]  /*1520*/  VIADD R3, R14, 0x20 ;  /* 0x000000200e037836 */ /* 0x001fe40000000000 */
[----:B------:R-:W-:-:S03]  /*1530*/  IMAD.HI.U32 R5, R69, R40, RZ ;  /* 0x0000002845057227 */ /* 0x000fc600078e00ff */
[----:B------:R0:W-:Y:S01]  /*1540*/  STL [R1+0x7b8], R3 ;  /* 0x0007b80301007387 */ /* 0x0001e20000100800 */
[----:B------:R-:W-:Y:S01]  /*1550*/  IMAD R39, R7, R4, R6 ;  /* 0x0000000407277224 */ /* 0x000fe200078e0206 */
[----:B------:R-:W-:Y:S01]  /*1560*/  IABS R36, R3 ;  /* 0x0000000300247213 */ /* 0x000fe20000000000 */
[----:B------:R-:W-:Y:S01]  /*1570*/  IMAD.MOV R5, RZ, RZ, -R5 ;  /* 0x000000ffff057224 */ /* 0x000fe200078e0a05 */
[----:B------:R1:W-:Y:S01]  /*1580*/  STL [R1+0x7c0], R9 ;  /* 0x0007c00901007387 */ /* 0x0003e20000100800 */
[----:B------:R-:W-:-:S04]  /*1590*/  IMAD.HI.U32 R4, R69, R38, RZ ;  /* 0x0000002645047227 */ /* 0x000fc800078e00ff */
[----:B------:R-:W-:Y:S02]  /*15a0*/  IMAD R40, R7, R5, R40 ;  /* 0x0000000507287224 */ /* 0x000fe400078e0228 */
[----:B0-----:R-:W-:Y:S02]  /*15b0*/  VIADD R3, R14, 0x22 ;  /* 0x000000220e037836 */ /* 0x001fe40000000000 */
[----:B------:R-:W-:Y:S01]  /*15c0*/  IMAD.MOV R6, RZ, RZ, -R4 ;  /* 0x000000ffff067224 */ /* 0x000fe200078e0a04 */
[----:B-1----:R-:W-:Y:S01]  /*15d0*/  IABS R9, R9 ;  /* 0x0000000900097213 */ /* 0x002fe20000000000 */
[----:B------:R-:W-:Y:S01]  /*15e0*/  IMAD.HI.U32 R5, R69, R8, RZ ;  /* 0x0000000845057227 */ /* 0x000fe200078e00ff */
[----:B------:R0:W-:Y:S01]  /*15f0*/  STL [R1+0x7c4], R3 ;  /* 0x0007c40301007387 */ /* 0x0001e20000100800 */
[----:B------:R-:W-:Y:S02]  /*1600*/  IABS R34, R3 ;  /* 0x0000000300227213 */ /* 0x000fe40000000000 */
[----:B------:R-:W-:-:S02]  /*1610*/  IMAD.MOV.U32 R4, RZ, RZ, R9 ;  /* 0x000000ffff047224 */ /* 0x000fc400078e0009 */
[C---:B------:R-:W-:Y:S02]  /*1620*/  VIADD R10, R14.reuse, 0x23 ;  /* 0x000000230e0a7836 */ /* 0x040fe40000000000 */
[----:B------:R-:W-:Y:S02]  /*1630*/  IMAD R38, R7, R6, R38 ;  /* 0x0000000607267224 */ /* 0x000fe400078e0226 */
[----:B------:R-:W-:Y:S01]  /*1640*/  IMAD.MOV R37, RZ, RZ, -R5 ;  /* 0x000000ffff257224 */ /* 0x000fe200078e0a05 */
[----:B------:R-:W-:Y:S01]  /*1650*/  STL [R1+0x7cc], R10 ;  /* 0x0007cc0a01007387 */ /* 0x000fe20000100800 */
[----:B0-----:R-:W-:Y:S02]  /*1660*/  VIADD R3, R14, 0x24 ;  /* 0x000000240e037836 */ /* 0x001fe40000000000 */
[----:B------:R-:W-:-:S03]  /*1670*/  IMAD.HI.U32 R6, R69, R4, RZ ;  /* 0x0000000445067227 */ /* 0x000fc600078e00ff */
[----:B------:R0:W-:Y:S01]  /*1680*/  STL [R1+0x7d0], R3 ;  /* 0x0007d00301007387 */ /* 0x0001e20000100800 */
[----:B------:R-:W-:Y:S01]  /*1690*/  IMAD.HI.U32 R5, R69, R36, RZ ;  /* 0x0000002445057227 */ /* 0x000fe200078e00ff */
[----:B------:R-:W-:-:S03]  /*16a0*/  IABS R32, R3 ;  /* 0x0000000300207213 */ /* 0x000fc60000000000 */
[C---:B------:R-:W-:Y:S02]  /*16b0*/  IMAD R37, R7.reuse, R37, R8 ;  /* 0x0000002507257224 */ /* 0x040fe400078e0208 */
[----:B------:R-:W-:Y:S02]  /*16c0*/  IMAD.MOV R6, RZ, RZ, -R6 ;  /* 0x000000ffff067224 */ /* 0x000fe400078e0a06 */
[----:B------:R-:W-:Y:S02]  /*16d0*/  IMAD.MOV R8, RZ, RZ, -R5 ;  /* 0x000000ffff087224 */ /* 0x000fe400078e0a05 */
[C---:B0-----:R-:W-:Y:S02]  /*16e0*/  VIADD R3, R14.reuse, 0x25 ;  /* 0x000000250e037836 */ /* 0x041fe40000000000 */
[C---:B------:R-:W-:Y:S02]  /*16f0*/  IMAD R35, R7.reuse, R6, R4 ;  /* 0x0000000607237224 */ /* 0x040fe400078e0204 */
[----:B------:R-:W-:Y:S01]  /*1700*/  IMAD R36, R7, R8, R36 ;  /* 0x0000000807247224 */ /* 0x000fe200078e0224 */
[----:B------:R0:W-:Y:S01]  /*1710*/  STL [R1+0x7c8], R3 ;  /* 0x0007c80301007387 */ /* 0x0001e20000100800 */
[----:B------:R-:W-:Y:S01]  /*1720*/  VIADD R9, R14, 0x26 ;  /* 0x000000260e097836 */ /* 0x000fe20000000000 */
[----:B------:R-:W-:Y:S01]  /*1730*/  IABS R6, R3 ;  /* 0x0000000300067213 */ /* 0x000fe20000000000 */
[----:B------:R-:W-:Y:S01]  /*1740*/  IMAD.HI.U32 R5, R69, R34, RZ ;  /* 0x0000002245057227 */ /* 0x000fe200078e00ff */
[----:B------:R-:W-:-:S02]  /*1750*/  IABS R8, R10 ;  /* 0x0000000a00087213 */ /* 0x000fc40000000000 */
[----:B------:R1:W-:Y:S01]  /*1760*/  STL [R1+0x7b4], R9 ;  /* 0x0007b40901007387 */ /* 0x0003e20000100800 */
[----:B------:R-:W-:Y:S01]  /*1770*/  IMAD.MOV R5, RZ, RZ, -R5 ;  /* 0x000000ffff057224 */ /* 0x000fe200078e0a05 */
[----:B------:R-:W-:Y:S01]  /*1780*/  IABS R30, R9 ;  /* 0x00000009001e7213 */ /* 0x000fe20000000000 */
[----:B------:R-:W-:Y:S02]  /*1790*/  IMAD.MOV.U32 R4, RZ, RZ, R8 ;  /* 0x000000ffff047224 */ /* 0x000fe400078e0008 */
[----:B0-----:R-:W-:Y:S02]  /*17a0*/  VIADD R3, R14, 0x27 ;  /* 0x000000270e037836 */ /* 0x001fe40000000000 */
[----:B------:R-:W-:Y:S02]  /*17b0*/  IMAD R34, R7, R5, R34 ;  /* 0x0000000507227224 */ /* 0x000fe400078e0222 */
[----:B------:R-:W-:Y:S01]  /*17c0*/  IMAD.HI.U32 R31, R69, R6, RZ ;  /* 0x00000006451f7227 */ /* 0x000fe200078e00ff */
[----:B------:R0:W-:Y:S01]  /*17d0*/  STL [R1+0x7b0], R3 ;  /* 0x0007b00301007387 */ /* 0x0001e20000100800 */
[----:B------:R-:W-:-:S02]  /*17e0*/  IABS R29, R3 ;  /* 0x00000003001d7213 */ /* 0x000fc40000000000 */
[----:B-1----:R-:W-:Y:S02]  /*17f0*/  VIADD R9, R14, 0x28 ;  /* 0x000000280e097836 */ /* 0x002fe40000000000 */
[----:B------:R-:W-:-:S03]  /*1800*/  IMAD.HI.U32 R5, R69, R4, RZ ;  /* 0x0000000445057227 */ /* 0x000fc600078e00ff */
[----:B------:R-:W-:Y:S01]  /*1810*/  STL [R1+0x7a4], R9 ;  /* 0x0007a40901007387 */ /* 0x000fe20000100800 */
[----:B------:R-:W-:Y:S01]  /*1820*/  IMAD.MOV R31, RZ, RZ, -R31 ;  /* 0x000000ffff1f7224 */ /* 0x000fe200078e0a1f */
[----:B------:R-:W-:Y:S01]  /*1830*/  IABS R28, R9 ;  /* 0x00000009001c7213 */ /* 0x000fe20000000000 */
[----:B0-----:R-:W-:Y:S02]  /*1840*/  VIADD R3, R14, 0x29 ;  /* 0x000000290e037836 */ /* 0x001fe40000000000 */
[----:B------:R-:W-:Y:S02]  /*1850*/  IMAD.MOV R5, RZ, RZ, -R5 ;  /* 0x000000ffff057224 */ /* 0x000fe400078e0a05 */
[C---:B------:R-:W-:Y:S01]  /*1860*/  IMAD R31, R7.reuse, R31, R6 ;  /* 0x0000001f071f7224 */ /* 0x040fe200078e0206 */
[----:B------:R0:W-:Y:S01]  /*1870*/  STL [R1+0x790], R3 ;  /* 0x0007900301007387 */ /* 0x0001e20000100800 */
[----:B------:R-:W-:Y:S01]  /*1880*/  IABS R27, R3 ;  /* 0x00000003001b7213 */ /* 0x000fe20000000000 */
[----:B------:R-:W-:-:S02]  /*1890*/  IMAD R33, R7, R5, R4 ;  /* 0x0000000507217224 */ /* 0x000fc400078e0204 */
[----:B------:R-:W-:Y:S02]  /*18a0*/  VIADD R6, R14, 0x2b ;  /* 0x0000002b0e067836 */ /* 0x000fe40000000000 */
[----:B------:R-:W-:-:S03]  /*18b0*/  IMAD.HI.U32 R5, R69, R30, RZ ;  /* 0x0000001e45057227 */ /* 0x000fc600078e00ff */
[----:B------:R-:W-:Y:S01]  /*18c0*/  IABS R25, R6 ;  /* 0x0000000600197213 */ /* 0x000fe20000000000 */
[----:B0-----:R-:W-:Y:S02]  /*18d0*/  VIADD R3, R14, 0x2a ;  /* 0x0000002a0e037836 */ /* 0x001fe40000000000 */
[----:B------:R-:W-:-:S03]  /*18e0*/  IMAD.HI.U32 R4, R69, R29, RZ ;  /* 0x0000001d45047227 */ /* 0x000fc600078e00ff */
[----:B------:R0:W-:Y:S01]  /*18f0*/  STL [R1+0x78c], R3 ;  /* 0x00078c0301007387 */ /* 0x0001e20000100800 */
[----:B------:R-:W-:Y:S01]  /*1900*/  IABS R26, R3 ;  /* 0x00000003001a7213 */ /* 0x000fe20000000000 */
[----:B------:R-:W-:Y:S02]  /*1910*/  IMAD.MOV R5, RZ, RZ, -R5 ;  /* 0x000000ffff057224 */ /* 0x000fe400078e0a05 */
[----:B------:R-:W-:Y:S01]  /*1920*/  STL [R1+0x780], R6 ;  /* 0x0007800601007387 */ /* 0x000fe20000100800 */
[----:B------:R-:W-:Y:S02]  /*1930*/  IMAD.MOV R4, RZ, RZ, -R4 ;  /* 0x000000ffff047224 */ /* 0x000fe400078e0a04 */
[----:B------:R-:W-:Y:S02]  /*1940*/  IMAD R30, R7, R5, R30 ;  /* 0x00000005071e7224 */ /* 0x000fe400078e021e */
[----:B------:R-:W-:-:S04]  /*1950*/  IMAD.HI.U32 R5, R69, R28, RZ ;  /* 0x0000001c45057227 */ /* 0x000fc800078e00ff */
[----:B0-----:R-:W-:Y:S02]  /*1960*/  VIADD R3, R14, 0x2c ;  /* 0x0000002c0e037836 */ /* 0x001fe40000000000 */
[----:B------:R-:W-:Y:S02]  /*1970*/  IMAD R29, R7, R4, R29 ;  /* 0x00000004071d7224 */ /* 0x000fe400078e021d */
[----:B------:R-:W-:Y:S01]  /*1980*/  IMAD.HI.U32 R4, R69, R27, RZ ;  /* 0x0000001b45047227 */ /* 0x000fe200078e00ff */
[----:B------:R-:W-:Y:S01]  /*1990*/  STL [R1+0x76c], R3 ;  /* 0x00076c0301007387 */ /* 0x000fe20000100800 */
[----:B------:R-:W-:Y:S02]  /*19a0*/  IABS R24, R3 ;  /* 0x0000000300187213 */ /* 0x000fe40000000000 */
[----:B------:R-:W-:Y:S01]  /*19b0*/  IMAD.MOV R5, RZ, RZ, -R5 ;  /* 0x000000ffff057224 */ /* 0x000fe200078e0a05 */
[----:B------:R0:W-:Y:S01]  /*19c0*/  STL [R1+0x7d8], R3 ;  /* 0x0007d80301007387 */ /* 0x0001e20000100800 */
[----:B------:R-:W-:-:S02]  /*19d0*/  IMAD.MOV R4, RZ, RZ, -R4 ;  /* 0x000000ffff047224 */ /* 0x000fc400078e0a04 */
[----:B------:R-:W-:Y:S02]  /*19e0*/  IMAD R28, R7, R5, R28 ;  /* 0x00000005071c7224 */ /* 0x000fe400078e021c */
[C---:B------:R-:W-:Y:S02]  /*19f0*/  VIADD R93, R14.reuse, 0x2d ;  /* 0x0000002d0e5d7836 */ /* 0x040fe40000000000 */
[----:B------:R-:W-:Y:S01]  /*1a00*/  IMAD.HI.U32 R5, R69, R25, RZ ;  /* 0x0000001945057227 */ /* 0x000fe200078e00ff */
[----:B0-----:R-:W0:Y:S03]  /*1a10*/  S2R R3, SR_TID.X ;  /* 0x0000000000037919 */ /* 0x001e260000002100 */
[----:B------:R-:W-:Y:S01]  /*1a20*/  VIADD R92, R14, 0x2e ;  /* 0x0000002e0e5c7836 */ /* 0x000fe20000000000 */
[----:B------:R-:W-:Y:S01]  /*1a30*/  IABS R23, R93 ;  /* 0x0000005d00177213 */ /* 0x000fe20000000000 */
[----:B------:R-:W-:Y:S01]  /*1a40*/  IMAD R27, R7, R4, R27 ;  /* 0x00000004071b7224 */ /* 0x000fe200078e021b */
[----:B------:R-:W-:Y:S01]  /*1a50*/  STL [R1+0x768], R93 ;  /* 0x0007685d01007387 */ /* 0x000fe20000100800 */
[----:B------:R-:W-:Y:S01]  /*1a60*/  IMAD.HI.U32 R4, R69, R24, RZ ;  /* 0x0000001845047227 */ /* 0x000fe200078e00ff */
[----:B------:R-:W-:-:S02]  /*1a70*/  IABS R22, R92 ;  /* 0x0000005c00167213 */ /* 0x000fc40000000000 */
[----:B------:R-:W-:Y:S01]  /*1a80*/  STL [R1+0x75c], R92 ;  /* 0x00075c5c01007387 */ /* 0x000fe20000100800 */
[----:B------:R-:W-:Y:S02]  /*1a90*/  IMAD.MOV R5, RZ, RZ, -R5 ;  /* 0x000000ffff057224 */ /* 0x000fe400078e0a05 */
[C---:B------:R-:W-:Y:S01]  /*1aa0*/  VIADD R91, R14.reuse, 0x2f ;  /* 0x0000002f0e5b7836 */ /* 0x040fe20000000000 */
[----:B------:R-:W-:Y:S01]  /*1ab0*/  STL [R1+0x7dc], R93 ;  /* 0x0007dc5d01007387 */ /* 0x000fe20000100800 */
[----:B------:R-:W-:Y:S02]  /*1ac0*/  VIADD R90, R14, 0x30 ;  /* 0x000000300e5a7836 */ /* 0x000fe40000000000 */
[----:B------:R-:W-:Y:S01]  /*1ad0*/  IMAD.MOV R4, RZ, RZ, -R4 ;  /* 0x000000ffff047224 */ /* 0x000fe200078e0a04 */
[----:B------:R-:W-:Y:S01]  /*1ae0*/  STL [R1+0x7e0], R92 ;  /* 0x0007e05c01007387 */ /* 0x000fe20000100800 */
[----:B------:R-:W-:Y:S01]  /*1af0*/  IMAD R25, R7, R5, R25 ;  /* 0x0000000507197224 */ /* 0x000fe200078e0219 */
[----:B------:R-:W-:Y:S01]  /*1b00*/  IABS R20, R90 ;  /* 0x0000005a00147213 */ /* 0x000fe20000000000 */
[----:B------:R-:W-:Y:S01]  /*1b10*/  IMAD.HI.U32 R5, R69, R23, RZ ;  /* 0x0000001745057227 */ /* 0x000fe200078e00ff */
[----:B------:R-:W-:Y:S01]  /*1b20*/  STL [R1+0x748], R91 ;  /* 0x0007485b01007387 */ /* 0x000fe20000100800 */
[----:B------:R-:W-:-:S02]  /*1b30*/  IABS R21, R91 ;  /* 0x0000005b00157213 */ /* 0x000fc40000000000 */
[----:B------:R-:W-:Y:S01]  /*1b40*/  IMAD R24, R7, R4, R24 ;  /* 0x0000000407187224 */ /* 0x000fe200078e0218 */
[----:B------:R-:W-:Y:S01]  /*1b50*/  STL [R1+0x7e4], R91 ;  /* 0x0007e45b01007387 */ /* 0x000fe20000100800 */
[----:B------:R-:W-:Y:S02]  /*1b60*/  VIADD R89, R14, 0x31 ;  /* 0x000000310e597836 */ /* 0x000fe40000000000 */
[----:B------:R-:W-:Y:S01]  /*1b70*/  IMAD.HI.U32 R4, R69, R22, RZ ;  /* 0x0000001645047227 */ /* 0x000fe200078e00ff */
[----:B------:R-:W-:Y:S02]  /*1b80*/  STL [R1+0x744], R90 ;  /* 0x0007445a01007387 */ /* 0x000fe40000100800 */
[----:B------:R-:W-:Y:S01]  /*1b90*/  IABS R19, R89 ;  /* 0x0000005900137213 */ /* 0x000fe20000000000 */
[----:B------:R-:W-:Y:S01]  /*1ba0*/  IMAD.MOV R5, RZ, RZ, -R5 ;  /* 0x000000ffff057224 */ /* 0x000fe200078e0a05 */
[----:B------:R1:W-:Y:S01]  /*1bb0*/  STL [R1+0x7e8], R90 ;  /* 0x0007e85a01007387 */ /* 0x0003e20000100800 */
[----:B------:R-:W-:Y:S01]  /*1bc0*/  IMAD.MOV R4, RZ, RZ, -R4 ;  /* 0x000000ffff047224 */ /* 0x000fe200078e0a04 */
[----:B0-----:R-:W-:Y:S01]  /*1bd0*/  LOP3.LUT R73, R3, 0x7f, RZ, 0xc0, !PT ;  /* 0x0000007f03497812 */ /* 0x001fe200078ec0ff */
[----:B------:R-:W-:Y:S01]  /*1be0*/  IMAD R23, R7, R5, R23 ;  /* 0x0000000507177224 */ /* 0x000fe200078e0217 */
[----:B------:R-:W-:Y:S01]  /*1bf0*/  STL [R1+0x72c], R89 ;  /* 0x00072c5901007387 */ /* 0x000fe20000100800 */
[----:B------:R-:W-:Y:S01]  /*1c00*/  IMAD R0, R13, R0, R12 ;  /* 0x000000000d007224 */ /* 0x000fe200078e020c */
[----:B------:R-:W-:Y:S01]  /*1c10*/  SHF.R.U32.HI R3, RZ, 0x5, R3 ;  /* 0x00000005ff037819 */ /* 0x000fe20000011603 */
[----:B------:R-:W-:Y:S01]  /*1c20*/  IMAD.HI.U32 R5, R69, R20, RZ ;  /* 0x0000001445057227 */ /* 0x000fe200078e00ff */
[----:B------:R-:W-:Y:S03]  /*1c30*/  STL [R1+0x7ec], R89 ;  /* 0x0007ec5901007387 */ /* 0x000fe60000100800 */
[----:B-1----:R-:W-:-:S02]  /*1c40*/  IMAD.MOV.U32 R90, RZ, RZ, R14 ;  /* 0x000000ffff5a7224 */ /* 0x002fc400078e000e */
[----:B------:R-:W-:Y:S02]  /*1c50*/  IMAD R22, R7, R4, R22 ;  /* 0x0000000407167224 */ /* 0x000fe400078e0216 */
[C---:B------:R-:W-:Y:S02]  /*1c60*/  VIADD R88, R90.reuse, 0x32 ;  /* 0x000000325a587836 */ /* 0x040fe40000000000 */
[----:B------:R-:W-:Y:S02]  /*1c70*/  VIADD R87, R90, 0x33 ;  /* 0x000000335a577836 */ /* 0x000fe40000000000 */
[----:B------:R-:W-:Y:S01]  /*1c80*/  IMAD.IADD R0, R11, 0x1, R0 ;  /* 0x000000010b007824 */ /* 0x000fe200078e0200 */
[----:B------:R-:W-:Y:S01]  /*1c90*/  IABS R18, R88 ;  /* 0x0000005800127213 */ /* 0x000fe20000000000 */
[----:B------:R-:W-:Y:S01]  /*1ca0*/  IMAD.HI.U32 R4, R69, R19, RZ ;  /* 0x0000001345047227 */ /* 0x000fe200078e00ff */
[----:B------:R-:W-:Y:S01]  /*1cb0*/  STL [R1+0x724], R88 ;  /* 0x0007245801007387 */ /* 0x000fe20000100800 */
[----:B------:R-:W-:-:S02]  /*1cc0*/  IABS R17, R87 ;  /* 0x0000005700117213 */ /* 0x000fc40000000000 */
[----:B------:R-:W-:Y:S01]  /*1cd0*/  IMAD.MOV R5, RZ, RZ, -R5 ;  /* 0x000000ffff057224 */ /* 0x000fe200078e0a05 */
[----:B------:R-:W-:Y:S01]  /*1ce0*/  STL [R1+0x720], R87 ;  /* 0x0007205701007387 */ /* 0x000fe20000100800 */
[C---:B------:R-:W-:Y:S02]  /*1cf0*/  VIADD R86, R90.reuse, 0x34 ;  /* 0x000000345a567836 */ /* 0x040fe40000000000 */
[----:B------:R-:W-:Y:S01]  /*1d00*/  IMAD.MOV R4, RZ, RZ, -R4 ;  /* 0x000000ffff047224 */ /* 0x000fe200078e0a04 */
[----:B------:R-:W-:Y:S01]  /*1d10*/  STL [R1+0x7f0], R88 ;  /* 0x0007f05801007387 */ /* 0x000fe20000100800 */
[----:B------:R-:W-:Y:S01]  /*1d20*/  IMAD R20, R7, R5, R20 ;  /* 0x0000000507147224 */ /* 0x000fe200078e0214 */
[----:B------:R-:W-:Y:S01]  /*1d30*/  IABS R16, R86 ;  /* 0x0000005600107213 */ /* 0x000fe20000000000 */
[----:B------:R-:W-:Y:S01]  /*1d40*/  VIADD R85, R90, 0x35 ;  /* 0x000000355a557836 */ /* 0x000fe20000000000 */
[----:B------:R0:W-:Y:S01]  /*1d50*/  STL [R1+0x7f4], R87 ;  /* 0x0007f45701007387 */ /* 0x0001e20000100800 */
[----:B------:R-:W-:-:S02]  /*1d60*/  IMAD R74, R0, 0x80, R73 ;  /* 0x00000080004a7824 */ /* 0x000fc400078e0249 */
[----:B------:R-:W-:Y:S01]  /*1d70*/  IMAD.HI.U32 R5, R69, R18, RZ ;  /* 0x0000001245057227 */ /* 0x000fe200078e00ff */
[----:B------:R-:W-:Y:S01]  /*1d80*/  STL [R1+0x718], R86 ;  /* 0x0007185601007387 */ /* 0x000fe20000100800 */
[----:B------:R-:W-:Y:S02]  /*1d90*/  IABS R15, R85 ;  /* 0x00000055000f7213 */ /* 0x000fe40000000000 */
[C---:B------:R-:W-:Y:S01]  /*1da0*/  VIADD R84, R90.reuse, 0x36 ;  /* 0x000000365a547836 */ /* 0x040fe20000000000 */
[----:B------:R-:W-:Y:S01]  /*1db0*/  STL [R1+0x714], R85 ;  /* 0x0007145501007387 */ /* 0x000fe20000100800 */
[C---:B------:R-:W-:Y:S01]  /*1dc0*/  VIADD R83, R90.reuse, 0x37 ;  /* 0x000000375a537836 */ /* 0x040fe20000000000 */
[----:B------:R-:W-:Y:S01]  /*1dd0*/  IABS R0, R74 ;  /* 0x0000004a00007213 */ /* 0x000fe20000000000 */
[C---:B------:R-:W-:Y:S01]  /*1de0*/  VIADD R82, R90.reuse, 0x38 ;  /* 0x000000385a527836 */ /* 0x040fe20000000000 */
[----:B------:R-:W-:Y:S01]  /*1df0*/  STL [R1+0x710], R84 ;  /* 0x0007105401007387 */ /* 0x000fe20000100800 */
[----:B------:R-:W-:Y:S01]  /*1e00*/  IMAD R19, R7, R4, R19 ;  /* 0x0000000407137224 */ /* 0x000fe200078e0213 */
[----:B------:R-:W-:Y:S01]  /*1e10*/  IABS R14, R84 ;  /* 0x00000054000e7213 */ /* 0x000fe20000000000 */
[----:B------:R-:W-:Y:S01]  /*1e20*/  VIADD R81, R90, 0x39 ;  /* 0x000000395a517836 */ /* 0x000fe20000000000 */
[----:B------:R-:W-:Y:S01]  /*1e30*/  STL [R1+0x704], R83 ;  /* 0x0007045301007387 */ /* 0x000fe20000100800 */
[----:B------:R-:W-:Y:S01]  /*1e40*/  IMAD.HI.U32 R4, R69, R17, RZ ;  /* 0x0000001145047227 */ /* 0x000fe200078e00ff */
[----:B------:R-:W-:-:S02]  /*1e50*/  IABS R12, R82 ;  /* 0x00000052000c7213 */ /* 0x000fc40000000000 */
[----:B------:R-:W-:Y:S01]  /*1e60*/  STL [R1+0x700], R82 ;  /* 0x0007005201007387 */ /* 0x000fe20000100800 */
[----:B------:R-:W-:Y:S01]  /*1e70*/  IMAD.MOV R5, RZ, RZ, -R5 ;  /* 0x000000ffff057224 */ /* 0x000fe200078e0a05 */
[----:B------:R-:W-:Y:S01]  /*1e80*/  IABS R11, R81 ;  /* 0x00000051000b7213 */ /* 0x000fe20000000000 */
[C---:B------:R-:W-:Y:S01]  /*1e90*/  VIADD R80, R90.reuse, 0x3a ;  /* 0x0000003a5a507836 */ /* 0x040fe20000000000 */
[----:B------:R-:W-:Y:S01]  /*1ea0*/  STL [R1+0x6fc], R81 ;  /* 0x0006fc5101007387 */ /* 0x000fe20000100800 */
[C---:B------:R-:W-:Y:S01]  /*1eb0*/  VIADD R79, R90.reuse, 0x3b ;  /* 0x0000003b5a4f7836 */ /* 0x040fe20000000000 */
[----:B------:R-:W-:Y:S01]  /*1ec0*/  IABS R13, R83 ;  /* 0x00000053000d7213 */ /* 0x000fe20000000000 */
[C---:B------:R-:W-:Y:S01]  /*1ed0*/  VIADD R78, R90.reuse, 0x3c ;  /* 0x0000003c5a4e7836 */ /* 0x040fe20000000000 */
[----:B------:R-:W-:Y:S01]  /*1ee0*/  STL [R1+0x6f8], R80 ;  /* 0x0006f85001007387 */ /* 0x000fe20000100800 */
[C---:B------:R-:W-:Y:S01]  /*1ef0*/  VIADD R76, R90.reuse, 0x3f ;  /* 0x0000003f5a4c7836 */ /* 0x040fe20000000000 */
[----:B------:R-:W-:Y:S01]  /*1f00*/  IABS R10, R80 ;  /* 0x00000050000a7213 */ /* 0x000fe20000000000 */
[----:B------:R-:W-:Y:S01]  /*1f10*/  IMAD.MOV R4, RZ, RZ, -R4 ;  /* 0x000000ffff047224 */ /* 0x000fe200078e0a04 */
[----:B------:R-:W-:Y:S01]  /*1f20*/  STL [R1+0x6f4], R79 ;  /* 0x0006f44f01007387 */ /* 0x000fe20000100800 */
[----:B------:R-:W-:Y:S01]  /*1f30*/  IMAD R18, R7, R5, R18 ;  /* 0x0000000507127224 */ /* 0x000fe200078e0212 */
[----:B------:R-:W-:Y:S01]  /*1f40*/  IABS R9, R78 ;  /* 0x0000004e00097213 */ /* 0x000fe20000000000 */
[----:B------:R-:W-:Y:S01]  /*1f50*/  VIADD R77, R90, 0x3d ;  /* 0x0000003d5a4d7836 */ /* 0x000fe20000000000 */
[----:B------:R-:W-:Y:S01]  /*1f60*/  STL [R1+0x6f0], R78 ;  /* 0x0006f04e01007387 */ /* 0x000fe20000100800 */
[----:B------:R-:W-:-:S03]  /*1f70*/  IMAD.HI.U32 R5, R69, R15, RZ ;  /* 0x0000000f45057227 */ /* 0x000fc600078e00ff */
[----:B------:R-:W-:Y:S01]  /*1f80*/  STL [R1+0x6e4], R76 ;  /* 0x0006e44c01007387 */ /* 0x000fe20000100800 */
[----:B------:R-:W-:-:S03]  /*1f90*/  IMAD.HI.U32 R71, R71, R0, RZ ;  /* 0x0000000047477227 */ /* 0x000fc600078e00ff */
[----:B------:R-:W-:Y:S01]  /*1fa0*/  STL [R1+0x6ec], R77 ;  /* 0x0006ec4d01007387 */ /* 0x000fe20000100800 */
[----:B------:R-:W-:Y:S02]  /*1fb0*/  VIADD R75, R90, 0x3e ;  /* 0x0000003e5a4b7836 */ /* 0x000fe40000000000 */
[----:B------:R-:W-:Y:S01]  /*1fc0*/  IMAD R17, R7, R4, R17 ;  /* 0x0000000407117224 */ /* 0x000fe200078e0211 */
[----:B------:R-:W-:Y:S01]  /*1fd0*/  STL [R1+0x6d4], R74 ;  /* 0x0006d44a01007387 */ /* 0x000fe20000100800 */
[----:B------:R-:W-:-:S03]  /*1fe0*/  IMAD.HI.U32 R8, R69, R32, RZ ;  /* 0x0000002045087227 */ /* 0x000fc600078e00ff */
[----:B------:R-:W-:Y:S01]  /*1ff0*/  STL [R1+0x6e8], R75 ;  /* 0x0006e84b01007387 */ /* 0x000fe20000100800 */
[----:B------:R-:W-:-:S03]  /*2000*/  IMAD.HI.U32 R4, R69, R14, RZ ;  /* 0x0000000e45047227 */ /* 0x000fc600078e00ff */
[----:B------:R-:W4:Y:S01]  /*2010*/  LDL R91, [R1+0x6d8] ;  /* 0x0006d800015b7983 */ /* 0x000f220000100800 */
[----:B------:R-:W-:Y:S02]  /*2020*/  IMAD.MOV R5, RZ, RZ, -R5 ;  /* 0x000000ffff057224 */ /* 0x000fe400078e0a05 */
[----:B------:R-:W-:Y:S01]  /*2030*/  IMAD.MOV R71, RZ, RZ, -R71 ;  /* 0x000000ffff477224 */ /* 0x000fe200078e0a47 */
[----:B------:R-:W5:Y:S01]  /*2040*/  LDL R92, [R1+0x70c] ;  /* 0x00070c00015c7983 */ /* 0x000f620000100800 */
[----:B------:R-:W-:Y:S02]  /*2050*/  IMAD.MOV R8, RZ, RZ, -R8 ;  /* 0x000000ffff087224 */ /* 0x000fe400078e0a08 */
[----:B------:R-:W-:Y:S01]  /*2060*/  IMAD.MOV R4, RZ, RZ, -R4 ;  /* 0x000000ffff047224 */ /* 0x000fe200078e0a04 */
[----:B------:R-:W2:Y:S01]  /*2070*/  LDL R93, [R1+0x708] ;  /* 0x00070800015d7983 */ /* 0x000ea20000100800 */
[----:B------:R-:W-:Y:S02]  /*2080*/  IMAD R15, R7, R5, R15 ;  /* 0x00000005070f7224 */ /* 0x000fe400078e020f */
[----:B------:R-:W-:Y:S01]  /*2090*/  IMAD R0, R68, R71, R0 ;  /* 0x0000004744007224 */ /* 0x000fe200078e0200 */
[----:B0-----:R-:W2:Y:S01]  /*20a0*/  LDL R87, [R1+0x6e0] ;  /* 0x0006e00001577983 */ /* 0x001ea20000100800 */
[----:B------:R-:W-:-:S03]  /*20b0*/  IMAD.HI.U32 R5, R69, R12, RZ ;  /* 0x0000000c45057227 */ /* 0x000fc600078e00ff */
[----:B------:R-:W2:Y:S01]  /*20c0*/  LDL R88, [R1+0x728] ;  /* 0x0007280001587983 */ /* 0x000ea20000100800 */
[----:B------:R-:W-:Y:S02]  /*20d0*/  IMAD.SHL.U32 R71, R3, 0x200000, RZ ;  /* 0x0020000003477824 */ /* 0x000fe400078e00ff */
[C---:B------:R-:W-:Y:S01]  /*20e0*/  IMAD R32, R7.reuse, R8, R32 ;  /* 0x0000000807207224 */ /* 0x040fe200078e0220 */
[----:B------:R-:W2:Y:S01]  /*20f0*/  LDL R3, [R1+0x71c] ;  /* 0x00071c0001037983 */ /* 0x000ea20000100800 */
[----:B------:R-:W-:Y:S01]  /*2100*/  IMAD R14, R7, R4, R14 ;  /* 0x00000004070e7224 */ /* 0x000fe200078e020e */
[----:B------:R-:W-:Y:S01]  /*2110*/  IABS R8, R79 ;  /* 0x0000004f00087213 */ /* 0x000fe20000000000 */
[----:B------:R-:W-:Y:S01]  /*2120*/  IMAD.MOV R5, RZ, RZ, -R5 ;  /* 0x000000ffff057224 */ /* 0x000fe200078e0a05 */
[----:B------:R-:W2:Y:S01]  /*2130*/  LDL R89, [R1+0x740] ;  /* 0x0007400001597983 */ /* 0x000ea20000100800 */
[----:B------:R-:W-:-:S04]  /*2140*/  IMAD.HI.U32 R4, R69, R11, RZ ;  /* 0x0000000b45047227 */ /* 0x000fc800078e00ff */
[----:B------:R-:W-:Y:S02]  /*2150*/  IMAD R12, R7, R5, R12 ;  /* 0x00000005070c7224 */ /* 0x000fe400078e020c */
[----:B------:R-:W-:Y:S02]  /*2160*/  IMAD.MOV R4, RZ, RZ, -R4 ;  /* 0x000000ffff047224 */ /* 0x000fe400078e0a04 */
[----:B------:R-:W-:-:S04]  /*2170*/  IMAD.HI.U32 R5, R69, R8, RZ ;  /* 0x0000000845057227 */ /* 0x000fc800078e00ff */
[C---:B------:R-:W-:Y:S01]  /*2180*/  IMAD R11, R7.reuse, R4, R11 ;  /* 0x00000004070b7224 */ /* 0x040fe200078e020b */
[----:B------:R-:W-:Y:S01]  /*2190*/  IABS R4, R76 ;  /* 0x0000004c00047213 */ /* 0x000fe20000000000 */
[----:B------:R-:W-:Y:S02]  /*21a0*/  IMAD.MOV R5, RZ, RZ, -R5 ;  /* 0x000000ffff057224 */ /* 0x000fe400078e0a05 */
[----:B------:R-:W-:Y:S02]  /*21b0*/  @!P0 IMAD.IADD R70, R70, 0x1, -R7 ;  /* 0x0000000146468824 */ /* 0x000fe400078e0a07 */
[----:B------:R-:W-:Y:S02]  /*21c0*/  IMAD R8, R7, R5, R8 ;  /* 0x0000000507087224 */ /* 0x000fe400078e0208 */
[----:B------:R-:W-:Y:S01]  /*21d0*/  IMAD.HI.U32 R5, R69, R4, RZ ;  /* 0x0000000445057227 */ /* 0x000fe200078e00ff */
[----:B------:R-:W-:-:S03]  /*21e0*/  ISETP.GT.U32.AND P0, PT, R7, R70, PT ;  /* 0x000000460700720c */ /* 0x000fc60003f04070 */
[----:B------:R-:W-:Y:S02]  /*21f0*/  IMAD.MOV R5, RZ, RZ, -R5 ;  /* 0x000000ffff057224 */ /* 0x000fe400078e0a05 */
[--C-:B------:R-:W-:Y:S01]  /*2200*/  @!P1 IMAD.IADD R67, R67, 0x1, -R7.reuse ;  /* 0x0000000143439824 */ /* 0x100fe200078e0a07 */
[C---:B------:R-:W-:Y:S01]  /*2210*/  ISETP.GT.U32.AND P1, PT, R7.reuse, R60, PT ;  /* 0x0000003c0700720c */ /* 0x040fe20003f24070 */
[----:B------:R-:W-:Y:S01]  /*2220*/  IMAD R4, R7, R5, R4 ;  /* 0x0000000507047224 */ /* 0x000fe200078e0204 */
[----:B------:R-:W-:Y:S01]  /*2230*/  IABS R5, R75 ;  /* 0x0000004b00057213 */ /* 0x000fe20000000000 */
[--C-:B------:R-:W-:Y:S01]  /*2240*/  @!P2 IMAD.IADD R65, R65, 0x1, -R7.reuse ;  /* 0x000000014141a824 */ /* 0x100fe200078e0a07 */
[C---:B------:R-:W-:Y:S01]  /*2250*/  ISETP.GT.U32.AND P2, PT, R7.reuse, R58, PT ;  /* 0x0000003a0700720c */ /* 0x040fe20003f44070 */
[--C-:B------:R-:W-:Y:S01]  /*2260*/  @!P5 IMAD.IADD R64, R64, 0x1, -R7.reuse ;  /* 0x000000014040d824 */ /* 0x100fe200078e0a07 */
[C---:B------:R-:W-:Y:S01]  /*2270*/  ISETP.GT.U32.AND P4, PT, R7.reuse, R4, PT ;  /* 0x000000040700720c */ /* 0x040fe20003f84070 */
[--C-:B------:R-:W-:Y:S01]  /*2280*/  @!P0 IMAD.IADD R70, R70, 0x1, -R7.reuse ;  /* 0x0000000146468824 */ /* 0x100fe200078e0a07 */
[C---:B------:R-:W-:Y:S01]  /*2290*/  ISETP.GT.U32.AND P0, PT, R7.reuse, R61, PT ;  /* 0x0000003d0700720c */ /* 0x040fe20003f04070 */
[--C-:B------:R-:W-:Y:S01]  /*22a0*/  @!P3 IMAD.IADD R66, R66, 0x1, -R7.reuse ;  /* 0x000000014242b824 */ /* 0x100fe200078e0a07 */
[----:B------:R-:W-:Y:S01]  /*22b0*/  ISETP.GT.U32.AND P5, PT, R7, R57, PT ;  /* 0x000000390700720c */ /* 0x000fe20003fa4070 */
[--C-:B------:R-:W-:Y:S01]  /*22c0*/  @!P6 IMAD.IADD R63, R63, 0x1, -R7.reuse ;  /* 0x000000013f3fe824 */ /* 0x100fe200078e0a07 */
[C---:B------:R-:W-:Y:S01]  /*22d0*/  ISETP.GT.U32.AND P3, PT, R7.reuse, R59, PT ;  /* 0x0000003b0700720c */ /* 0x040fe20003f64070 */
[----:B------:R-:W-:Y:S01]  /*22e0*/  @!P1 IMAD.IADD R60, R60, 0x1, -R7 ;  /* 0x000000013c3c9824 */ /* 0x000fe200078e0a07 */
[----:B------:R-:W-:Y:S01]  /*22f0*/  ISETP.GT.U32.AND P1, PT, R7, R66, PT ;  /* 0x000000420700720c */ /* 0x000fe20003f24070 */
[----:B------:R-:W-:Y:S01]  /*2300*/  IMAD.HI.U32 R6, R69, R26, RZ ;  /* 0x0000001a45067227 */ /* 0x000fe200078e00ff */
[----:B------:R-:W-:-:S03]  /*2310*/  ISETP.GT.U32.AND P6, PT, R68, R0, PT ;  /* 0x000000004400720c */ /* 0x000fc60003fc4070 */
[--C-:B------:R-:W-:Y:S01]  /*2320*/  @!P4 IMAD.IADD R4, R4, 0x1, -R7.reuse ;  /* 0x000000010404c824 */ /* 0x100fe200078e0a07 */
[----:B------:R-:W-:Y:S01]  /*2330*/  ISETP.GT.U32.AND P4, PT, R7, R62, PT ;  /* 0x0000003e0700720c */ /* 0x000fe20003f84070 */
[--C-:B------:R-:W-:Y:S01]  /*2340*/  @!P0 IMAD.IADD R61, R61, 0x1, -R7.reuse ;  /* 0x000000013d3d8824 */ /* 0x100fe200078e0a07 */
[C---:B------:R-:W-:Y:S01]  /*2350*/  ISETP.GT.U32.AND P0, PT, R7.reuse, R67, PT ;  /* 0x000000430700720c */ /* 0x040fe20003f04070 */
[--C-:B------:R-:W-:Y:S01]  /*2360*/  @!P2 IMAD.IADD R58, R58, 0x1, -R7.reuse ;  /* 0x000000013a3aa824 */ /* 0x100fe200078e0a07 */
[----:B------:R-:W-:Y:S01]  /*2370*/  ISETP.GT.U32.AND P2, PT, R7, R64, PT ;  /* 0x000000400700720c */ /* 0x000fe20003f44070 */
[--C-:B------:R-:W-:Y:S01]  /*2380*/  @!P5 IMAD.IADD R57, R57, 0x1, -R7.reuse ;  /* 0x000000013939d824 */ /* 0x100fe200078e0a07 */
[----:B------:R-:W-:Y:S01]  /*2390*/  ISETP.GT.U32.AND P5, PT, R7, R63, PT ;  /* 0x0000003f0700720c */ /* 0x000fe20003fa4070 */
[--C-:B------:R-:W-:Y:S01]  /*23a0*/  @!P3 IMAD.IADD R59, R59, 0x1, -R7.reuse ;  /* 0x000000013b3bb824 */ /* 0x100fe200078e0a07 */
[C---:B------:R-:W-:Y:S01]  /*23b0*/  ISETP.GT.U32.AND P3, PT, R7.reuse, R65, PT ;  /* 0x000000410700720c */ /* 0x040fe20003f64070 */
[--C-:B------:R-:W-:Y:S01]  /*23c0*/  @!P1 IMAD.IADD R66, R66, 0x1, -R7.reuse ;  /* 0x0000000142429824 */ /* 0x100fe200078e0a07 */
[C---:B------:R-:W-:Y:S01]  /*23d0*/  ISETP.GT.U32.AND P1, PT, R7.reuse, R60, PT ;  /* 0x0000003c0700720c */ /* 0x040fe20003f24070 */
[----:B------:R-:W-:Y:S01]  /*23e0*/  @!P6 IMAD.IADD R0, R0, 0x1, -R68 ;  /* 0x000000010000e824 */ /* 0x000fe200078e0a44 */
[C---:B------:R-:W-:Y:S01]  /*23f0*/  ISETP.GT.U32.AND P6, PT, R7.reuse, R57, PT ;  /* 0x000000390700720c */ /* 0x040fe20003fc4070 */
        /* <DEDUP_REMOVED lines=34> */
[----:B------:R-:W-:-:S02]  /*2620*/  @!P5 IMAD.IADD R49, R49, 0x1, -R7 ;  /* 0x000000013131d824 */ /* 0x000fc400078e0a07 */
[--C-:B------:R-:W-:Y:S01]  /*2630*/  @!P3 IMAD.IADD R52, R52, 0x1, -R7.reuse ;  /* 0x000000013434b824 */ /* 0x100fe200078e0a07 */
[C---:B------:R-:W-:Y:S01]  /*2640*/  ISETP.GT.U32.AND P3, PT, R7.reuse, R45, PT ;  /* 0x0000002d0700720c */ /* 0x040fe20003f64070 */
[--C-:B------:R-:W-:Y:S02]  /*2650*/  @!P1 IMAD.IADD R46, R46, 0x1, -R7.reuse ;  /* 0x000000012e2e9824 */ /* 0x100fe400078e0a07 */
        /* <DEDUP_REMOVED lines=8> */
[----:B------:R-:W-:Y:S01]  /*26e0*/  IMAD.MOV R6, RZ, RZ, -R6 ;  /* 0x000000ffff067224 */ /* 0x000fe200078e0a06 */
[----:B------:R-:W-:Y:S01]  /*26f0*/  ISETP.GT.U32.AND P2, PT, R7, R50, PT ;  /* 0x000000320700720c */ /* 0x000fe20003f44070 */
[--C-:B------:R-:W-:Y:S01]  /*2700*/  @!P3 IMAD.IADD R45, R45, 0x1, -R7.reuse ;  /* 0x000000012d2db824 */ /* 0x100fe200078e0a07 */
[C---:B------:R-:W-:Y:S01]  /*2710*/  ISETP.GT.U32.AND P3, PT, R7.reuse, R51, PT ;  /* 0x000000330700720c */ /* 0x040fe20003f64070 */
[C---:B------:R-:W-:Y:S01]  /*2720*/  IMAD R26, R7.reuse, R6, R26 ;  /* 0x00000006071a7224 */ /* 0x040fe200078e021a */
        /* <DEDUP_REMOVED lines=53> */
[----:B------:R-:W-:Y:S01]  /*2a80*/  @!P3 IMAD.IADD R31, R31, 0x1, -R7 ;  /* 0x000000011f1fb824 */ /* 0x000fe200078e0a07 */
[----:B------:R-:W-:Y:S01]  /*2a90*/  ISETP.GT.U32.AND P3, PT, R7, R37, PT ;  /* 0x000000250700720c */ /* 0x000fe20003f64070 */
[----:B------:R-:W-:-:S04]  /*2aa0*/  IMAD.HI.U32 R6, R69, R21, RZ ;  /* 0x0000001545067227 */ /* 0x000fc800078e00ff */
        /* <DEDUP_REMOVED lines=8> */
[----:B------:R-:W-:Y:S01]  /*2b30*/  @!P2 IMAD.IADD R36, R36, 0x1, -R7 ;  /* 0x000000012424a824 */ /* 0x000fe200078e0a07 */
[----:B------:R-:W-:Y:S01]  /*2b40*/  ISETP.GT.U32.AND P2, PT, R7, R29, PT ;  /* 0x0000001d0700720c */ /* 0x000fe20003f44070 */
[----:B------:R-:W-:-:S02]  /*2b50*/  IMAD.MOV R6, RZ, RZ, -R6 ;  /* 0x000000ffff067224 */ /* 0x000fc400078e0a06 */
[--C-:B------:R-:W-:Y:S01]  /*2b60*/  @!P6 IMAD.IADD R41, R41, 0x1, -R7.reuse ;  /* 0x000000012929e824 */ /* 0x100fe200078e0a07 */
[----:B------:R-:W-:Y:S01]  /*2b70*/  ISETP.GT.U32.AND P6, PT, R7, R31, PT ;  /* 0x0000001f0700720c */ /* 0x000fe20003fc4070 */
[--C-:B------:R-:W-:Y:S01]  /*2b80*/  @!P4 IMAD.IADD R35, R35, 0x1, -R7.reuse ;  /* 0x000000012323c824 */ /* 0x100fe200078e0a07 */
[----:B------:R-:W-:Y:S01]  /*2b90*/  ISETP.GT.U32.AND P4, PT, R7, R28, PT ;  /* 0x0000001c0700720c */ /* 0x000fe20003f84070 */
[--C-:B------:R-:W-:Y:S01]  /*2ba0*/  @!P3 IMAD.IADD R37, R37, 0x1, -R7.reuse ;  /* 0x000000012525b824 */ /* 0x100fe200078e0a07 */
[C---:B------:R-:W-:Y:S01]  /*2bb0*/  ISETP.GT.U32.AND P3, PT, R7.reuse, R30, PT ;  /* 0x0000001e0700720c */ /* 0x040fe20003f64070 */
[----:B------:R-:W-:Y:S01]  /*2bc0*/  @!P5 IMAD.IADD R34, R34, 0x1, -R7 ;  /* 0x000000012222d824 */ /* 0x000fe200078e0a07 */
[C---:B------:R-:W-:Y:S01]  /*2bd0*/  ISETP.GT.U32.AND P5, PT, R7.reuse, R27, PT ;  /* 0x0000001b0700720c */ /* 0x040fe20003fa4070 */
[----:B------:R-:W-:Y:S02]  /*2be0*/  IMAD R21, R7, R6, R21 ;  /* 0x0000000607157224 */ /* 0x000fe400078e0215 */
        /* <DEDUP_REMOVED lines=15> */
[----:B------:R-:W-:Y:S01]  /*2ce0*/  ISETP.GT.U32.AND P0, PT, R7, R19, PT ;  /* 0x000000130700720c */ /* 0x000fe20003f04070 */
[----:B------:R-:W-:-:S04]  /*2cf0*/  IMAD.HI.U32 R6, R69, R16, RZ ;  /* 0x0000001045067227 */ /* 0x000fc800078e00ff */
        /* <DEDUP_REMOVED lines=8> */
[----:B------:R-:W-:Y:S02]  /*2d80*/  IMAD.MOV R6, RZ, RZ, -R6 ;  /* 0x000000ffff067224 */ /* 0x000fe400078e0a06 */
[----:B------:R-:W-:Y:S01]  /*2d90*/  @!P6 IMAD.IADD R24, R24, 0x1, -R7 ;  /* 0x000000011818e824 */ /* 0x000fe200078e0a07 */
[C---:B------:R-:W-:Y:S01]  /*2da0*/  ISETP.GT.U32.AND P6, PT, R7.reuse, R30, PT ;  /* 0x0000001e0700720c */ /* 0x040fe20003fc4070 */
[----:B------:R-:W-:-:S02]  /*2db0*/  IMAD R16, R7, R6, R16 ;  /* 0x0000000607107224 */ /* 0x000fc400078e0210 */
[----:B------:R-:W-:-:S04]  /*2dc0*/  IMAD.HI.U32 R6, R69, R13, RZ ;  /* 0x0000000d45067227 */ /* 0x000fc800078e00ff */
[--C-:B------:R-:W-:Y:S01]  /*2dd0*/  @!P3 IMAD.IADD R23, R23, 0x1, -R7.reuse ;  /* 0x000000011717b824 */ /* 0x100fe200078e0a07 */
[----:B------:R-:W-:Y:S01]  /*2de0*/  ISETP.GT.U32.AND P3, PT, R7, R29, PT ;  /* 0x0000001d0700720c */ /* 0x000fe20003f64070 */
[----:B------:R-:W-:Y:S02]  /*2df0*/  IMAD.MOV R6, RZ, RZ, -R6 ;  /* 0x000000ffff067224 */ /* 0x000fe400078e0a06 */
[--C-:B------:R-:W-:Y:S01]  /*2e00*/  @!P0 IMAD.IADD R19, R19, 0x1, -R7.reuse ;  /* 0x0000000113138824 */ /* 0x100fe200078e0a07 */
[C---:B------:R-:W-:Y:S01]  /*2e10*/  ISETP.GT.U32.AND P0, PT, R7.reuse, R25, PT ;  /* 0x000000190700720c */ /* 0x040fe20003f04070 */
[--C-:B------:R-:W-:Y:S01]  /*2e20*/  @!P1 IMAD.IADD R18, R18, 0x1, -R7.reuse ;  /* 0x0000000112129824 */ /* 0x100fe200078e0a07 */
[C---:B------:R-:W-:Y:S01]  /*2e30*/  ISETP.GT.U32.AND P1, PT, R7.reuse, R24, PT ;  /* 0x000000180700720c */ /* 0x040fe20003f24070 */
[--C-:B------:R-:W-:Y:S01]  /*2e40*/  @!P2 IMAD.IADD R28, R28, 0x1, -R7.reuse ;  /* 0x000000011c1ca824 */ /* 0x100fe200078e0a07 */
[----:B------:R-:W-:Y:S01]  /*2e50*/  ISETP.GT.U32.AND P2, PT, R7, R22, PT ;  /* 0x000000160700720c */ /* 0x000fe20003f44070 */
[----:B------:R-:W-:Y:S01]  /*2e60*/  @!P4 IMAD.IADD R27, R27, 0x1, -R7 ;  /* 0x000000011b1bc824 */ /* 0x000fe200078e0a07 */
[C---:B------:R-:W-:Y:S01]  /*2e70*/  ISETP.GT.U32.AND P4, PT, R7.reuse, R21, PT ;  /* 0x000000150700720c */ /* 0x040fe20003f84070 */
[----:B------:R-:W-:-:S02]  /*2e80*/  IMAD R13, R7, R6, R13 ;  /* 0x00000006070d7224 */ /* 0x000fc400078e020d */
[----:B------:R-:W-:Y:S01]  /*2e90*/  @!P5 IMAD.IADD R26, R26, 0x1, -R7 ;  /* 0x000000011a1ad824 */ /* 0x000fe200078e0a07 */
[----:B------:R-:W-:Y:S01]  /*2ea0*/  ISETP.GT.U32.AND P5, PT, R7, R20, PT ;  /* 0x000000140700720c */ /* 0x000fe20003fa4070 */
[----:B------:R-:W-:-:S04]  /*2eb0*/  IMAD.HI.U32 R6, R69, R10, RZ ;  /* 0x0000000a45067227 */ /* 0x000fc800078e00ff */
[----:B------:R-:W-:Y:S02]  /*2ec0*/  IMAD.MOV R6, RZ, RZ, -R6 ;  /* 0x000000ffff067224 */ /* 0x000fe400078e0a06 */
[----:B------:R-:W-:-:S04]  /*2ed0*/  IMAD.HI.U32 R72, R69, R9, RZ ;  /* 0x0000000945487227 */ /* 0x000fc800078e00ff */
[--C-:B------:R-:W-:Y:S01]  /*2ee0*/  @!P3 IMAD.IADD R29, R29, 0x1, -R7.reuse ;  /* 0x000000011d1db824 */ /* 0x100fe200078e0a07 */
[C---:B------:R-:W-:Y:S01]  /*2ef0*/  ISETP.GT.U32.AND P3, PT, R7.reuse, R23, PT ;  /* 0x000000170700720c */ /* 0x040fe20003f64070 */
[C---:B------:R-:W-:Y:S01]  /*2f00*/  IMAD R10, R7.reuse, R6, R10 ;  /* 0x00000006070a7224 */ /* 0x040fe200078e020a */
[----:B------:R-:W-:Y:S01]  /*2f10*/  IABS R6, R77 ;  /* 0x0000004d00067213 */ /* 0x000fe20000000000 */
        /* <DEDUP_REMOVED lines=15> */
[----:B------:R-:W-:-:S04]  /*3010*/  IMAD.HI.U32 R69, R69, R5, RZ ;  /* 0x0000000545457227 */ /* 0x000fc800078e00ff */
[----:B------:R-:W-:Y:S02]  /*3020*/  IMAD.MOV R72, RZ, RZ, -R72 ;  /* 0x000000ffff487224 */ /* 0x000fe400078e0a48 */
[----:B------:R-:W-:Y:S02]  /*3030*/  IMAD.MOV R69, RZ, RZ, -R69 ;  /* 0x000000ffff457224 */ /* 0x000fe400078e0a45 */
[--C-:B------:R-:W-:Y:S01]  /*3040*/  @!P3 IMAD.IADD R23, R23, 0x1, -R7.reuse ;  /* 0x000000011717b824 */ /* 0x100fe200078e0a07 */
[C---:B------:R-:W-:Y:S01]  /*3050*/  ISETP.GT.U32.AND P3, PT, R7.reuse, R16, PT ;  /* 0x000000100700720c */ /* 0x040fe20003f64070 */
[----:B------:R-:W-:Y:S02]  /*3060*/  IMAD R6, R7, R72, R6 ;  /* 0x0000004807067224 */ /* 0x000fe400078e0206 */
[----:B------:R-:W-:Y:S01]  /*3070*/  @!P6 IMAD.IADD R19, R19, 0x1, -R7 ;  /* 0x000000011313e824 */ /* 0x000fe200078e0a07 */
[C---:B------:R-:W-:Y:S01]  /*3080*/  ISETP.GT.U32.AND P6, PT, R7.reuse, R12, PT ;  /* 0x0000000c0700720c */ /* 0x040fe20003fc4070 */
[C---:B------:R-:W-:Y:S01]  /*3090*/  IMAD R5, R7.reuse, R69, R5 ;  /* 0x0000004507057224 */ /* 0x040fe200078e0205 */
[----:B------:R-:W3:Y:S01]  /*30a0*/  LDL R72, [R1+0x6dc] ;  /* 0x0006dc0001487983 */ /* 0x000ee20000100800 */
        /* <DEDUP_REMOVED lines=13> */
[----:B------:R-:W-:Y:S01]  /*3180*/  LOP3.LUT R71, R71, 0x600000, RZ, 0xc0, !PT ;  /* 0x0060000047477812 */ /* 0x000fe200078ec0ff */
[--C-:B------:R-:W-:Y:S01]  /*3190*/  @!P0 IMAD.IADD R11, R11, 0x1, -R7.reuse ;  /* 0x000000010b0b8824 */ /* 0x100fe200078e0a07 */
[----:B------:R-:W0:Y:S01]  /*31a0*/  LDS R69, [UR9] ;  /* 0x00000009ff457984 */ /* 0x000e220008000800 */
        /* <DEDUP_REMOVED lines=8> */
[----:B------:R-:W-:-:S06]  /*3230*/  @!P3 IMAD.IADD R8, R8, 0x1, -R7 ;  /* 0x000000010808b824 */ /* 0x000fcc00078e0a07 */
[--C-:B------:R-:W-:Y:S01]  /*3240*/  @!P1 IMAD.IADD R15, R15, 0x1, -R7.reuse ;  /* 0x000000010f0f9824 */ /* 0x100fe200078e0a07 */
[----:B------:R-:W-:Y:S01]  /*3250*/  ISETP.GT.U32.AND P1, PT, R7, R8, PT ;  /* 0x000000080700720c */ /* 0x000fe20003f24070 */
[--C-:B------:R-:W-:Y:S01]  /*3260*/  @!P2 IMAD.IADD R13, R13, 0x1, -R7.reuse ;  /* 0x000000010d0da824 */ /* 0x100fe200078e0a07 */
[----:B------:R-:W-:Y:S01]  /*3270*/  ISETP.GT.U32.AND P2, PT, R7, R5, PT ;  /* 0x000000050700720c */ /* 0x000fe20003f44070 */
[--C-:B------:R-:W-:Y:S01]  /*3280*/  @!P4 IMAD.IADD R12, R12, 0x1, -R7.reuse ;  /* 0x000000010c0cc824 */ /* 0x100fe200078e0a07 */
[----:B------:R-:W-:Y:S01]  /*3290*/  ISETP.GT.U32.AND P4, PT, R68, R0, PT ;  /* 0x000000004400720c */ /* 0x000fe20003f84070 */
[--C-:B------:R-:W-:Y:S01]  /*32a0*/  @!P5 IMAD.IADD R11, R11, 0x1, -R7.reuse ;  /* 0x000000010b0bd824 */ /* 0x100fe200078e0a07 */
[----:B------:R-:W-:Y:S02]  /*32b0*/  ISETP.GE.AND P5, PT, R90, RZ, PT ;  /* 0x000000ff5a00720c */ /* 0x000fe40003fa6270 */
[----:B------:R-:W3:Y:S05]  /*32c0*/  LDL R90, [R1+0x73c] ;  /* 0x00073c00015a7983 */ /* 0x000eea0000100800 */
[--C-:B------:R-:W-:Y:S01]  /*32d0*/  @!P1 IMAD.IADD R8, R8, 0x1, -R7.reuse ;  /* 0x0000000108089824 */ /* 0x100fe200078e0a07 */
[----:B----4-:R-:W-:Y:S01]  /*32e0*/  ISETP.GE.AND P1, PT, R91, RZ, PT ;  /* 0x000000ff5b00720c */ /* 0x010fe20003f26270 */
[----:B------:R-:W-:Y:S01]  /*32f0*/  @!P2 IMAD.IADD R5, R5, 0x1, -R7 ;  /* 0x000000010505a824 */ /* 0x000fe200078e0a07 */
[----:B------:R-:W4:Y:S01]  /*3300*/  LDL R91, [R1+0x734] ;  /* 0x00073400015b7983 */ /* 0x000f220000100800 */
[----:B------:R-:W-:Y:S01]  /*3310*/  @!P4 IMAD.IADD R0, R0, 0x1, -R68 ;  /* 0x000000010000c824 */ /* 0x000fe200078e0a44 */
[----:B-----5:R-:W-:Y:S01]  /*3320*/  ISETP.GE.AND P2, PT, R92, RZ, PT ;  /* 0x000000ff5c00720c */ /* 0x020fe20003f46270 */
[----:B------:R-:W-:Y:S01]  /*3330*/  @!P5 IMAD.MOV R70, RZ, RZ, -R70 ;  /* 0x000000ffff46d224 */ /* 0x000fe200078e0a46 */
[----:B------:R-:W5:Y:S01]  /*3340*/  LDL R92, [R1+0x730] ;  /* 0x00073000015c7983 */ /* 0x000f620000100800 */
[----:B--2---:R-:W-:-:S02]  /*3350*/  ISETP.GE.AND P4, PT, R93, RZ, PT ;  /* 0x000000ff5d00720c */ /* 0x004fc40003f86270 */
[----:B------:R-:W-:Y:S01]  /*3360*/  ISETP.GE.AND P5, PT, R3, RZ, PT ;  /* 0x000000ff0300720c */ /* 0x000fe20003fa6270 */
[----:B------:R-:W2:Y:S04]  /*3370*/  LDL R93, [R1+0x750] ;  /* 0x00075000015d7983 */ /* 0x000ea80000100800 */
[----:B------:R-:W2:Y:S01]  /*3380*/  LDL R3, [R1+0x74c] ;  /* 0x00074c0001037983 */ /* 0x000ea20000100800 */
[C---:B------:R-:W-:Y:S02]  /*3390*/  ISETP.GT.U32.AND P6, PT, R7.reuse, R17, PT ;  /* 0x000000110700720c */ /* 0x040fe40003fc4070 */
[----:B------:R-:W-:-:S11]  /*33a0*/  ISETP.GT.U32.AND P3, PT, R7, R14, PT ;  /* 0x0000000e0700720c */ /* 0x000fd60003f64070 */
[--C-:B------:R-:W-:Y:S01]  /*33b0*/  @!P6 IMAD.IADD R17, R17, 0x1, -R7.reuse ;  /* 0x000000011111e824 */ /* 0x100fe200078e0a07 */
[C---:B------:R-:W-:Y:S01]  /*33c0*/  ISETP.GT.U32.AND P6, PT, R7.reuse, R6, PT ;  /* 0x000000060700720c */ /* 0x040fe20003fc4070 */
[----:B------:R-:W-:Y:S01]  /*33d0*/  @!P3 IMAD.IADD R14, R14, 0x1, -R7 ;  /* 0x000000010e0eb824 */ /* 0x000fe200078e0a07 */
[----:B------:R-:W-:-:S11]  /*33e0*/  ISETP.GT.U32.AND P3, PT, R7, R9, PT ;  /* 0x000000090700720c */ /* 0x000fd60003f64070 */
[--C-:B------:R-:W-:Y:S01]  /*33f0*/  @!P6 IMAD.IADD R6, R6, 0x1, -R7.reuse ;  /* 0x000000010606e824 */ /* 0x100fe200078e0a07 */
[----:B------:R-:W-:Y:S01]  /*3400*/  ISETP.GE.AND P6, PT, R87, RZ, PT ;  /* 0x000000ff5700720c */ /* 0x000fe20003fc6270 */
[----:B------:R-:W-:Y:S01]  /*3410*/  @!P3 IMAD.IADD R9, R9, 0x1, -R7 ;  /* 0x000000010909b824 */ /* 0x000fe200078e0a07 */
[----:B------:R-:W2:Y:S01]  /*3420*/  LDL R87, [R1+0x738] ;  /* 0x0007380001577983 */ /* 0x000ea20000100800 */
[----:B------:R-:W-:Y:S01]  /*3430*/  @!P1 IMAD.MOV R65, RZ, RZ, -R65 ;  /* 0x000000ffff419224 */ /* 0x000fe200078e0a41 */
[----:B------:R-:W-:Y:S01]  /*3440*/  ISETP.GE.AND P1, PT, R89, RZ, PT ;  /* 0x000000ff5900720c */ /* 0x000fe20003f26270 */
[----:B------:R-:W-:Y:S01]  /*3450*/  @!P2 IMAD.MOV R64, RZ, RZ, -R64 ;  /* 0x000000ffff40a224 */ /* 0x000fe200078e0a40 */
[----:B------:R-:W2:Y:S01]  /*3460*/  LDL R89, [R1+0x758] ;  /* 0x0007580001597983 */ /* 0x000ea20000100800 */
[----:B------:R-:W-:-:S10]  /*3470*/  @!P5 IMAD.MOV R62, RZ, RZ, -R62 ;  /* 0x000000ffff3ed224 */ /* 0x000fd400078e0a3e */
[----:B------:R-:W-:Y:S01]  /*3480*/  @!P1 IMAD.MOV R60, RZ, RZ, -R60 ;  /* 0x000000ffff3c9224 */ /* 0x000fe200078e0a3c */
[----:B---3--:R-:W-:Y:S01]  /*3490*/  ISETP.GE.AND P3, PT, R72, RZ, PT ;  /* 0x000000ff4800720c */ /* 0x008fe20003f66270 */
[----:B------:R-:W-:Y:S01]  /*34a0*/  @!P4 IMAD.MOV R63, RZ, RZ, -R63 ;  /* 0x000000ffff3fc224 */ /* 0x000fe200078e0a3f */
[----:B------:R-:W3:Y:S11]  /*34b0*/  LDL R72, [R1+0x764] ;  /* 0x0007640001487983 */ /* 0x000ef60000100800 */
[----:B------:R-:W-:Y:S01]  /*34c0*/  @!P3 IMAD.MOV R66, RZ, RZ, -R66 ;  /* 0x000000ffff42b224 */ /* 0x000fe200078e0a42 */
[----:B------:R-:W-:-:S02]  /*34d0*/  ISETP.GE.AND P3, PT, R88, RZ, PT ;  /* 0x000000ff5800720c */ /* 0x000fc40003f66270 */
[----:B------:R-:W3:Y:S11]  /*34e0*/  LDL R88, [R1+0x754] ;  /* 0x0007540001587983 */ /* 0x000ef60000100800 */
[----:B------:R-:W-:Y:S01]  /*34f0*/  @!P3 IMAD.MOV R61, RZ, RZ, -R61 ;  /* 0x000000ffff3db224 */ /* 0x000fe200078e0a3d */
[----:B------:R-:W-:-:S02]  /*3500*/  ISETP.GE.AND P2, PT, R90, RZ, PT ;  /* 0x000000ff5a00720c */ /* 0x000fc40003f46270 */
[----:B------:R-:W3:Y:S01]  /*3510*/  LDL R90, [R1+0x760] ;  /* 0x00076000015a7983 */ /* 0x000ee20000100800 */
[----:B----4-:R-:W-:-:S03]  /*3520*/  ISETP.GE.AND P5, PT, R91, RZ, PT ;  /* 0x000000ff5b00720c */ /* 0x010fc60003fa6270 */
[----:B------:R-:W4:Y:S01]  /*3530*/  LDL R91, [R1+0x774] ;  /* 0x00077400015b7983 */ /* 0x000f220000100800 */
[----:B-----5:R-:W-:-:S06]  /*3540*/  ISETP.GE.AND P3, PT, R92, RZ, PT ;  /* 0x000000ff5c00720c */ /* 0x020fcc0003f66270 */
[----:B------:R-:W-:Y:S01]  /*3550*/  @!P2 IMAD.MOV R59, RZ, RZ, -R59 ;  /* 0x000000ffff3ba224 */ /* 0x000fe200078e0a3b */
[----:B------:R-:W5:Y:S01]  /*3560*/  LDL R92, [R1+0x770] ;  /* 0x00077000015c7983 */ /* 0x000f620000100800 */
[----:B--2---:R-:W-:-:S03]  /*3570*/  ISETP.GE.AND P1, PT, R93, RZ, PT ;  /* 0x000000ff5d00720c */ /* 0x004fc60003f26270 */
[----:B------:R-:W2:Y:S01]  /*3580*/  LDL R93, [R1+0x778] ;  /* 0x00077800015d7983 */ /* 0x000ea20000100800 */
[----:B------:R-:W-:-:S03]  /*3590*/  ISETP.GE.AND P2, PT, R3, RZ, PT ;  /* 0x000000ff0300720c */ /* 0x000fc60003f46270 */
[----:B------:R-:W2:Y:S01]  /*35a0*/  LDL R3, [R1+0x77c] ;  /* 0x00077c0001037983 */ /* 0x000ea20000100800 */
[----:B------:R-:W-:Y:S02]  /*35b0*/  @!P5 IMAD.MOV R57, RZ, RZ, -R57 ;  /* 0x000000ffff39d224 */ /* 0x000fe400078e0a39 */
[----:B------:R-:W-:Y:S01]  /*35c0*/  @!P3 IMAD.MOV R56, RZ, RZ, -R56 ;  /* 0x000000ffff38b224 */ /* 0x000fe200078e0a38 */
[----:B------:R-:W-:Y:S02]  /*35d0*/  ISETP.GE.AND P4, PT, R87, RZ, PT ;  /* 0x000000ff5700720c */ /* 0x000fe40003f86270 */
[----:B------:R-:W2:Y:S01]  /*35e0*/  LDL R87, [R1+0x784] ;  /* 0x0007840001577983 */ /* 0x000ea20000100800 */
[----:B------:R-:W-:-:S03]  /*35f0*/  ISETP.GE.AND P5, PT, R89, RZ, PT ;  /* 0x000000ff5900720c */ /* 0x000fc60003fa6270 */
[----:B------:R-:W2:Y:S07]  /*3600*/  LDL R89, [R1+0x798] ;  /* 0x0007980001597983 */ /* 0x000eae0000100800 */
[----:B------:R-:W-:Y:S02]  /*3610*/  @!P4 IMAD.MOV R58, RZ, RZ, -R58 ;  /* 0x000000ffff3ac224 */ /* 0x000fe400078e0a3a */
[----:B------:R-:W-:Y:S02]  /*3620*/  @!P2 IMAD.MOV R54, RZ, RZ, -R54 ;  /* 0x000000ffff36a224 */ /* 0x000fe400078e0a36 */
[----:B------:R-:W-:Y:S01]  /*3630*/  @!P5 IMAD.MOV R52, RZ, RZ, -R52 ;  /* 0x000000ffff34d224 */ /* 0x000fe200078e0a34 */
[----:B------:R-:W-:Y:S01]  /*3640*/  R2UR UR10, R71 ;  /* 0x00000000470a72ca */ /* 0x000fe200000e0000 */
[----:B------:R-:W-:Y:S01]  /*3650*/  @!P1 IMAD.MOV R55, RZ, RZ, -R55 ;  /* 0x000000ffff379224 */ /* 0x000fe200078e0a37 */
[----:B------:R-:W2:Y:S01]  /*3660*/  LDL R71, [R1+0x7bc] ;  /* 0x0007bc0001477983 */ /* 0x000ea20000100800 */
[----:B------:R-:W-:Y:S01]  /*3670*/  ISETP.GT.U32.AND P0, PT, R7, R16, PT ;  /* 0x000000100700720c */ /* 0x000fe20003f04070 */
[----:B------:R-:W1:Y:S01]  /*3680*/  LDCU.64 UR20, c[0x0][0x358] ;  /* 0x00006b00ff1477ac */ /* 0x000e620008000a00 */
[----:B------:R-:W-:Y:S01]  /*3690*/  UMOV UR7, 0x1 ;  /* 0x0000000100077882 */ /* 0x000fe20000000000 */
[----:B---3--:R-:W-:-:S02]  /*36a0*/  ISETP.GE.AND P4, PT, R88, RZ, PT ;  /* 0x000000ff5800720c */ /* 0x008fc40003f86270 */
        /* <DEDUP_REMOVED lines=13> */
[----:B------:R-:W-:Y:S01]  /*3780*/  ISETP.GE.AND P1, PT, R72, RZ, PT ;  /* 0x000000ff4800720c */ /* 0x000fe20003f26270 */
[----:B------:R-:W-:Y:S02]  /*3790*/  @!P2 IMAD.MOV R49, RZ, RZ, -R49 ;  /* 0x000000ffff31a224 */ /* 0x000fe400078e0a31 */
[----:B------:R-:W2:Y:S01]  /*37a0*/  LDL R72, [R1+0x7b8] ;  /* 0x0007b80001487983 */ /* 0x000ea20000100800 */
[----:B------:R-:W-:-:S09]  /*37b0*/  @!P4 IMAD.MOV R48, RZ, RZ, -R48 ;  /* 0x000000ffff30c224 */ /* 0x000fd200078e0a30 */
[----:B------:R-:W-:Y:S02]  /*37c0*/  @!P1 IMAD.MOV R50, RZ, RZ, -R50 ;  /* 0x000000ffff329224 */ /* 0x000fe400078e0a32 */
[----:B------:R-:W-:Y:S01]  /*37d0*/  @!P5 IMAD.MOV R47, RZ, RZ, -R47 ;  /* 0x000000ffff2fd224 */ /* 0x000fe200078e0a2f */
[----:B------:R-:W-:Y:S02]  /*37e0*/  ISETP.GE.AND P1, PT, R87, RZ, PT ;  /* 0x000000ff5700720c */ /* 0x000fe40003f26270 */
[----:B------:R-:W2:Y:S01]  /*37f0*/  LDL R87, [R1+0x7c0] ;  /* 0x0007c00001577983 */ /* 0x000ea20000100800 */
[----:B------:R-:W-:-:S03]  /*3800*/  ISETP.GE.AND P4, PT, R89, RZ, PT ;  /* 0x000000ff5900720c */ /* 0x000fc60003f86270 */
[----:B------:R-:W2:Y:S01]  /*3810*/  LDL R89, [R1+0x7cc] ;  /* 0x0007cc0001597983 */ /* 0x000ea20000100800 */
[----:B------:R-:W-:-:S06]  /*3820*/  @!P3 IMAD.MOV R46, RZ, RZ, -R46 ;  /* 0x000000ffff2eb224 */ /* 0x000fcc00078e0a2e */
[----:B------:R-:W-:-:S03]  /*3830*/  @!P1 IMAD.MOV R45, RZ, RZ, -R45 ;  /* 0x000000ffff2d9224 */ /* 0x000fc600078e0a2d */
[----:B------:R-:W-:Y:S01]  /*3840*/  @!P4 IMAD.MOV R43, RZ, RZ, -R43 ;  /* 0x000000ffff2bc224 */ /* 0x000fe200078e0a2b */
[----:B------:R-:W-:Y:S01]  /*3850*/  BAR.SYNC.DEFER_BLOCKING 0x0 ;  /* 0x0000000000007b1d */ /* 0x000fe20000010000 */
[----:B---3--:R-:W-:-:S05]  /*3860*/  ISETP.GE.AND P2, PT, R88, RZ, PT ;  /* 0x000000ff5800720c */ /* 0x008fca0003f46270 */
[----:B------:R-:W3:Y:S08]  /*3870*/  LDL R88, [R1+0x7c4] ;  /* 0x0007c40001587983 */ /* 0x000ef00000100800 */
[----:B------:R-:W-:Y:S01]  /*3880*/  @!P2 IMAD.MOV R44, RZ, RZ, -R44 ;  /* 0x000000ffff2ca224 */ /* 0x000fe200078e0a2c */
[----:B------:R-:W-:Y:S02]  /*3890*/  ISETP.GE.AND P5, PT, R90, RZ, PT ;  /* 0x000000ff5a00720c */ /* 0x000fe40003fa6270 */
[----:B------:R-:W3:Y:S01]  /*38a0*/  LDL R90, [R1+0x7d0] ;  /* 0x0007d000015a7983 */ /* 0x000ee20000100800 */
[----:B----4-:R-:W-:-:S03]  /*38b0*/  ISETP.GE.AND P3, PT, R91, RZ, PT ;  /* 0x000000ff5b00720c */ /* 0x010fc60003f66270 */
[----:B------:R-:W4:Y:S01]  /*38c0*/  LDL R91, [R1+0x7c8] ;  /* 0x0007c800015b7983 */ /* 0x000f220000100800 */
[----:B-----5:R-:W-:-:S03]  /*38d0*/  ISETP.GE.AND P1, PT, R92, RZ, PT ;  /* 0x000000ff5c00720c */ /* 0x020fc60003f26270 */
[----:B------:R-:W5:Y:S01]  /*38e0*/  LDL R92, [R1+0x7b4] ;  /* 0x0007b400015c7983 */ /* 0x000f620000100800 */
[----:B--2---:R-:W-:-:S03]  /*38f0*/  ISETP.GE.AND P2, PT, R93, RZ, PT ;  /* 0x000000ff5d00720c */ /* 0x004fc60003f46270 */
[----:B------:R-:W2:Y:S01]  /*3900*/  LDL R93, [R1+0x7b0] ;  /* 0x0007b000015d7983 */ /* 0x000ea20000100800 */
[----:B------:R-:W-:-:S03]  /*3910*/  ISETP.GE.AND P4, PT, R3, RZ, PT ;  /* 0x000000ff0300720c */ /* 0x000fc60003f86270 */
[----:B------:R-:W2:Y:S01]  /*3920*/  LDL R3, [R1+0x7a4] ;  /* 0x0007a40001037983 */ /* 0x000ea20000100800 */
[----:B------:R-:W-:Y:S01]  /*3930*/  @!P0 IMAD.IADD R16, R16, 0x1, -R7 ;  /* 0x0000000110108824 */ /* 0x000fe200078e0a07 */
[----:B------:R-:W-:Y:S01]  /*3940*/  ISETP.GT.U32.AND P0, PT, R7, R10, PT ;  /* 0x0000000a0700720c */ /* 0x000fe20003f04070 */
[----:B------:R-:W-:Y:S01]  /*3950*/  @!P5 IMAD.MOV R42, RZ, RZ, -R42 ;  /* 0x000000ffff2ad224 */ /* 0x000fe200078e0a2a */
[----:B------:R-:W-:Y:S01]  /*3960*/  ISETP.GE.AND P5, PT, R71, RZ, PT ;  /* 0x000000ff4700720c */ /* 0x000fe20003fa6270 */
[----:B------:R-:W-:Y:S01]  /*3970*/  @!P3 IMAD.MOV R41, RZ, RZ, -R41 ;  /* 0x000000ffff29b224 */ /* 0x000fe200078e0a29 */
[----:B------:R-:W-:Y:S01]  /*3980*/  ISETP.GE.AND P3, PT, R72, RZ, PT ;  /* 0x000000ff4800720c */ /* 0x000fe20003f66270 */
[----:B------:R-:W-:Y:S01]  /*3990*/  @!P1 IMAD.MOV R40, RZ, RZ, -R40 ;  /* 0x000000ffff289224 */ /* 0x000fe200078e0a28 */
[----:B------:R-:W2:Y:S01]  /*39a0*/  LDL R71, [R1+0x78c] ;  /* 0x00078c0001477983 */ /* 0x000ea20000100800 */
[----:B------:R-:W-:Y:S02]  /*39b0*/  @!P2 IMAD.MOV R39, RZ, RZ, -R39 ;  /* 0x000000ffff27a224 */ /* 0x000fe400078e0a27 */
[----:B------:R-:W-:Y:S01]  /*39c0*/  @!P4 IMAD.MOV R38, RZ, RZ, -R38 ;  /* 0x000000ffff26c224 */ /* 0x000fe200078e0a26 */
[----:B------:R-:W2:Y:S03]  /*39d0*/  LDL R72, [R1+0x780] ;  /* 0x0007800001487983 */ /* 0x000ea60000100800 */
[----:B------:R-:W-:-:S02]  /*39e0*/  @!P0 IMAD.IADD R10, R10, 0x1, -R7 ;  /* 0x000000010a0a8824 */ /* 0x000fc400078e0a07 */
[----:B------:R-:W2:Y:S01]  /*39f0*/  LDL R7, [R1+0x790] ;  /* 0x0007900001077983 */ /* 0x000ea20000100800 */
[----:B------:R-:W-:Y:S01]  /*3a00*/  @!P5 IMAD.MOV R37, RZ, RZ, -R37 ;  /* 0x000000ffff25d224 */ /* 0x000fe200078e0a25 */
[----:B------:R-:W-:Y:S02]  /*3a10*/  ISETP.GE.AND P1, PT, R87, RZ, PT ;  /* 0x000000ff5700720c */ /* 0x000fe40003f26270 */
[----:B------:R-:W2:Y:S01]  /*3a20*/  LDL.LU R87, [R1+0x7f4] ;  /* 0x0007f40001577983 */ /* 0x000ea20000300800 */
[----:B------:R-:W-:Y:S01]  /*3a30*/  ISETP.GE.AND P4, PT, R89, RZ, PT ;  /* 0x000000ff5900720c */ /* 0x000fe20003f86270 */
[----:B------:R-:W-:-:S09]  /*3a40*/  @!P3 IMAD.MOV R36, RZ, RZ, -R36 ;  /* 0x000000ffff24b224 */ /* 0x000fd200078e0a24 */
[----:B------:R-:W-:-:S03]  /*3a50*/  @!P1 IMAD.MOV R35, RZ, RZ, -R35 ;  /* 0x000000ffff239224 */ /* 0x000fc600078e0a23 */
[----:B------:R-:W-:Y:S01]  /*3a60*/  @!P4 IMAD.MOV R33, RZ, RZ, -R33 ;  /* 0x000000ffff21c224 */ /* 0x000fe200078e0a21 */
[----:B---3--:R-:W-:Y:S02]  /*3a70*/  ISETP.GE.AND P2, PT, R88, RZ, PT ;  /* 0x000000ff5800720c */ /* 0x008fe40003f46270 */
[----:B------:R-:W3:Y:S04]  /*3a80*/  LDL.LU R88, [R1+0x7f0] ;  /* 0x0007f00001587983 */ /* 0x000ee80000300800 */
[----:B------:R-:W3:Y:S07]  /*3a90*/  LDL.LU R89, [R1+0x7ec] ;  /* 0x0007ec0001597983 */ /* 0x000eee0000300800 */
[----:B------:R-:W-:Y:S01]  /*3aa0*/  @!P2 IMAD.MOV R34, RZ, RZ, -R34 ;  /* 0x000000ffff22a224 */ /* 0x000fe200078e0a22 */
[----:B------:R-:W-:-:S02]  /*3ab0*/  ISETP.GE.AND P5, PT, R90, RZ, PT ;  /* 0x000000ff5a00720c */ /* 0x000fc40003fa6270 */
[----:B------:R-:W3:Y:S01]  /*3ac0*/  LDL.LU R90, [R1+0x7e8] ;  /* 0x0007e800015a7983 */ /* 0x000ee20000300800 */
[----:B----4-:R-:W-:-:S03]  /*3ad0*/  ISETP.GE.AND P3, PT, R91, RZ, PT ;  /* 0x000000ff5b00720c */ /* 0x010fc60003f66270 */
[----:B------:R-:W4:Y:S01]  /*3ae0*/  LDL.LU R91, [R1+0x7e4] ;  /* 0x0007e400015b7983 */ /* 0x000f220000300800 */
[----:B-----5:R-:W-:-:S03]  /*3af0*/  ISETP.GE.AND P1, PT, R92, RZ, PT ;  /* 0x000000ff5c00720c */ /* 0x020fc60003f26270 */
[----:B------:R-:W5:Y:S01]  /*3b00*/  LDL.LU R92, [R1+0x7e0] ;  /* 0x0007e000015c7983 */ /* 0x000f620000300800 */
[----:B--2---:R-:W-:-:S03]  /*3b10*/  ISETP.GE.AND P2, PT, R93, RZ, PT ;  /* 0x000000ff5d00720c */ /* 0x004fc60003f46270 */
[----:B------:R-:W2:Y:S01]  /*3b20*/  LDL.LU R93, [R1+0x7dc] ;  /* 0x0007dc00015d7983 */ /* 0x000ea20000300800 */
[----:B------:R-:W-:-:S03]  /*3b30*/  ISETP.GE.AND P4, PT, R3, RZ, PT ;  /* 0x000000ff0300720c */ /* 0x000fc60003f86270 */
[----:B------:R-:W2:Y:S06]  /*3b40*/  LDL.LU R3, [R1+0x7d8] ;  /* 0x0007d80001037983 */ /* 0x000eac0000300800 */
[----:B------:R-:W-:Y:S01]  /*3b50*/  @!P2 IMAD.MOV R29, RZ, RZ, -R29 ;  /* 0x000000ffff1da224 */ /* 0x000fe200078e0a1d */
[----:B--2---:R-:W-:Y:S02]  /*3b60*/  ISETP.GE.AND P2, PT, R3, RZ, PT ;  /* 0x000000ff0300720c */ /* 0x004fe40003f46270 */
[----:B------:R-:W2:Y:S11]  /*3b70*/  LDL.LU R3, [R1+0x7d4] ;  /* 0x0007d40001037983 */ /* 0x000eb60000300800 */
[----:B------:R-:W-:Y:S01]  /*3b80*/  @!P2 IMAD.MOV R24, RZ, RZ, -R24 ;  /* 0x000000ffff18a224 */ /* 0x000fe200078e0a18 */
[----:B---3--:R-:W-:-:S13]  /*3b90*/  ISETP.GE.AND P2, PT, R89, RZ, PT ;  /* 0x000000ff5900720c */ /* 0x008fda0003f46270 */
[----:B------:R-:W-:Y:S01]  /*3ba0*/  @!P2 IMAD.MOV R19, RZ, RZ, -R19 ;  /* 0x000000ffff13a224 */ /* 0x000fe200078e0a13 */
[----:B------:R-:W-:Y:S01]  /*3bb0*/  ISETP.GE.AND P2, PT, R84, RZ, PT ;  /* 0x000000ff5400720c */ /* 0x000fe20003f46270 */
[----:B------:R-:W-:-:S12]  /*3bc0*/  @!P5 IMAD.MOV R32, RZ, RZ, -R32 ;  /* 0x000000ffff20d224 */ /* 0x000fd800078e0a20 */
[----:B------:R-:W-:Y:S01]  /*3bd0*/  @!P2 IMAD.MOV R14, RZ, RZ, -R14 ;  /* 0x000000ffff0ea224 */ /* 0x000fe200078e0a0e */
[----:B------:R-:W-:Y:S01]  /*3be0*/  ISETP.GE.AND P2, PT, R79, RZ, PT ;  /* 0x000000ff4f00720c */ /* 0x000fe20003f46270 */
[----:B------:R-:W-:Y:S01]  /*3bf0*/  @!P1 IMAD.MOV R30, RZ, RZ, -R30 ;  /* 0x000000ffff1e9224 */ /* 0x000fe200078e0a1e */
[----:B------:R-:W-:Y:S01]  /*3c00*/  ISETP.GE.AND P5, PT, R7, RZ, PT ;  /* 0x000000ff0700720c */ /* 0x000fe20003fa6270 */
[----:B------:R-:W-:Y:S01]  /*3c10*/  @!P3 IMAD.MOV R31, RZ, RZ, -R31 ;  /* 0x000000ffff1fb224 */ /* 0x000fe200078e0a1f */
[----:B------:R-:W-:Y:S01]  /*3c20*/  ISETP.GE.AND P1, PT, R72, RZ, PT ;  /* 0x000000ff4800720c */ /* 0x000fe20003f26270 */
[----:B------:R-:W-:Y:S01]  /*3c30*/  @!P6 IMAD.MOV R67, RZ, RZ, -R67 ;  /* 0x000000ffff43e224 */ /* 0x000fe200078e0a43 */
[----:B------:R-:W-:Y:S01]  /*3c40*/  ISETP.GE.AND P3, PT, R71, RZ, PT ;  /* 0x000000ff4700720c */ /* 0x000fe20003f66270 */
[----:B------:R-:W-:-:S06]  /*3c50*/  @!P4 IMAD.MOV R28, RZ, RZ, -R28 ;  /* 0x000000ffff1cc224 */ /* 0x000fcc00078e0a1c */
[----:B------:R-:W-:Y:S01]  /*3c60*/  @!P2 IMAD.MOV R8, RZ, RZ, -R8 ;  /* 0x000000ffff08a224 */ /* 0x000fe200078e0a08 */
[----:B------:R-:W-:Y:S01]  /*3c70*/  ISETP.GE.AND P4, PT, R93, RZ, PT ;  /* 0x000000ff5d00720c */ /* 0x000fe20003f86270 */
[----:B------:R-:W-:Y:S01]  /*3c80*/  @!P5 IMAD.MOV R27, RZ, RZ, -R27 ;  /* 0x000000ffff1bd224 */ /* 0x000fe200078e0a1b */
[----:B-----5:R-:W-:Y:S01]  /*3c90*/  ISETP.GE.AND P5, PT, R92, RZ, PT ;  /* 0x000000ff5c00720c */ /* 0x020fe20003fa6270 */
[----:B------:R-:W-:Y:S01]  /*3ca0*/  @!P1 IMAD.MOV R25, RZ, RZ, -R25 ;  /* 0x000000ffff199224 */ /* 0x000fe200078e0a19 */
[----:B------:R-:W-:Y:S01]  /*3cb0*/  ISETP.GE.AND P1, PT, R90, RZ, PT ;  /* 0x000000ff5a00720c */ /* 0x000fe20003f26270 */
[----:B------:R-:W-:Y:S01]  /*3cc0*/  @!P3 IMAD.MOV R26, RZ, RZ, -R26 ;  /* 0x000000ffff1ab224 */ /* 0x000fe200078e0a1a */
[----:B----4-:R-:W-:Y:S01]  /*3cd0*/  ISETP.GE.AND P3, PT, R91, RZ, PT ;  /* 0x000000ff5b00720c */ /* 0x010fe20003f66270 */
[----:B------:R-:W3:Y:S06]  /*3ce0*/  LDC R7, c[0x0][0x3a0] ;  /* 0x0000e800ff077b82 */ /* 0x000eec0000000800 */
[----:B------:R-:W-:Y:S01]  /*3cf0*/  @!P4 IMAD.MOV R23, RZ, RZ, -R23 ;  /* 0x000000ffff17c224 */ /* 0x000fe200078e0a17 */
[----:B------:R-:W-:Y:S01]  /*3d00*/  ISETP.GE.AND P4, PT, R88, RZ, PT ;  /* 0x000000ff5800720c */ /* 0x000fe20003f86270 */
[----:B------:R-:W-:Y:S01]  /*3d10*/  @!P5 IMAD.MOV R22, RZ, RZ, -R22 ;  /* 0x000000ffff16d224 */ /* 0x000fe200078e0a16 */
[----:B------:R-:W-:Y:S01]  /*3d20*/  ISETP.GE.AND P5, PT, R87, RZ, PT ;  /* 0x000000ff5700720c */ /* 0x000fe20003fa6270 */
[----:B------:R-:W-:Y:S01]  /*3d30*/  @!P1 IMAD.MOV R20, RZ, RZ, -R20 ;  /* 0x000000ffff149224 */ /* 0x000fe200078e0a14 */
[----:B------:R-:W-:Y:S01]  /*3d40*/  ISETP.GE.AND P1, PT, R85, RZ, PT ;  /* 0x000000ff5500720c */ /* 0x000fe20003f26270 */
[----:B------:R-:W-:Y:S01]  /*3d50*/  @!P3 IMAD.MOV R21, RZ, RZ, -R21 ;  /* 0x000000ffff15b224 */ /* 0x000fe200078e0a15 */
[----:B------:R-:W-:-:S07]  /*3d60*/  ISETP.GE.AND P3, PT, R86, RZ, PT ;  /* 0x000000ff5600720c */ /* 0x000fce0003f66270 */
        /* <DEDUP_REMOVED lines=15> */
[----:B------:R-:W-:Y:S02]  /*3e60*/  ISETP.GE.AND P3, PT, R76, RZ, PT ;  /* 0x000000ff4c00720c */ /* 0x000fe40003f66270 */
[----:B0-----:R-:W-:Y:S02]  /*3e70*/  R2UR UR8, R69 ;  /* 0x00000000450872ca */ /* 0x001fe400000e0000 */
[----:B------:R-:W0:Y:S01]  /*3e80*/  LDC.64 R68, c[0x0][0x3a8] ;  /* 0x0000ea00ff447b82 */ /* 0x000e220000000a00 */
[----:B------:R-:W-:-:S02]  /*3e90*/  ISETP.GE.AND P6, PT, R74, RZ, PT ;  /* 0x000000ff4a00720c */ /* 0x000fc40003fc6270 */
[----:B------:R-:W-:Y:S02]  /*3ea0*/  @!P4 IMAD.MOV R9, RZ, RZ, -R9 ;  /* 0x000000ffff09c224 */ /* 0x000fe400078e0a09 */
[----:B------:R-:W-:Y:S01]  /*3eb0*/  @!P5 IMAD.MOV R6, RZ, RZ, -R6 ;  /* 0x000000ffff06d224 */ /* 0x000fe200078e0a06 */
[----:B------:R-:W-:Y:S01]  /*3ec0*/  ISETP.NE.AND P0, PT, R2, RZ, PT ;  /* 0x000000ff0200720c */ /* 0x000fe20003f05270 */
[----:B------:R-:W-:Y:S02]  /*3ed0*/  @!P1 IMAD.MOV R5, RZ, RZ, -R5 ;  /* 0x000000ffff059224 */ /* 0x000fe400078e0a05 */
[----:B------:R-:W-:-:S05]  /*3ee0*/  @!P3 IMAD.MOV R4, RZ, RZ, -R4 ;  /* 0x000000ffff04b224 */ /* 0x000fca00078e0a04 */
[----:B------:R-:W-:-:S05]  /*3ef0*/  @!P6 IMAD.MOV R0, RZ, RZ, -R0 ;  /* 0x000000ffff00e224 */ /* 0x000fca00078e0a00 */
[----:B------:R-:W-:Y:S01]  /*3f00*/  @!P0 LOP3.LUT R0, RZ, R2, RZ, 0x33, !PT ;  /* 0x00000002ff008212 */ /* 0x000fe200078e33ff */
[----:B---3--:R-:W-:-:S05]  /*3f10*/  VIADD R2, R7, 0xffffff82 ;  /* 0xffffff8207027836 */ /* 0x008fca0000000000 */
[----:B------:R-:W-:Y:S01]  /*3f20*/  ISETP.GE.U32.AND P4, PT, R2, 0x7fffff03, PT ;  /* 0x7fffff030200780c */ /* 0x000fe20003f86070 */
[----:B------:R-:W-:Y:S02]  /*3f30*/  VIADD R2, R7, 0xffffff83 ;  /* 0xffffff8307027836 */ /* 0x000fe40000000000 */
[----:B------:R-:W-:-:S03]  /*3f40*/  IMAD R0, R0, UR5, RZ ;  /* 0x0000000500007c24 */ /* 0x000fc6000f8e02ff */
[----:B------:R-:W-:Y:S02]  /*3f50*/  ISETP.GE.U32.AND P1, PT, R2, 0x7fffff04, PT ;  /* 0x7fffff040200780c */ /* 0x000fe40003f26070 */
[----:B--2---:R-:W-:Y:S02]  /*3f60*/  ISETP.NE.AND P2, PT, R3, RZ, PT ;  /* 0x000000ff0300720c */ /* 0x004fe40003f45270 */
[----:B------:R-:W-:-:S04]  /*3f70*/  LOP3.LUT R3, RZ, R3, RZ, 0x33, !PT ;  /* 0x00000003ff037212 */ /* 0x000fc800078e33ff */
[----:B------:R-:W-:-:S05]  /*3f80*/  SEL R70, R3, R70, !P2 ;  /* 0x0000004603467207 */ /* 0x000fca0005000000 */
[----:B------:R2:W-:Y:S02]  /*3f90*/  STL [R1+0xac], R70 ;  /* 0x0000ac4601007387 */ /* 0x0005e40000100800 */
[C---:B--2---:R-:W-:Y:S02]  /*3fa0*/  SEL R70, R3.reuse, R67, !P2 ;  /* 0x0000004303467207 */ /* 0x044fe40005000000 */
[C---:B------:R-:W-:Y:S02]  /*3fb0*/  SEL R67, R3.reuse, R66, !P2 ;  /* 0x0000004203437207 */ /* 0x040fe40005000000 */
[C---:B------:R-:W-:Y:S02]  /*3fc0*/  SEL R66, R3.reuse, R65, !P2 ;  /* 0x0000004103427207 */ /* 0x040fe40005000000 */
[C---:B------:R-:W-:Y:S01]  /*3fd0*/  SEL R65, R3.reuse, R64, !P2 ;  /* 0x0000004003417207 */ /* 0x040fe20005000000 */
[----:B------:R2:W-:Y:S01]  /*3fe0*/  STL [R1+0xb0], R70 ;  /* 0x0000b04601007387 */ /* 0x0005e20000100800 */
[----:B------:R-:W-:-:S02]  /*3ff0*/  SEL R64, R3, R63, !P2 ;  /* 0x0000003f03407207 */ /* 0x000fc40005000000 */
[C---:B------:R-:W-:Y:S01]  /*4000*/  SEL R63, R3.reuse, R62, !P2 ;  /* 0x0000003e033f7207 */ /* 0x040fe20005000000 */
[----:B------:R3:W-:Y:S01]  /*4010*/  STL [R1+0xb4], R67 ;  /* 0x0000b44301007387 */ /* 0x0007e20000100800 */
[C---:B------:R-:W-:Y:S02]  /*4020*/  SEL R62, R3.reuse, R61, !P2 ;  /* 0x0000003d033e7207 */ /* 0x040fe40005000000 */
[C---:B------:R-:W-:Y:S01]  /*4030*/  SEL R61, R3.reuse, R60, !P2 ;  /* 0x0000003c033d7207 */ /* 0x040fe20005000000 */
[----:B------:R3:W-:Y:S01]  /*4040*/  STL [R1+0xbc], R66 ;  /* 0x0000bc4201007387 */ /* 0x0007e20000100800 */
[C---:B------:R-:W-:Y:S02]  /*4050*/  SEL R60, R3.reuse, R59, !P2 ;  /* 0x0000003b033c7207 */ /* 0x040fe40005000000 */
[C---:B------:R-:W-:Y:S01]  /*4060*/  SEL R59, R3.reuse, R58, !P2 ;  /* 0x0000003a033b7207 */ /* 0x040fe20005000000 */
[----:B------:R3:W-:Y:S01]  /*4070*/  STL [R1+0xc0], R65 ;  /* 0x0000c04101007387 */ /* 0x0007e20000100800 */
[----:B------:R-:W-:-:S03]  /*4080*/  SEL R58, R3, R57, !P2 ;  /* 0x00000039033a7207 */ /* 0x000fc60005000000 */
        /* <DEDUP_REMOVED lines=104> */
[----:B------:R3:W-:Y:S04]  /*4710*/  STL [R1+0x194], R12 ;  /* 0x0001940c01007387 */ /* 0x0007e80000100800 */
[----:B------:R3:W-:Y:S04]  /*4720*/  STL [R1+0x198], R11 ;  /* 0x0001980b01007387 */ /* 0x0007e80000100800 */
[----:B------:R3:W-:Y:S01]  /*4730*/  STL [R1+0x19c], R10 ;  /* 0x00019c0a01007387 */ /* 0x0007e20000100800 */
[----:B------:R-:W-:-:S03]  /*4740*/  VIADD R3, R7, 0xffffff80 ;  /* 0xffffff8007037836 */ /* 0x000fc60000000000 */
[----:B------:R3:W-:Y:S04]  /*4750*/  STL [R1+0x1a0], R9 ;  /* 0x0001a00901007387 */ /* 0x0007e80000100800 */
[----:B------:R3:W-:Y:S04]  /*4760*/  STL [R1+0x1a4], R8 ;  /* 0x0001a40801007387 */ /* 0x0007e80000100800 */
[----:B------:R3:W-:Y:S04]  /*4770*/  STL [R1+0x1a8], R6 ;  /* 0x0001a80601007387 */ /* 0x0007e80000100800 */
[----:B------:R3:W-:Y:S01]  /*4780*/  STL [R1+0x1ac], R5 ;  /* 0x0001ac0501007387 */ /* 0x0007e20000100800 */
[----:B------:R-:W-:Y:S01]  /*4790*/  ISETP.GE.U32.AND P3, PT, R3, 0x7fffff01, PT ;  /* 0x7fffff010300780c */ /* 0x000fe20003f66070 */
[----:B0-----:R-:W-:-:S02]  /*47a0*/  IMAD R3, R73, R69, RZ ;  /* 0x0000004549037224 */ /* 0x001fc400078e02ff */
[----:B------:R-:W-:-:S03]  /*47b0*/  VIADD R4, R7, 0xffffff81 ;  /* 0xffffff8107047836 */ /* 0x000fc60000000000 */
[----:B--2---:R-:W-:Y:S02]  /*47c0*/  LEA R70, P6, R3, UR14, 0x1 ;  /* 0x0000000e03467c11 */ /* 0x004fe4000f8c08ff */
[----:B------:R-:W-:Y:S01]  /*47d0*/  ISETP.GE.U32.AND P0, PT, R4, 0x7fffff02, PT ;  /* 0x7fffff020400780c */ /* 0x000fe20003f06070 */
[----:B------:R-:W-:Y:S01]  /*47e0*/  VIADD R4, R7, 0xffffff84 ;  /* 0xffffff8407047836 */ /* 0x000fe20000000000 */
[----:B------:R-:W-:Y:S02]  /*47f0*/  LEA.HI.X.SX32 R3, R3, UR15, 0x1, P6 ;  /* 0x0000000f03037c11 */ /* 0x000fe4000b0f0eff */
[----:B------:R-:W-:Y:S02]  /*4800*/  LEA R2, P6, R0, UR12, 0x1 ;  /* 0x0000000c00027c11 */ /* 0x000fe4000f8c08ff */
[----:B------:R-:W-:Y:S02]  /*4810*/  ISETP.GE.U32.AND P5, PT, R4, 0x7fffff05, PT ;  /* 0x7fffff050400780c */ /* 0x000fe40003fa6070 */
[----:B------:R-:W-:-:S02]  /*4820*/  ISETP.NE.U32.AND P2, PT, R73, RZ, PT ;  /* 0x000000ff4900720c */ /* 0x000fc40003f45070 */
[----:B------:R-:W-:Y:S01]  /*4830*/  LEA.HI.X.SX32 R0, R0, UR13, 0x1, P6 ;  /* 0x0000000d00007c11 */ /* 0x000fe2000b0f0eff */
[----:B-1-3--:R-:W-:Y:S10]  /*4840*/  BRA.U UP0, `(.L_x_5) ;  /* 0x0000000100187547 */ /* 0x00aff4000b800000 */
[----:B------:R-:W-:Y:S01]  /*4850*/  ELECT P6, URZ, PT ;  /* 0x0000000000ff782f */ /* 0x000fe200038c0000 */
[----:B------:R-:W-:Y:S01]  /*4860*/  IMAD.MOV.U32 R4, RZ, RZ, 0x1 ;  /* 0x00000001ff047424 */ /* 0x000fe200078e00ff */
[----:B------:R-:W-:Y:S01]  /*4870*/  UMOV UR5, 0x40 ;  /* 0x0000004000057882 */ /* 0x000fe20000000000 */
[----:B------:R-:W-:Y:S01]  /*4880*/  UVIRTCOUNT.DEALLOC.SMPOOL 0x80 ;  /* 0x000000800000784c */ /* 0x000fe20000000000 */
[----:B------:R-:W-:-:S09]  /*4890*/  ULEA UR5, UR4, UR5, 0x18 ;  /* 0x0000000504057291 */ /* 0x000fd2000f8ec0ff */
[----:B------:R0:W-:Y:S03]  /*48a0*/  @P6 STS.U8 [UR5], R4 ;  /* 0x00000004ff006988 */ /* 0x0001e60008000005 */
.L_x_5:
[----:B------:R-:W-:Y:S01]  /*48b0*/  UIADD3 UR10, UPT, UPT, UR8, UR10, URZ ;  /* 0x0000000a080a7290 */ /* 0x000fe2000fffe0ff */
[C---:B------:R-:W-:Y:S01]  /*48c0*/  IMAD R6, R68.reuse, 0xfe, RZ ;  /* 0x000000fe44067824 */ /* 0x040fe200078e02ff */
[----:B------:R-:W-:Y:S01]  /*48d0*/  VOTEU.ALL UP1, P2 ;  /* 0x0000000000ff7886 */ /* 0x000fe20001020000 */
[----:B------:R-:W-:Y:S01]  /*48e0*/  UIADD3 UR6, UPT, UPT, UR9, 0x8000, URZ ;  /* 0x0000800009067890 */ /* 0x000fe2000fffe0ff */
[C---:B------:R-:W-:Y:S01]  /*48f0*/  IMAD R5, R68.reuse, 0x7f, RZ ;  /* 0x0000007f44057824 */ /* 0x040fe200078e02ff */
[----:B------:R-:W-:Y:S01]  /*4900*/  VOTEU.ALL UP2, P2 ;  /* 0x0000000000ff7886 */ /* 0x000fe20001040000 */
[----:B0-----:R-:W-:Y:S01]  /*4910*/  IMAD R4, R68, 0xfc, RZ ;  /* 0x000000fc44047824 */ /* 0x001fe200078e02ff */
[----:B------:R-:W-:-:S04]  /*4920*/  @!UP1 UIADD3 UR4, UPT, UPT, -UR7, 0x100000, URZ ;  /* 0x0010000007049890 */ /* 0x000fc8000fffe1ff */
[----:B------:R-:W-:Y:S02]  /*4930*/  @!UP1 USHF.L.U32 UR5, UR4, 0xb, URZ ;  /* 0x0000000b04059899 */ /* 0x000fe400080006ff */
[----:B------:R-:W-:Y:S01]  /*4940*/  @!UP1 USHF.L.U32 UR4, UR4, 0x1, URZ ;  /* 0x0000000104049899 */ /* 0x000fe200080006ff */
[----:B------:R0:W-:Y:S01]  /*4950*/  STL [R1+0x800], R48 ;  /* 0x0008003001007387 */ /* 0x0001e20000100800 */
[----:B------:R-:W-:Y:S01]  /*4960*/  IADD3 R6, P6, PT, R6, R2, RZ ;  /* 0x0000000206067210 */ /* 0x000fe20007fde0ff */
[----:B------:R-:W-:Y:S01]  /*4970*/  IMAD R8, R68, 0x7e, RZ ;  /* 0x0000007e44087824 */ /* 0x000fe200078e02ff */
[----:B------:R-:W-:Y:S01]  /*4980*/  PRMT R10, RZ, 0x7610, R10 ;  /* 0x00007610ff0a7816 */ /* 0x000fe2000000000a */
[----:B------:R-:W-:Y:S01]  /*4990*/  STTM.x64 tmem[UR10], RZ ;  /* 0x000000ff000079ed */ /* 0x000fe2000834000a */
[----:B------:R-:W1:Y:S02]  /*49a0*/  FENCE.VIEW.ASYNC.T ;  /* 0x00000000000073c6 */ /* 0x000e640000000200 */
[----:B-1----:R-:W-:Y:S01]  /*49b0*/  BAR.SYNC.DEFER_BLOCKING 0x0 ;  /* 0x0000000000007b1d */ /* 0x002fe20000010000 */
[----:B------:R-:W-:Y:S01]  /*49c0*/  LEA.HI.X.SX32 R5, R5, R0, 0x1, P6 ;  /* 0x0000000005057211 */ /* 0x000fe200030f0eff */
[----:B------:R-:W-:Y:S01]  /*49d0*/  VIADD R9, R7, 0xffffff85 ;  /* 0xffffff8507097836 */ /* 0x000fe20000000000 */
[----:B0-----:R-:W-:Y:S01]  /*49e0*/  IADD3 R48, P6, PT, R4, R2, RZ ;  /* 0x0000000204307210 */ /* 0x001fe20007fde0ff */
[----:B------:R-:W-:Y:S01]  /*49f0*/  @!P3 IMAD.MOV.U32 R4, RZ, RZ, R6 ;  /* 0x000000ffff04b224 */ /* 0x000fe200078e0006 */
[----:B------:R-:W-:Y:S01]  /*4a00*/  PRMT R11, RZ, 0x7610, R11 ;  /* 0x00007610ff0b7816 */ /* 0x000fe2000000000b */
[----:B------:R-:W0:Y:S01]  /*4a10*/  LDCU UR11, c[0x0][0x3b0] ;  /* 0x00007600ff0b77ac */ /* 0x000e220008000800 */
[----:B------:R1:W-:Y:S01]  /*4a20*/  STL [R1+0x7fc], R47 ;  /* 0x0007fc2f01007387 */ /* 0x0003e20000100800 */
[----:B------:R-:W-:-:S02]  /*4a30*/  PRMT R12, RZ, 0x7610, R12 ;  /* 0x00007610ff0c7816 */ /* 0x000fc4000000000c */
[----:B------:R-:W-:Y:S01]  /*4a40*/  PRMT R13, RZ, 0x7610, R13 ;  /* 0x00007610ff0d7816 */ /* 0x000fe2000000000d */
[----:B------:R-:W-:Y:S01]  /*4a50*/  STL [R1+0x7f8], R46 ;  /* 0x0007f82e01007387 */ /* 0x000fe20000100800 */
[----:B------:R-:W-:Y:S01]  /*4a60*/  PRMT R14, RZ, 0x7610, R14 ;  /* 0x00007610ff0e7816 */ /* 0x000fe2000000000e */
[----:B------:R-:W2:Y:S02]  /*4a70*/  LDCU UR12, c[0x0][0x3b0] ;  /* 0x00007600ff0c77ac */ /* 0x000ea40008000800 */
[----:B------:R-:W-:Y:S01]  /*4a80*/  STL [R1+0x7f4], R45 ;  /* 0x0007f42d01007387 */ /* 0x000fe20000100800 */
[----:B-1----:R-:W-:Y:S01]  /*4a90*/  PRMT R47, RZ, 0x7610, R47 ;  /* 0x00007610ff2f7816 */ /* 0x002fe2000000002f */
[----:B------:R-:W1:Y:S02]  /*4aa0*/  LDCU UR13, c[0x0][0x3b0] ;  /* 0x00007600ff0d77ac */ /* 0x000e640008000800 */
[----:B------:R-:W-:Y:S01]  /*4ab0*/  STL [R1+0x7f0], R44 ;  /* 0x0007f02c01007387 */ /* 0x000fe20000100800 */
[----:B------:R-:W-:-:S02]  /*4ac0*/  PRMT R15, RZ, 0x7610, R15 ;  /* 0x00007610ff0f7816 */ /* 0x000fc4000000000f */
[----:B------:R-:W-:Y:S01]  /*4ad0*/  PRMT R17, RZ, 0x7610, R17 ;  /* 0x00007610ff117816 */ /* 0x000fe20000000011 */
[----:B------:R-:W3:Y:S02]  /*4ae0*/  FENCE.VIEW.ASYNC.S ;  /* 0x00000000000073c6 */ /* 0x000ee40000000000 */
[----:B---3--:R3:W4:Y:S02]  /*4af0*/  @!UP2 SYNCS.EXCH.64 URZ, [UR6], UR4 ;  /* 0x0000000406ffa5b2 */ /* 0x0087240008000100 */
[----:B----4-:R-:W-:Y:S01]  /*4b00*/  BAR.SYNC.DEFER_BLOCKING 0x0 ;  /* 0x0000000000007b1d */ /* 0x010fe20000010000 */
[----:B------:R-:W-:Y:S02]  /*4b10*/  PRMT R20, RZ, 0x7610, R20 ;  /* 0x00007610ff147816 */ /* 0x000fe40000000014 */
[----:B------:R-:W-:Y:S02]  /*4b20*/  PRMT R31, RZ, 0x7610, R31 ;  /* 0x00007610ff1f7816 */ /* 0x000fe4000000001f */
[----:B------:R-:W-:Y:S01]  /*4b30*/  PRMT R39, RZ, 0x7610, R39 ;  /* 0x00007610ff277816 */ /* 0x000fe20000000027 */
[----:B------:R-:W4:Y:S01]  /*4b40*/  LDCU UR14, c[0x0][0x3b0] ;  /* 0x00007600ff0e77ac */ /* 0x000f220008000800 */
[----:B------:R-:W-:Y:S01]  /*4b50*/  STL [R1+0x7ec], R43 ;  /* 0x0007ec2b01007387 */ /* 0x000fe20000100800 */
[----:B------:R-:W-:Y:S01]  /*4b60*/  PRMT R35, RZ, 0x7610, R35 ;  /* 0x00007610ff237816 */ /* 0x000fe20000000023 */
[----:B------:R-:W0:Y:S02]  /*4b70*/  LDCU UR15, c[0x0][0x3b0] ;  /* 0x00007600ff0f77ac */ /* 0x000e240008000800 */
        /* <DEDUP_REMOVED lines=9> */
[----:B------:R0:W2:Y:S01]  /*4c10*/  @!P3 LDG.E.U16 R47, desc[UR20][R4.64] ;  /* 0x00000014042fb981 */ /* 0x0000a2000c1e1500 */
[----:B------:R-:W-:Y:S01]  /*4c20*/  PRMT R66, RZ, 0x7610, R66 ;  /* 0x00007610ff427816 */ /* 0x000fe20000000042 */
[----:B------:R-:W0:Y:S02]  /*4c30*/  LDCU UR19, c[0x0][0x3b0] ;  /* 0x00007600ff1377ac */ /* 0x000e240008000800 */
[----:B------:R-:W-:Y:S01]  /*4c40*/  STL [R1+0x7dc], R70 ;  /* 0x0007dc4601007387 */ /* 0x000fe20000100800 */
[----:B------:R-:W-:Y:S01]  /*4c50*/  PRMT R36, RZ, 0x7610, R36 ;  /* 0x00007610ff247816 */ /* 0x000fe20000000024 */
[----:B------:R-:W1:Y:S02]  /*4c60*/  LDCU UR22, c[0x0][0x3b0] ;  /* 0x00007600ff1677ac */ /* 0x000e640008000800 */
        /* <DEDUP_REMOVED lines=9> */
[----:B------:R3:W-:Y:S01]  /*4d00*/  STL [R1+0x6ac], R5 ;  /* 0x0006ac0501007387 */ /* 0x0007e20000100800 */
[----:B0-----:R-:W-:Y:S01]  /*4d10*/  IMAD R4, R68, 0xfa, RZ ;  /* 0x000000fa44047824 */ /* 0x001fe200078e02ff */
[----:B------:R-:W-:Y:S01]  /*4d20*/  PRMT R30, RZ, 0x7610, R30 ;  /* 0x00007610ff1e7816 */ /* 0x000fe2000000001e */
[----:B------:R-:W0:Y:S01]  /*4d30*/  LDCU UR26, c[0x0][0x3b0] ;  /* 0x00007600ff1a77ac */ /* 0x000e220008000800 */
[----:B------:R4:W-:Y:S01]  /*4d40*/  STL [R1+0x6a8], R48 ;  /* 0x0006a83001007387 */ /* 0x0009e20000100800 */
[----:B------:R-:W-:-:S02]  /*4d50*/  PRMT R29, RZ, 0x7610, R29 ;  /* 0x00007610ff1d7816 */ /* 0x000fc4000000001d */
[----:B------:R-:W-:Y:S01]  /*4d60*/  PRMT R28, RZ, 0x7610, R28 ;  /* 0x00007610ff1c7816 */ /* 0x000fe2000000001c */
[----:B------:R-:W0:Y:S01]  /*4d70*/  LDCU UR27, c[0x0][0x3b0] ;  /* 0x00007600ff1b77ac */ /* 0x000e220008000800 */
[----:B---3--:R-:W-:Y:S01]  /*4d80*/  IMAD.MOV.U32 R5, RZ, RZ, R48 ;  /* 0x000000ffff057224 */ /* 0x008fe200078e0030 */
[----:B------:R-:W-:Y:S01]  /*4d90*/  PRMT R27, RZ, 0x7610, R27 ;  /* 0x00007610ff1b7816 */ /* 0x000fe2000000001b */
[----:B------:R-:W3:Y:S01]  /*4da0*/  LDCU UR28, c[0x0][0x3b0] ;  /* 0x00007600ff1c77ac */ /* 0x000ee20008000800 */
[----:B----4-:R-:W-:Y:S02]  /*4db0*/  LEA.HI.X.SX32 R48, R8, R0, 0x1, P6 ;  /* 0x0000000008307211 */ /* 0x010fe400030f0eff */
[----:B------:R-:W-:Y:S01]  /*4dc0*/  PRMT R26, RZ, 0x7610, R26 ;  /* 0x00007610ff1a7816 */ /* 0x000fe2000000001a */
[----:B------:R-:W4:Y:S02]  /*4dd0*/  LDCU UR29, c[0x0][0x3b0] ;  /* 0x00007600ff1d77ac */ /* 0x000f240008000800 */
[----:B------:R-:W-:Y:S01]  /*4de0*/  STL [R1+0x6a4], R48 ;  /* 0x0006a43001007387 */ /* 0x000fe20000100800 */
[----:B------:R-:W-:Y:S01]  /*4df0*/  PRMT R25, RZ, 0x7610, R25 ;  /* 0x00007610ff197816 */ /* 0x000fe20000000019 */
[----:B------:R-:W0:Y:S01]  /*4e00*/  LDCU UR30, c[0x0][0x3b0] ;  /* 0x00007600ff1e77ac */ /* 0x000e220008000800 */
[----:B------:R-:W-:-:S02]  /*4e10*/  PRMT R24, RZ, 0x7610, R24 ;  /* 0x00007610ff187816 */ /* 0x000fc40000000018 */
[----:B------:R-:W-:Y:S01]  /*4e20*/  PRMT R23, RZ, 0x7610, R23 ;  /* 0x00007610ff177816 */ /* 0x000fe20000000017 */
[----:B------:R-:W0:Y:S01]  /*4e30*/  LDCU UR31, c[0x0][0x3b0] ;  /* 0x00007600ff1f77ac */ /* 0x000e220008000800 */
[----:B------:R-:W-:Y:S02]  /*4e40*/  PRMT R22, RZ, 0x7610, R22 ;  /* 0x00007610ff167816 */ /* 0x000fe40000000016 */
[----:B------:R-:W-:Y:S01]  /*4e50*/  PRMT R21, RZ, 0x7610, R21 ;  /* 0x00007610ff157816 */ /* 0x000fe20000000015 */
[----:B------:R-:W0:Y:S01]  /*4e60*/  LDCU UR32, c[0x0][0x3b0] ;  /* 0x00007600ff2077ac */ /* 0x000e220008000800 */
[----:B------:R-:W-:Y:S02]  /*4e70*/  PRMT R19, RZ, 0x7610, R19 ;  /* 0x00007610ff137816 */ /* 0x000fe40000000013 */
        /* <DEDUP_REMOVED lines=62> */
[----:B------:R-:W-:Y:S01]  /*5260*/  PRMT R49, RZ, 0x7610, R49 ;  /* 0x00007610ff317816 */ /* 0x000fe20000000031 */
[----:B------:R-:W0:Y:S01]  /*5270*/  LDCU UR54, c[0x0][0x3b0] ;  /* 0x00007600ff3677ac */ /* 0x000e220008000800 */
        /* <DEDUP_REMOVED lines=8> */
[----:B--2---:R2:W-:Y:S02]  /*5300*/  STL [R1+0xa4], R47 ;  /* 0x0000a42f01007387 */ /* 0x0045e40000100800 */
[----:B--2---:R-:W-:Y:S01]  /*5310*/  IADD3 R47, P6, PT, R4, R2, RZ ;  /* 0x00000002042f7210 */ /* 0x004fe20007fde0ff */
[----:B------:R-:W-:-:S02]  /*5320*/  IMAD.MOV.U32 R4, RZ, RZ, R48 ;  /* 0x000000ffff047224 */ /* 0x000fc400078e0030 */
[----:B------:R-:W-:Y:S01]  /*5330*/  IMAD R6, R68, 0x7d, RZ ;  /* 0x0000007d44067824 */ /* 0x000fe200078e02ff */
[----:B------:R-:W2:Y:S02]  /*5340*/  LDL.LU R48, [R1+0x800] ;  /* 0x0008000001307983 */ /* 0x000ea40000300800 */
[----:B------:R-:W-:-:S04]  /*5350*/  @!P0 LOP3.LUT R5, R5, R4, RZ, 0x3c, !PT ;  /* 0x0000000405058212 */ /* 0x000fc800078e3cff */
[----:B------:R-:W-:-:S04]  /*5360*/  @!P0 LOP3.LUT R4, R5, R4, RZ, 0x3c, !PT ;  /* 0x0000000405048212 */ /* 0x000fc800078e3cff */
[----:B------:R-:W-:-:S05]  /*5370*/  @!P0 LOP3.LUT R5, R5, R4, RZ, 0x3c, !PT ;  /* 0x0000000405058212 */ /* 0x000fca00078e3cff */
[----:B------:R0:W2:Y:S01]  /*5380*/  @!P0 LDG.E.U16 R10, desc[UR20][R4.64] ;  /* 0x00000014040a8981 */ /* 0x0000a2000c1e1500 */
[----:B------:R-:W-:-:S03]  /*5390*/  PRMT R46, RZ, 0x7610, R46 ;  /* 0x00007610ff2e7816 */ /* 0x000fc6000000002e */
[----:B------:R-:W-:Y:S01]  /*53a0*/  STL [R1+0x6a0], R47 ;  /* 0x0006a02f01007387 */ /* 0x000fe20000100800 */
[----:B0-----:R-:W-:Y:S01]  /*53b0*/  LEA.HI.X.SX32 R5, R6, R0, 0x1, P6 ;  /* 0x0000000006057211 */ /* 0x001fe200030f0eff */
[----:B------:R-:W-:-:S04]  /*53c0*/  IMAD R4, R68, 0xf8, RZ ;  /* 0x000000f844047824 */ /* 0x000fc800078e02ff */
[----:B------:R-:W-:Y:S04]  /*53d0*/  STL [R1+0x69c], R5 ;  /* 0x00069c0501007387 */ /* 0x000fe80000100800 */
[----:B--2---:R0:W-:Y:S02]  /*53e0*/  STL [R1+0xa8], R10 ;  /* 0x0000a80a01007387 */ /* 0x0041e40000100800 */
[----:B0-----:R-:W-:Y:S01]  /*53f0*/  IADD3 R10, P6, PT, R4, R2, RZ ;  /* 0x00000002040a7210 */ /* 0x001fe20007fde0ff */
[----:B------:R-:W-:-:S05]  /*5400*/  @!P4 IMAD.MOV.U32 R4, RZ, RZ, R47 ;  /* 0x000000ffff04c224 */ /* 0x000fca00078e002f */
[----:B------:R0:W2:Y:S01]  /*5410*/  @!P4 LDG.E.U16 R46, desc[UR20][R4.64] ;  /* 0x00000014042ec981 */ /* 0x0000a2000c1e1500 */
[----:B------:R-:W-:Y:S01]  /*5420*/  ISETP.GE.U32.AND P3, PT, R9, 0x7fffff06, PT ;  /* 0x7fffff060900780c */ /* 0x000fe20003f66070 */
[----:B------:R-:W-:-:S05]  /*5430*/  VIADD R9, R7, 0xffffff86 ;  /* 0xffffff8607097836 */ /* 0x000fca0000000000 */
[----:B------:R-:W-:Y:S01]  /*5440*/  ISETP.GE.U32.AND P0, PT, R9, 0x7fffff07, PT ;  /* 0x7fffff070900780c */ /* 0x000fe20003f06070 */
[C---:B------:R-:W-:Y:S02]  /*5450*/  IMAD R9, R68.reuse, 0x7c, RZ ;  /* 0x0000007c44097824 */ /* 0x040fe400078e02ff */
[----:B0-----:R-:W-:-:S03]  /*5460*/  IMAD R4, R68, 0xf6, RZ ;  /* 0x000000f644047824 */ /* 0x001fc600078e02ff */
[----:B------:R-:W-:Y:S01]  /*5470*/  LEA.HI.X.SX32 R47, R9, R0, 0x1, P6 ;  /* 0x00000000092f7211 */ /* 0x000fe200030f0eff */
[----:B------:R-:W-:Y:S01]  /*5480*/  STL [R1+0x698], R10 ;  /* 0x0006980a01007387 */ /* 0x000fe20000100800 */
[----:B------:R-:W-:-:S03]  /*5490*/  IMAD.MOV.U32 R5, RZ, RZ, R10 ;  /* 0x000000ffff057224 */ /* 0x000fc600078e000a */
[----:B------:R-:W-:Y:S04]  /*54a0*/  STL [R1+0x694], R47 ;  /* 0x0006942f01007387 */ /* 0x000fe80000100800 */
[----:B--2---:R0:W-:Y:S02]  /*54b0*/  STL [R1+0x9c], R46 ;  /* 0x00009c2e01007387 */ /* 0x0041e40000100800 */
[----:B0-----:R-:W-:Y:S01]  /*54c0*/  IADD3 R46, P6, PT, R4, R2, RZ ;  /* 0x00000002042e7210 */ /* 0x001fe20007fde0ff */
[----:B------:R-:W-:Y:S02]  /*54d0*/  IMAD.MOV.U32 R4, RZ, RZ, R47 ;  /* 0x000000ffff047224 */ /* 0x000fe400078e002f */
[----:B------:R-:W-:Y:S01]  /*54e0*/  VIADD R6, R7, 0xffffff87 ;  /* 0xffffff8707067836 */ /* 0x000fe20000000000 */
[----:B------:R-:W2:Y:S02]  /*54f0*/  LDL.LU R47, [R1+0x7fc] ;  /* 0x0007fc00012f7983 */ /* 0x000ea40000300800 */
[----:B------:R-:W-:-:S04]  /*5500*/  @!P1 LOP3.LUT R5, R5, R4, RZ, 0x3c, !PT ;  /* 0x0000000405059212 */ /* 0x000fc800078e3cff */
[----:B------:R-:W-:-:S04]  /*5510*/  @!P1 LOP3.LUT R4, R5, R4, RZ, 0x3c, !PT ;  /* 0x0000000405049212 */ /* 0x000fc800078e3cff */
[----:B------:R-:W-:-:S05]  /*5520*/  @!P1 LOP3.LUT R5, R5, R4, RZ, 0x3c, !PT ;  /* 0x0000000405059212 */ /* 0x000fca00078e3cff */
[----:B------:R0:W2:Y:S01]  /*5530*/  @!P1 LDG.E.U16 R11, desc[UR20][R4.64] ;  /* 0x00000014040b9981 */ /* 0x0000a2000c1e1500 */
[----:B------:R-:W-:Y:S01]  /*5540*/  ISETP.GE.U32.AND P4, PT, R6, 0x7fffff08, PT ;  /* 0x7fffff080600780c */ /* 0x000fe20003f86070 */
[----:B------:R-:W-:Y:S02]  /*5550*/  IMAD R6, R68, 0x7b, RZ ;  /* 0x0000007b44067824 */ /* 0x000fe400078e02ff */
[----:B------:R-:W-:Y:S03]  /*5560*/  STL [R1+0x690], R46 ;  /* 0x0006902e01007387 */ /* 0x000fe60000100800 */
[----:B0-----:R-:W-:Y:S01]  /*5570*/  LEA.HI.X.SX32 R5, R6, R0, 0x1, P6 ;  /* 0x0000000006057211 */ /* 0x001fe200030f0eff */
[----:B------:R-:W-:Y:S01]  /*5580*/  IMAD R4, R68, 0xf4, RZ ;  /* 0x000000f444047824 */ /* 0x000fe200078e02ff */
[----:B------:R-:W-:-:S03]  /*5590*/  PRMT R45, RZ, 0x7610, R45 ;  /* 0x00007610ff2d7816 */ /* 0x000fc6000000002d */
[----:B------:R-:W-:Y:S04]  /*55a0*/  STL [R1+0x68c], R5 ;  /* 0x00068c0501007387 */ /* 0x000fe80000100800 */
[----:B--2---:R0:W-:Y:S02]  /*55b0*/  STL [R1+0xa0], R11 ;  /* 0x0000a00b01007387 */ /* 0x0041e40000100800 */
[----:B0-----:R-:W-:Y:S01]  /*55c0*/  IADD3 R11, P6, PT, R4, R2, RZ ;  /* 0x00000002040b7210 */ /* 0x001fe20007fde0ff */
[----:B------:R-:W-:-:S05]  /*55d0*/  @!P5 IMAD.MOV.U32 R4, RZ, RZ, R46 ;  /* 0x000000ffff04d224 */ /* 0x000fca00078e002e */
[----:B------:R0:W2:Y:S01]  /*55e0*/  @!P5 LDG.E.U16 R45, desc[UR20][R4.64] ;  /* 0x00000014042dd981 */ /* 0x0000a2000c1e1500 */
[----:B------:R-:W-:-:S05]  /*55f0*/  VIADD R10, R7, 0xffffff88 ;  /* 0xffffff88070a7836 */ /* 0x000fca0000000000 */
[----:B------:R-:W-:Y:S01]  /*5600*/  ISETP.GE.U32.AND P1, PT, R10, 0x7fffff09, PT ;  /* 0x7fffff090a00780c */ /* 0x000fe20003f26070 */
[C---:B------:R-:W-:Y:S01]  /*5610*/  IMAD R10, R68.reuse, 0x7a, RZ ;  /* 0x0000007a440a7824 */ /* 0x040fe200078e02ff */
[----:B------:R-:W-:Y:S01]  /*5620*/  STL [R1+0x688], R11 ;  /* 0x0006880b01007387 */ /* 0x000fe20000100800 */
[----:B0-----:R-:W-:-:S03]  /*5630*/  IMAD R4, R68, 0xf2, RZ ;  /* 0x000000f244047824 */ /* 0x001fc600078e02ff */
[----:B------:R-:W-:Y:S01]  /*5640*/  LEA.HI.X.SX32 R46, R10, R0, 0x1, P6 ;  /* 0x000000000a2e7211 */ /* 0x000fe200030f0eff */
[----:B------:R-:W-:-:S04]  /*5650*/  IMAD.MOV.U32 R5, RZ, RZ, R11 ;  /* 0x000000ffff057224 */ /* 0x000fc800078e000b */
        /* <DEDUP_REMOVED lines=98> */
[----:B------:R-:W-:-:S04]  /*5c80*/  IMAD R4, R68, 0xe4, RZ ;  /* 0x000000e444047824 */ /* 0x000fc800078e02ff */
        /* <DEDUP_REMOVED lines=23> */
[----:B------:R-:W-:Y:S02]  /*5e00*/  VIADD R15, R7, 0xffffff92 ;  /* 0xffffff92070f7836 */ /* 0x000fe40000000000 */
[----:B------:R-:W-:-:S03]  /*5e10*/  IMAD R6, R68, 0x71, RZ ;  /* 0x0000007144067824 */ /* 0x000fc600078e02ff */
[----:B------:R-:W-:Y:S02]  /*5e20*/  ISETP.GE.U32.AND P1, PT, R15, 0x7fffff13, PT ;  /* 0x7fffff130f00780c */ /* 0x000fe40003f26070 */
[----:B------:R-:W-:Y:S01]  /*5e30*/  LEA.HI.X.SX32 R15, R6, R0, 0x1, P6 ;  /* 0x00000000060f7211 */ /* 0x000fe200030f0eff */
[----:B0-----:R-:W-:Y:S01]  /*5e40*/  IMAD R4, R68, 0xe0, RZ ;  /* 0x000000e044047824 */ /* 0x001fe200078e02ff */
[----:B------:R-:W-:Y:S01]  /*5e50*/  STL [R1+0x640], R17 ;  /* 0x0006401101007387 */ /* 0x000fe20000100800 */
[----:B------:R-:W-:-:S03]  /*5e60*/  IMAD.MOV.U32 R5, RZ, RZ, R17 ;  /* 0x000000ffff057224 */ /* 0x000fc600078e0011 */
[----:B------:R-:W-:Y:S01]  /*5e70*/  STL [R1+0x63c], R15 ;  /* 0x00063c0f01007387 */ /* 0x000fe20000100800 */
[----:B------:R-:W-:-:S03]  /*5e80*/  PRMT R41, RZ, 0x7610, R41 ;  /* 0x00007610ff297816 */ /* 0x000fc60000000029 */
[----:B--2---:R0:W-:Y:S02]  /*5e90*/  STL [R1+0x78], R20 ;  /* 0x0000781401007387 */ /* 0x0041e40000100800 */
[----:B0-----:R-:W-:Y:S01]  /*5ea0*/  IADD3 R20, P6, PT, R4, R2, RZ ;  /* 0x0000000204147210 */ /* 0x001fe20007fde0ff */
[----:B------:R-:W-:Y:S02]  /*5eb0*/  @!P5 IMAD.MOV.U32 R4, RZ, RZ, R5 ;  /* 0x000000ffff04d224 */ /* 0x000fe400078e0005 */
[----:B------:R-:W-:-:S05]  /*5ec0*/  @!P5 IMAD.MOV.U32 R5, RZ, RZ, R15 ;  /* 0x000000ffff05d224 */ /* 0x000fca00078e000f */
[----:B------:R0:W2:Y:S01]  /*5ed0*/  @!P5 LDG.E.U16 R41, desc[UR20][R4.64] ;  /* 0x000000140429d981 */ /* 0x0000a2000c1e1500 */
[----:B------:R-:W-:-:S03]  /*5ee0*/  IMAD R17, R68, 0x70, RZ ;  /* 0x0000007044117824 */ /* 0x000fc600078e02ff */
[----:B------:R-:W-:Y:S01]  /*5ef0*/  STL [R1+0x638], R20 ;  /* 0x0006381401007387 */ /* 0x000fe20000100800 */
[----:B0-----:R-:W-:Y:S02]  /*5f00*/  IMAD R4, R68, 0xde, RZ ;  /* 0x000000de44047824 */ /* 0x001fe400078e02ff */
[----:B------:R-:W-:Y:S01]  /*5f10*/  IMAD.MOV.U32 R5, RZ, RZ, R20 ;  /* 0x000000ffff057224 */ /* 0x000fe200078e0014 */
[----:B--2---:R0:W-:Y:S02]  /*5f20*/  STL [R1+0x6c], R41 ;  /* 0x00006c2901007387 */ /* 0x0041e40000100800 */
[----:B0-----:R-:W-:Y:S02]  /*5f30*/  LEA.HI.X.SX32 R41, R17, R0, 0x1, P6 ;  /* 0x0000000011297211 */ /* 0x001fe400030f0eff */
[----:B------:R-:W-:-:S03]  /*5f40*/  IADD3 R20, P6, PT, R4, R2, RZ ;  /* 0x0000000204147210 */ /* 0x000fc60007fde0ff */
[----:B------:R-:W-:-:S05]  /*5f50*/  IMAD.MOV.U32 R4, RZ, RZ, R41 ;  /* 0x000000ffff047224 */ /* 0x000fca00078e0029 */
[----:B------:R-:W-:-:S04]  /*5f60*/  @!P3 LOP3.LUT R5, R5, R4, RZ, 0x3c, !PT ;  /* 0x000000040505b212 */ /* 0x000fc800078e3cff */
[----:B------:R-:W-:-:S04]  /*5f70*/  @!P3 LOP3.LUT R4, R5, R4, RZ, 0x3c, !PT ;  /* 0x000000040504b212 */ /* 0x000fc800078e3cff */
[----:B------:R-:W-:-:S05]  /*5f80*/  @!P3 LOP3.LUT R5, R5, R4, RZ, 0x3c, !PT ;  /* 0x000000040505b212 */ /* 0x000fca00078e3cff */
[----:B------:R0:W2:Y:S01]  /*5f90*/  @!P3 LDG.E.U16 R31, desc[UR20][R4.64] ;  /* 0x00000014041fb981 */ /* 0x0000a2000c1e1500 */
[C---:B------:R-:W-:Y:S02]  /*5fa0*/  VIADD R6, R7.reuse, 0xffffff93 ;  /* 0xffffff9307067836 */ /* 0x040fe40000000000 */
[----:B------:R-:W-:-:S03]  /*5fb0*/  VIADD R15, R7, 0xffffff94 ;  /* 0xffffff94070f7836 */ /* 0x000fc60000000000 */
[----:B------:R-:W-:Y:S01]  /*5fc0*/  ISETP.GE.U32.AND P5, PT, R6, 0x7fffff14, PT ;  /* 0x7fffff140600780c */ /* 0x000fe20003fa6070 */
[C---:B------:R-:W-:Y:S01]  /*5fd0*/  IMAD R6, R68.reuse, 0x6f, RZ ;  /* 0x0000006f44067824 */ /* 0x040fe200078e02ff */
[----:B------:R-:W-:Y:S01]  /*5fe0*/  ISETP.GE.U32.AND P3, PT, R15, 0x7fffff15, PT ;  /* 0x7fffff150f00780c */ /* 0x000fe20003f66070 */
[----:B------:R1:W-:Y:S01]  /*5ff0*/  STL [R1+0x634], R41 ;  /* 0x0006342901007387 */ /* 0x0003e20000100800 */
[----:B0-----:R-:W-:Y:S02]  /*6000*/  IMAD R4, R68, 0xdc, RZ ;  /* 0x000000dc44047824 */ /* 0x001fe400078e02ff */
[----:B------:R-:W-:Y:S01]  /*6010*/  LEA.HI.X.SX32 R15, R6, R0, 0x1, P6 ;  /* 0x00000000060f7211 */ /* 0x000fe200030f0eff */
[----:B------:R-:W-:Y:S01]  /*6020*/  IMAD.MOV.U32 R5, RZ, RZ, R20 ;  /* 0x000000ffff057224 */ /* 0x000fe200078e0014 */
[----:B------:R-:W-:Y:S01]  /*6030*/  PRMT R40, RZ, 0x7610, R40 ;  /* 0x00007610ff287816 */ /* 0x000fe20000000028 */
[----:B-1----:R-:W3:Y:S04]  /*6040*/  LDL.LU R41, [R1+0x7e4] ;  /* 0x0007e40001297983 */ /* 0x002ee80000300800 */
[----:B------:R-:W-:Y:S04]  /*6050*/  STL [R1+0x630], R20 ;  /* 0x0006301401007387 */ /* 0x000fe80000100800 */
[----:B------:R-:W-:Y:S04]  /*6060*/  STL [R1+0x62c], R15 ;  /* 0x00062c0f01007387 */ /* 0x000fe80000100800 */
[----:B--2---:R0:W-:Y:S02]  /*6070*/  STL [R1+0x70], R31 ;  /* 0x0000701f01007387 */ /* 0x0041e40000100800 */
[----:B0-----:R-:W-:Y:S01]  /*6080*/  IADD3 R31, P6, PT, R4, R2, RZ ;  /* 0x00000002041f7210 */ /* 0x001fe20007fde0ff */
[----:B------:R-:W-:-:S02]  /*6090*/  @!P0 IMAD.MOV.U32 R4, RZ, RZ, R5 ;  /* 0x000000ffff048224 */ /* 0x000fc400078e0005 */
        /* <DEDUP_REMOVED lines=33> */
[----:B------:R-:W-:Y:S02]  /*62b0*/  STL [R1+0x618], R39 ;  /* 0x0006182701007387 */ /* 0x000fe40000100800 */
[----:B0-----:R-:W-:Y:S01]  /*62c0*/  LEA.HI.X.SX32 R5, R31, R0, 0x1, P6 ;  /* 0x000000001f057211 */ /* 0x001fe200030f0eff */
[----:B------:R-:W-:Y:S02]  /*62d0*/  IMAD R4, R68, 0xd6, RZ ;  /* 0x000000d644047824 */ /* 0x000fe400078e02ff */
[----:B------:R-:W-:Y:S02]  /*62e0*/  VIADD R6, R7, 0xffffff97 ;  /* 0xffffff9707067836 */ /* 0x000fe40000000000 */
[----:B------:R-:W-:Y:S03]  /*62f0*/  STL [R1+0x614], R5 ;  /* 0x0006140501007387 */ /* 0x000fe60000100800 */
[----:B------:R-:W-:Y:S01]  /*6300*/  ISETP.GE.U32.AND P1, PT, R6, 0x7fffff18, PT ;  /* 0x7fffff180600780c */ /* 0x000fe20003f26070 */
[----:B------:R-:W-:Y:S01]  /*6310*/  IMAD R6, R68, 0x6b, RZ ;  /* 0x0000006b44067824 */ /* 0x000fe200078e02ff */
[----:B------:R-:W-:Y:S01]  /*6320*/  PRMT R69, RZ, 0x7610, R69 ;  /* 0x00007610ff457816 */ /* 0x000fe20000000045 */
[----:B--2---:R0:W-:Y:S02]  /*6330*/  STL [R1+0x60], R70 ;  /* 0x0000604601007387 */ /* 0x0041e40000100800 */
[----:B0-----:R-:W-:Y:S01]  /*6340*/  IADD3 R70, P6, PT, R4, R2, RZ ;  /* 0x0000000204467210 */ /* 0x001fe20007fde0ff */
[----:B------:R-:W-:-:S05]  /*6350*/  @!P5 IMAD.MOV.U32 R4, RZ, RZ, R39 ;  /* 0x000000ffff04d224 */ /* 0x000fca00078e0027 */
[----:B------:R0:W2:Y:S02]  /*6360*/  @!P5 LDG.E.U16 R35, desc[UR20][R4.64] ;  /* 0x000000140423d981 */ /* 0x0000a4000c1e1500 */
[----:B0-----:R-:W-:Y:S01]  /*6370*/  IMAD R4, R68, 0xd4, RZ ;  /* 0x000000d444047824 */ /* 0x001fe200078e02ff */
[----:B------:R-:W-:-:S04]  /*6380*/  LEA.HI.X.SX32 R5, R6, R0, 0x1, P6 ;  /* 0x0000000006057211 */ /* 0x000fc800030f0eff */
[----:B------:R-:W-:Y:S01]  /*6390*/  IADD3 R39, P6, PT, R4, R2, RZ ;  /* 0x0000000204277210 */ /* 0x000fe20007fde0ff */
[----:B------:R-:W-:-:S05]  /*63a0*/  @!P3 IMAD.MOV.U32 R4, RZ, RZ, R70 ;  /* 0x000000ffff04b224 */ /* 0x000fca00078e0046 */
[----:B------:R0:W3:Y:S04]  /*63b0*/  @!P3 LDG.E.U16 R69, desc[UR20][R4.64] ;  /* 0x000000140445b981 */ /* 0x0000e8000c1e1500 */
[----:B------:R-:W-:Y:S01]  /*63c0*/  STL [R1+0x610], R70 ;  /* 0x0006104601007387 */ /* 0x000fe20000100800 */
[----:B------:R-:W-:Y:S02]  /*63d0*/  VIADD R6, R7, 0xffffff99 ;  /* 0xffffff9907067836 */ /* 0x000fe40000000000 */
[----:B0-----:R-:W-:-:S03]  /*63e0*/  IMAD R4, R68, 0xd2, RZ ;  /* 0x000000d244047824 */ /* 0x001fc600078e02ff */
[----:B------:R-:W-:Y:S01]  /*63f0*/  ISETP.GE.U32.AND P3, PT, R6, 0x7fffff1a, PT ;  /* 0x7fffff1a0600780c */ /* 0x000fe20003f66070 */
[C---:B------:R-:W-:Y:S01]  /*6400*/  IMAD R6, R68.reuse, 0x69, RZ ;  /* 0x0000006944067824 */ /* 0x040fe200078e02ff */
[----:B--2---:R0:W-:Y:S02]  /*6410*/  STL [R1+0x5c], R35 ;  /* 0x00005c2301007387 */ /* 0x0041e40000100800 */
[----:B0-----:R-:W-:Y:S02]  /*6420*/  IMAD R35, R68, 0x6a, RZ ;  /* 0x0000006a44237824 */ /* 0x001fe400078e02ff */
[----:B------:R0:W-:Y:S03]  /*6430*/  STL [R1+0x60c], R5 ;  /* 0x00060c0501007387 */ /* 0x0001e60000100800 */
[----:B------:R-:W-:Y:S01]  /*6440*/  LEA.HI.X.SX32 R70, R35, R0, 0x1, P6 ;  /* 0x0000000023467211 */ /* 0x000fe200030f0eff */
[----:B------:R-:W-:Y:S04]  /*6450*/  STL [R1+0x608], R39 ;  /* 0x0006082701007387 */ /* 0x000fe80000100800 */
[----:B------:R-:W-:Y:S01]  /*6460*/  STL [R1+0x604], R70 ;  /* 0x0006044601007387 */ /* 0x000fe20000100800 */
[----:B0-----:R-:W-:-:S03]  /*6470*/  @!P0 IMAD.MOV.U32 R5, RZ, RZ, R70 ;  /* 0x000000ffff058224 */ /* 0x001fc600078e0046 */
[----:B---3--:R0:W-:Y:S02]  /*6480*/  STL [R1+0x58], R69 ;  /* 0x0000584501007387 */ /* 0x0081e40000100800 */
[----:B0-----:R-:W-:Y:S01]  /*6490*/  IADD3 R69, P6, PT, R4, R2, RZ ;  /* 0x0000000204457210 */ /* 0x001fe20007fde0ff */
[----:B------:R-:W-:-:S03]  /*64a0*/  @!P0 IMAD.MOV.U32 R4, RZ, RZ, R39 ;  /* 0x000000ffff048224 */ /* 0x000fc600078e0027 */
[----:B------:R-:W-:Y:S02]  /*64b0*/  LEA.HI.X.SX32 R70, R6, R0, 0x1, P6 ;  /* 0x0000000006467211 */ /* 0x000fe400030f0eff */
[----:B------:R0:W2:Y:S02]  /*64c0*/  @!P0 LDG.E.U16 R38, desc[UR20][R4.64] ;  /* 0x0000001404268981 */ /* 0x0000a4000c1e1500 */
[----:B0-----:R-:W-:Y:S02]  /*64d0*/  IMAD R4, R68, 0xd0, RZ ;  /* 0x000000d044047824 */ /* 0x001fe400078e02ff */
[----:B------:R-:W-:-:S03]  /*64e0*/  @!P4 IMAD.MOV.U32 R5, RZ, RZ, R70 ;  /* 0x000000ffff05c224 */ /* 0x000fc600078e0046 */
[----:B------:R-:W-:Y:S01]  /*64f0*/  IADD3 R39, P6, PT, R4, R2, RZ ;  /* 0x0000000204277210 */ /* 0x000fe20007fde0ff */
[----:B------:R-:W-:-:S05]  /*6500*/  @!P4 IMAD.MOV.U32 R4, RZ, RZ, R69 ;  /* 0x000000ffff04c224 */ /* 0x000fca00078e0045 */
[----:B------:R0:W3:Y:S04]  /*6510*/  @!P4 LDG.E.U16 R67, desc[UR20][R4.64] ;  /* 0x000000140443c981 */ /* 0x0000e8000c1e1500 */
[----:B------:R-:W-:Y:S01]  /*6520*/  STL [R1+0x600], R69 ;  /* 0x0006004501007387 */ /* 0x000fe20000100800 */
[----:B0-----:R-:W-:-:S03]  /*6530*/  IMAD R4, R68, 0xce, RZ ;  /* 0x000000ce44047824 */ /* 0x001fc600078e02ff */
[----:B--2---:R0:W-:Y:S02]  /*6540*/  STL [R1+0x54], R38 ;  /* 0x0000542601007387 */ /* 0x0041e40000100800 */
[----:B0-----:R-:W-:Y:S02]  /*6550*/  IMAD R38, R68, 0x68, RZ ;  /* 0x0000006844267824 */ /* 0x001fe400078e02ff */
[----:B------:R-:W-:Y:S03]  /*6560*/  STL [R1+0x5fc], R70 ;  /* 0x0005fc4601007387 */ /* 0x000fe60000100800 */
[----:B------:R-:W-:Y:S01]  /*6570*/  LEA.HI.X.SX32 R69, R38, R0, 0x1, P6 ;  /* 0x0000000026457211 */ /* 0x000fe200030f0eff */
[----:B------:R-:W-:Y:S04]  /*6580*/  STL [R1+0x5f8], R39 ;  /* 0x0005f82701007387 */ /* 0x000fe80000100800 */
[----:B------:R-:W-:Y:S01]  /*6590*/  STL [R1+0x5f4], R69 ;  /* 0x0005f44501007387 */ /* 0x000fe20000100800 */
[----:B------:R-:W-:-:S03]  /*65a0*/  @!P1 IMAD.MOV.U32 R5, RZ, RZ, R69 ;  /* 0x000000ffff059224 */ /* 0x000fc600078e0045 */
[----:B---3--:R0:W-:Y:S02]  /*65b0*/  STL [R1+0x50], R67 ;  /* 0x0000504301007387 */ /* 0x0081e40000100800 */
[----:B0-----:R-:W-:Y:S01]  /*65c0*/  IADD3 R67, P6, PT, R4, R2, RZ ;  /* 0x0000000204437210 */ /* 0x001fe20007fde0ff */
[----:B------:R-:W-:-:S05]  /*65d0*/  @!P1 IMAD.MOV.U32 R4, RZ, RZ, R39 ;  /* 0x000000ffff049224 */ /* 0x000fca00078e0027 */
[----:B------:R0:W2:Y:S01]  /*65e0*/  @!P1 LDG.E.U16 R37, desc[UR20][R4.64] ;  /* 0x0000001404259981 */ /* 0x0000a2000c1e1500 */
[C---:B------:R-:W-:Y:S02]  /*65f0*/  VIADD R6, R7.reuse, 0xffffff9b ;  /* 0xffffff9b07067836 */ /* 0x040fe40000000000 */
[----:B------:R-:W-:-:S03]  /*6600*/  VIADD R15, R7, 0xffffff98 ;  /* 0xffffff98070f7836 */ /* 0x000fc60000000000 */
[----:B------:R-:W-:Y:S01]  /*6610*/  ISETP.GE.U32.AND P4, PT, R6, 0x7fffff1c, PT ;  /* 0x7fffff1c0600780c */ /* 0x000fe20003f86070 */
[C---:B------:R-:W-:Y:S01]  /*6620*/  IMAD R6, R68.reuse, 0x67, RZ ;  /* 0x0000006744067824 */ /* 0x040fe200078e02ff */
[----:B------:R-:W-:Y:S01]  /*6630*/  ISETP.GE.U32.AND P5, PT, R15, 0x7fffff19, PT ;  /* 0x7fffff190f00780c */ /* 0x000fe20003fa6070 */
[----:B0-----:R-:W-:-:S03]  /*6640*/  IMAD R4, R68, 0xcc, RZ ;  /* 0x000000cc44047824 */ /* 0x001fc600078e02ff */
[----:B------:R-:W-:Y:S01]  /*6650*/  LEA.HI.X.SX32 R69, R6, R0, 0x1, P6 ;  /* 0x0000000006457211 */ /* 0x000fe200030f0eff */
[----:B------:R-:W-:Y:S04]  /*6660*/  STL [R1+0x5f0], R67 ;  /* 0x0005f04301007387 */ /* 0x000fe80000100800 */
[----:B------:R-:W-:Y:S04]  /*6670*/  STL [R1+0x5ec], R69 ;  /* 0x0005ec4501007387 */ /* 0x000fe80000100800 */
[----:B------:R-:W-:Y:S01]  /*6680*/  @!P5 IMAD.MOV.U32 R5, RZ, RZ, R69 ;  /* 0x000000ffff05d224 */ /* 0x000fe200078e0045 */
[----:B--2---:R0:W-:Y:S02]  /*6690*/  STL [R1+0x4c], R37 ;  /* 0x00004c2501007387 */ /* 0x0041e40000100800 */
[----:B0-----:R-:W-:Y:S01]  /*66a0*/  IADD3 R37, P6, PT, R4, R2, RZ ;  /* 0x0000000204257210 */ /* 0x001fe20007fde0ff */
[----:B------:R-:W-:-:S05]  /*66b0*/  @!P5 IMAD.MOV.U32 R4, RZ, RZ, R67 ;  /* 0x000000ffff04d224 */ /* 0x000fca00078e0043 */
[----:B------:R0:W2:Y:S01]  /*66c0*/  @!P5 LDG.E.U16 R66, desc[UR20][R4.64] ;  /* 0x000000140442d981 */ /* 0x0000a2000c1e1500 */
[----:B------:R-:W-:-:S05]  /*66d0*/  IMAD R39, R68, 0x66, RZ ;  /* 0x0000006644277824 */ /* 0x000fca00078e02ff */
[----:B------:R-:W-:Y:S01]  /*66e0*/  LEA.HI.X.SX32 R67, R39, R0, 0x1, P6 ;  /* 0x0000000027437211 */ /* 0x000fe200030f0eff */
[----:B------:R-:W-:Y:S01]  /*66f0*/  STL [R1+0x5e8], R37 ;  /* 0x0005e82501007387 */ /* 0x000fe20000100800 */
[----:B0-----:R-:W-:-:S03]  /*6700*/  IMAD R4, R68, 0xca, RZ ;  /* 0x000000ca44047824 */ /* 0x001fc600078e02ff */
[----:B------:R-:W-:Y:S01]  /*6710*/  STL [R1+0x5e4], R67 ;  /* 0x0005e44301007387 */ /* 0x000fe20000100800 */
[----:B------:R-:W-:-:S03]  /*6720*/  @!P3 IMAD.MOV.U32 R5, RZ, RZ, R67 ;  /* 0x000000ffff05b224 */ /* 0x000fc600078e0043 */
[----:B--2---:R0:W-:Y:S02]  /*6730*/  STL [R1+0x48], R66 ;  /* 0x0000484201007387 */ /* 0x0041e40000100800 */
        /* <DEDUP_REMOVED lines=190> */
[----:B------:R-:W-:Y:S01]  /*7320*/  PRMT R3, RZ, 0x7610, R3 ;  /* 0x00007610ff037816 */ /* 0x000fe20000000003 */
[----:B------:R-:W-:Y:S02]  /*7330*/  @!P0 IMAD.MOV.U32 R5, RZ, RZ, R21 ;  /* 0x000000ffff058224 */ /* 0x000fe400078e0015 */
        /* <DEDUP_REMOVED lines=18> */
[----:B------:R-:W-:Y:S02]  /*7460*/  IMAD R28, R68, 0x54, RZ ;  /* 0x00000054441c7824 */ /* 0x000fe400078e02ff */
[----:B------:R-:W-:-:S03]  /*7470*/  VIADD R15, R7, 0xffffffac ;  /* 0xffffffac070f7836 */ /* 0x000fc60000000000 */
[----:B------:R-:W-:Y:S01]  /*7480*/  LEA.HI.X.SX32 R18, R28, R0, 0x1, P6 ;  /* 0x000000001c127211 */ /* 0x000fe200030f0eff */
[----:B------:R-:W-:Y:S01]  /*7490*/  VIADD R6, R7, 0xffffffaf ;  /* 0xffffffaf07067836 */ /* 0x000fe20000000000 */
[----:B------:R-:W-:Y:S01]  /*74a0*/  STL [R1+0x558], R3 ;  /* 0x0005580301007387 */ /* 0x000fe20000100800 */
[----:B0-----:R-:W-:-:S03]  /*74b0*/  IMAD R4, R68, 0xa6, RZ ;  /* 0x000000a644047824 */ /* 0x001fc600078e02ff */
[----:B------:R0:W-:Y:S01]  /*74c0*/  STL [R1+0x554], R18 ;  /* 0x0005541201007387 */ /* 0x0001e20000100800 */
[----:B------:R-:W-:Y:S01]  /*74d0*/  ISETP.GE.U32.AND P5, PT, R15, 0x7fffff2d, PT ;  /* 0x7fffff2d0f00780c */ /* 0x000fe20003fa6070 */
[----:B------:R-:W-:Y:S01]  /*74e0*/  @!P1 IMAD.MOV.U32 R5, RZ, RZ, R18 ;  /* 0x000000ffff059224 */ /* 0x000fe200078e0012 */
[----:B------:R-:W-:Y:S01]  /*74f0*/  ISETP.GE.U32.AND P4, PT, R6, 0x7fffff30, PT ;  /* 0x7fffff300600780c */ /* 0x000fe20003f86070 */
[C---:B------:R-:W-:Y:S02]  /*7500*/  IMAD R6, R68.reuse, 0x53, RZ ;  /* 0x0000005344067824 */ /* 0x040fe400078e02ff */
[----:B------:R-:W-:Y:S02]  /*7510*/  VIADD R15, R7, 0xffffffae ;  /* 0xffffffae070f7836 */ /* 0x000fe40000000000 */
[----:B0-----:R-:W-:-:S03]  /*7520*/  IMAD R18, R68, 0x52, RZ ;  /* 0x0000005244127824 */ /* 0x001fc600078e02ff */
[----:B------:R-:W-:Y:S01]  /*7530*/  ISETP.GE.U32.AND P0, PT, R15, 0x7fffff2f, PT ;  /* 0x7fffff2f0f00780c */ /* 0x000fe20003f06070 */
[C---:B------:R-:W-:Y:S02]  /*7540*/  IMAD R27, R68.reuse, 0x50, RZ ;  /* 0x00000050441b7824 */ /* 0x040fe400078e02ff */
[----:B------:R-:W-:Y:S02]  /*7550*/  VIADD R15, R7, 0xffffffb0 ;  /* 0xffffffb0070f7836 */ /* 0x000fe40000000000 */
[C---:B------:R-:W-:Y:S02]  /*7560*/  IMAD R26, R68.reuse, 0x4e, RZ ;  /* 0x0000004e441a7824 */ /* 0x040fe400078e02ff */
[C---:B------:R-:W-:Y:S02]  /*7570*/  IMAD R25, R68.reuse, 0x4c, RZ ;  /* 0x0000004c44197824 */ /* 0x040fe400078e02ff */
[C---:B------:R-:W-:Y:S02]  /*7580*/  IMAD R24, R68.reuse, 0x4a, RZ ;  /* 0x0000004a44187824 */ /* 0x040fe400078e02ff */
[----:B------:R-:W-:-:S02]  /*7590*/  IMAD R22, R68, 0x48, RZ ;  /* 0x0000004844167824 */ /* 0x000fc400078e02ff */
[----:B------:R-:W-:Y:S01]  /*75a0*/  IMAD R21, R68, 0x46, RZ ;  /* 0x0000004644157824 */ /* 0x000fe200078e02ff */
[----:B--2---:R0:W-:Y:S02]  /*75b0*/  STL [R1], R16 ;  /* 0x0000001001007387 */ /* 0x0041e40000100800 */
[----:B0-----:R-:W-:Y:S01]  /*75c0*/  IADD3 R16, P6, PT, R4, R2, RZ ;  /* 0x0000000204107210 */ /* 0x001fe20007fde0ff */
[----:B------:R-:W-:-:S03]  /*75d0*/  @!P1 IMAD.MOV.U32 R4, RZ, RZ, R3 ;  /* 0x000000ffff049224 */ /* 0x000fc600078e0003 */
[----:B------:R-:W-:Y:S02]  /*75e0*/  LEA.HI.X.SX32 R19, R6, R0, 0x1, P6 ;  /* 0x0000000006137211 */ /* 0x000fe400030f0eff */
[----:B------:R0:W5:Y:S02]  /*75f0*/  @!P1 LDG.E.U16 R93, desc[UR20][R4.64] ;  /* 0x00000014045d9981 */ /* 0x000164000c1e1500 */
[----:B0-----:R-:W-:Y:S02]  /*7600*/  IMAD R4, R68, 0xa4, RZ ;  /* 0x000000a444047824 */ /* 0x001fe400078e02ff */
[----:B------:R-:W-:-:S03]  /*7610*/  @!P5 IMAD.MOV.U32 R5, RZ, RZ, R19 ;  /* 0x000000ffff05d224 */ /* 0x000fc600078e0013 */
[----:B------:R-:W-:Y:S01]  /*7620*/  IADD3 R3, P6, PT, R4, R2, RZ ;  /* 0x0000000204037210 */ /* 0x000fe20007fde0ff */
[----:B------:R-:W-:Y:S01]  /*7630*/  @!P5 IMAD.MOV.U32 R4, RZ, RZ, R16 ;  /* 0x000000ffff04d224 */ /* 0x000fe200078e0010 */
[----:B------:R-:W-:Y:S01]  /*7640*/  STL [R1+0x550], R16 ;  /* 0x0005501001007387 */ /* 0x000fe20000100800 */
[----:B------:R-:W-:-:S03]  /*7650*/  VIADD R6, R7, 0xffffffb1 ;  /* 0xffffffb107067836 */ /* 0x000fc60000000000 */
[----:B------:R0:W5:Y:S04]  /*7660*/  @!P5 LDG.E.U16 R92, desc[UR20][R4.64] ;  /* 0x00000014045cd981 */ /* 0x000168000c1e1500 */
[----:B------:R1:W-:Y:S01]  /*7670*/  STL [R1+0x54c], R19 ;  /* 0x00054c1301007387 */ /* 0x0003e20000100800 */
[----:B0-----:R-:W-:Y:S01]  /*7680*/  IMAD R4, R68, 0xa2, RZ ;  /* 0x000000a244047824 */ /* 0x001fe200078e02ff */
[----:B-1----:R-:W-:-:S04]  /*7690*/  LEA.HI.X.SX32 R19, R18, R0, 0x1, P6 ;  /* 0x0000000012137211 */ /* 0x002fc800030f0eff */
[----:B------:R-:W-:Y:S01]  /*76a0*/  IADD3 R16, P6, PT, R4, R2, RZ ;  /* 0x0000000204107210 */ /* 0x000fe20007fde0ff */
[----:B------:R-:W-:Y:S01]  /*76b0*/  @!P3 IMAD.MOV.U32 R4, RZ, RZ, R3 ;  /* 0x000000ffff04b224 */ /* 0x000fe200078e0003 */
[----:B------:R-:W-:Y:S01]  /*76c0*/  ISETP.GE.U32.AND P5, PT, R6, 0x7fffff32, PT ;  /* 0x7fffff320600780c */ /* 0x000fe20003fa6070 */
[----:B------:R-:W-:Y:S02]  /*76d0*/  @!P3 IMAD.MOV.U32 R5, RZ, RZ, R19 ;  /* 0x000000ffff05b224 */ /* 0x000fe400078e0013 */
[C---:B------:R-:W-:Y:S01]  /*76e0*/  IMAD R6, R68.reuse, 0x51, RZ ;  /* 0x0000005144067824 */ /* 0x040fe200078e02ff */
[----:B------:R-:W-:Y:S04]  /*76f0*/  STL [R1+0x548], R3 ;  /* 0x0005480301007387 */ /* 0x000fe80000100800 */
[----:B------:R0:W5:Y:S04]  /*7700*/  @!P3 LDG.E.U16 R91, desc[UR20][R4.64] ;  /* 0x00000014045bb981 */ /* 0x000168000c1e1500 */
[----:B------:R1:W-:Y:S01]  /*7710*/  STL [R1+0x544], R19 ;  /* 0x0005441301007387 */ /* 0x0003e20000100800 */
[----:B0-----:R-:W-:Y:S01]  /*7720*/  IMAD R4, R68, 0xa0, RZ ;  /* 0x000000a044047824 */ /* 0x001fe200078e02ff */
[----:B-1----:R-:W-:-:S04]  /*7730*/  LEA.HI.X.SX32 R19, R6, R0, 0x1, P6 ;  /* 0x0000000006137211 */ /* 0x002fc800030f0eff */
[----:B------:R-:W-:Y:S01]  /*7740*/  IADD3 R3, P6, PT, R4, R2, RZ ;  /* 0x0000000204037210 */ /* 0x000fe20007fde0ff */
[----:B------:R-:W-:Y:S02]  /*7750*/  @!P0 IMAD.MOV.U32 R4, RZ, RZ, R16 ;  /* 0x000000ffff048224 */ /* 0x000fe400078e0010 */
[----:B------:R-:W-:Y:S01]  /*7760*/  @!P0 IMAD.MOV.U32 R5, RZ, RZ, R19 ;  /* 0x000000ffff058224 */ /* 0x000fe200078e0013 */
[----:B------:R-:W-:Y:S01]  /*7770*/  STL [R1+0x540], R16 ;  /* 0x0005401001007387 */ /* 0x000fe20000100800 */
[----:B------:R-:W-:-:S03]  /*7780*/  VIADD R6, R7, 0xffffffb3 ;  /* 0xffffffb307067836 */ /* 0x000fc60000000000 */
[----:B------:R0:W5:Y:S04]  /*7790*/  @!P0 LDG.E.U16 R90, desc[UR20][R4.64] ;  /* 0x00000014045a8981 */ /* 0x000168000c1e1500 */
[----:B------:R1:W-:Y:S01]  /*77a0*/  STL [R1+0x53c], R19 ;  /* 0x00053c1301007387 */ /* 0x0003e20000100800 */
[----:B------:R-:W-:Y:S01]  /*77b0*/  ISETP.GE.U32.AND P1, PT, R15, 0x7fffff31, PT ;  /* 0x7fffff310f00780c */ /* 0x000fe20003f26070 */
        /* <DEDUP_REMOVED lines=17> */
[----:B------:R0:W5:Y:S01]  /*78d0*/  @!P1 LDG.E.U16 R88, desc[UR20][R4.64] ;  /* 0x0000001404589981 */ /* 0x000162000c1e1500 */
[----:B------:R-:W-:-:S03]  /*78e0*/  VIADD R6, R7, 0xffffffb5 ;  /* 0xffffffb507067836 */ /* 0x000fc60000000000 */
        /* <DEDUP_REMOVED lines=92> */
[----:B------:R-:W-:Y:S02]  /*7eb0*/  VIADD R15, R7, 0xffffffbc ;  /* 0xffffffbc070f7836 */ /* 0x000fe40000000000 */
[----:B------:R-:W-:Y:S01]  /*7ec0*/  IMAD R6, R68, 0x45, RZ ;  /* 0x0000004544067824 */ /* 0x000fe200078e02ff */
[----:B------:R-:W-:Y:S02]  /*7ed0*/  STL [R1+0x4e8], R3 ;  /* 0x0004e80301007387 */ /* 0x000fe40000100800 */
[----:B------:R-:W-:-:S02]  /*7ee0*/  ISETP.GE.U32.AND P3, PT, R15, 0x7fffff3d, PT ;  /* 0x7fffff3d0f00780c */ /* 0x000fc40003f66070 */
[----:B------:R0:W5:Y:S01]  /*7ef0*/  @!P4 LDG.E.U16 R79, desc[UR20][R4.64] ;  /* 0x00000014044fc981 */ /* 0x000162000c1e1500 */
[----:B------:R-:W-:-:S03]  /*7f00*/  VIADD R15, R7, 0xffffffbe ;  /* 0xffffffbe070f7836 */ /* 0x000fc60000000000 */
[----:B------:R1:W-:Y:S01]  /*7f10*/  STL [R1+0x4e4], R19 ;  /* 0x0004e41301007387 */ /* 0x0003e20000100800 */
[----:B0-----:R-:W-:Y:S01]  /*7f20*/  IMAD R4, R68, 0x88, RZ ;  /* 0x0000008844047824 */ /* 0x001fe200078e02ff */
[----:B-1----:R-:W-:-:S04]  /*7f30*/  LEA.HI.X.SX32 R19, R6, R0, 0x1, P6 ;  /* 0x0000000006137211 */ /* 0x002fc800030f0eff */
[----:B------:R-:W-:Y:S01]  /*7f40*/  IADD3 R3, P6, PT, R4, R2, RZ ;  /* 0x0000000204037210 */ /* 0x000fe20007fde0ff */
[----:B------:R-:W-:Y:S01]  /*7f50*/  @!P1 IMAD.MOV.U32 R4, RZ, RZ, R16 ;  /* 0x000000ffff049224 */ /* 0x000fe200078e0010 */
[----:B------:R-:W-:Y:S01]  /*7f60*/  ISETP.GE.U32.AND P4, PT, R15, 0x7fffff3f, PT ;  /* 0x7fffff3f0f00780c */ /* 0x000fe20003f86070 */
[----:B------:R-:W-:Y:S02]  /*7f70*/  @!P1 IMAD.MOV.U32 R5, RZ, RZ, R19 ;  /* 0x000000ffff059224 */ /* 0x000fe400078e0013 */
[----:B------:R-:W-:Y:S01]  /*7f80*/  IMAD R15, R68, 0x44, RZ ;  /* 0x00000044440f7824 */ /* 0x000fe200078e02ff */
        /* <DEDUP_REMOVED lines=10> */
[----:B------:R-:W-:-:S03]  /*8030*/  IMAD R6, R68, 0x43, RZ ;  /* 0x0000004344067824 */ /* 0x000fc600078e02ff */
[----:B------:R0:W5:Y:S02]  /*8040*/  @!P5 LDG.E.U16 R77, desc[UR20][R4.64] ;  /* 0x00000014044dd981 */ /* 0x000164000c1e1500 */
[----:B------:R-:W-:Y:S02]  /*8050*/  LEA.HI.X.SX32 R67, R6, R0, 0x1, P6 ;  /* 0x0000000006437211 */ /* 0x000fe400030f0eff */
[----:B------:R1:W-:Y:S01]  /*8060*/  STL [R1+0x4d8], R3 ;  /* 0x0004d80301007387 */ /* 0x0003e20000100800 */
[----:B0-----:R-:W-:Y:S02]  /*8070*/  IMAD R4, R68, 0x84, RZ ;  /* 0x0000008444047824 */ /* 0x001fe400078e02ff */
[----:B------:R-:W-:-:S03]  /*8080*/  @!P3 IMAD.MOV.U32 R5, RZ, RZ, R67 ;  /* 0x000000ffff05b224 */ /* 0x000fc600078e0043 */
[----:B-1----:R-:W-:Y:S01]  /*8090*/  IADD3 R3, P6, PT, R4, R2, RZ ;  /* 0x0000000204037210 */ /* 0x002fe20007fde0ff */
[----:B------:R-:W-:Y:S01]  /*80a0*/  @!P3 IMAD.MOV.U32 R4, RZ, RZ, R66 ;  /* 0x000000ffff04b224 */ /* 0x000fe200078e0042 */
[----:B------:R0:W-:Y:S01]  /*80b0*/  STL [R1+0x4d4], R19 ;  /* 0x0004d41301007387 */ /* 0x0001e20000100800 */
[----:B------:R-:W-:-:S03]  /*80c0*/  VIADD R6, R7, 0xffffffc1 ;  /* 0xffffffc107067836 */ /* 0x000fc60000000000 */
[----:B------:R1:W5:Y:S01]  /*80d0*/  @!P3 LDG.E.U16 R76, desc[UR20][R4.64] ;  /* 0x00000014044cb981 */ /* 0x000362000c1e1500 */
[----:B------:R-:W-:Y:S02]  /*80e0*/  VIADD R16, R7, 0xffffffc0 ;  /* 0xffffffc007107836 */ /* 0x000fe40000000000 */
[C---:B0-----:R-:W-:Y:S01]  /*80f0*/  IMAD R19, R68.reuse, 0x42, RZ ;  /* 0x0000004244137824 */ /* 0x041fe200078e02ff */
[----:B------:R-:W-:Y:S01]  /*8100*/  STL [R1+0x4d0], R66 ;  /* 0x0004d04201007387 */ /* 0x000fe20000100800 */
[----:B-1----:R-:W-:-:S03]  /*8110*/  IMAD R4, R68, 0x82, RZ ;  /* 0x0000008244047824 */ /* 0x002fc600078e02ff */
[----:B------:R0:W-:Y:S01]  /*8120*/  STL [R1+0x4cc], R67 ;  /* 0x0004cc4301007387 */ /* 0x0001e20000100800 */
[----:B------:R-:W-:Y:S01]  /*8130*/  ISETP.GE.U32.AND P3, PT, R6, 0x7fffff42, PT ;  /* 0x7fffff420600780c */ /* 0x000fe20003f66070 */
[----:B------:R-:W-:Y:S01]  /*8140*/  IMAD R6, R68, 0x41, RZ ;  /* 0x0000004144067824 */ /* 0x000fe200078e02ff */
[----:B------:R-:W-:Y:S01]  /*8150*/  ISETP.GE.U32.AND P5, PT, R16, 0x7fffff41, PT ;  /* 0x7fffff411000780c */ /* 0x000fe20003fa6070 */
[----:B------:R-:W-:Y:S01]  /*8160*/  STL [R1+0x4c8], R3 ;  /* 0x0004c80301007387 */ /* 0x000fe20000100800 */
[----:B0-----:R-:W-:Y:S02]  /*8170*/  LEA.HI.X.SX32 R67, R19, R0, 0x1, P6 ;  /* 0x0000000013437211 */ /* 0x001fe400030f0eff */
[----:B------:R-:W-:Y:S01]  /*8180*/  IADD3 R66, P6, PT, R4, R2, RZ ;  /* 0x0000000204427210 */ /* 0x000fe20007fde0ff */
[----:B------:R-:W-:Y:S02]  /*8190*/  @!P0 IMAD.MOV.U32 R4, RZ, RZ, R3 ;  /* 0x000000ffff048224 */ /* 0x000fe400078e0003 */
[----:B------:R0:W-:Y:S01]  /*81a0*/  STL [R1+0x4c4], R67 ;  /* 0x0004c44301007387 */ /* 0x0001e20000100800 */
[----:B------:R-:W-:-:S02]  /*81b0*/  @!P0 IMAD.MOV.U32 R5, RZ, RZ, R67 ;  /* 0x000000ffff058224 */ /* 0x000fc400078e0043 */
[C---:B------:R-:W-:Y:S01]  /*81c0*/  VIADD R16, R7.reuse, 0xffffffc2 ;  /* 0xffffffc207107836 */ /* 0x040fe20000000000 */
[----:B------:R1:W-:Y:S04]  /*81d0*/  STL [R1+0x4c0], R66 ;  /* 0x0004c04201007387 */ /* 0x0003e80000100800 */
[----:B------:R2:W5:Y:S01]  /*81e0*/  @!P0 LDG.E.U16 R75, desc[UR20][R4.64] ;  /* 0x00000014044b8981 */ /* 0x000562000c1e1500 */
[----:B0-----:R-:W-:Y:S01]  /*81f0*/  LEA.HI.X.SX32 R67, R6, R0, 0x1, P6 ;  /* 0x0000000006437211 */ /* 0x001fe200030f0eff */
[C---:B------:R-:W-:Y:S01]  /*8200*/  IMAD.SHL.U32 R6, R68.reuse, 0x40, RZ ;  /* 0x0000004044067824 */ /* 0x040fe200078e00ff */
[----:B------:R-:W-:Y:S02]  /*8210*/  LEA R3, P6, R68, R2, 0x7 ;  /* 0x0000000244037211 */ /* 0x000fe400078c38ff */
[----:B------:R-:W-:Y:S01]  /*8220*/  ISETP.GE.U32.AND P0, PT, R16, 0x7fffff43, PT ;  /* 0x7fffff431000780c */ /* 0x000fe20003f06070 */
[----:B------:R-:W-:-:S02]  /*8230*/  VIADD R16, R7, 0xffffffc3 ;  /* 0xffffffc307107836 */ /* 0x000fc40000000000 */
[----:B--2---:R-:W-:Y:S01]  /*8240*/  @!P4 IMAD.MOV.U32 R4, RZ, RZ, R66 ;  /* 0x000000ffff04c224 */ /* 0x004fe200078e0042 */
[----:B-1----:R-:W-:Y:S01]  /*8250*/  LEA.HI.X.SX32 R66, R6, R0, 0x1, P6 ;  /* 0x0000000006427211 */ /* 0x002fe200030f0eff */
[----:B------:R-:W-:Y:S01]  /*8260*/  @!P4 IMAD.MOV.U32 R5, RZ, RZ, R67 ;  /* 0x000000ffff05c224 */ /* 0x000fe200078e0043 */
[----:B------:R-:W-:Y:S01]  /*8270*/  IADD3 R8, P6, PT, R8, R2, RZ ;  /* 0x0000000208087210 */ /* 0x000fe20007fde0ff */
[----:B------:R-:W-:Y:S01]  /*8280*/  IMAD R6, R68, 0x3f, RZ ;  /* 0x0000003f44067824 */ /* 0x000fe200078e02ff */
[----:B------:R-:W-:Y:S04]  /*8290*/  STL [R1+0x4bc], R67 ;  /* 0x0004bc4301007387 */ /* 0x000fe80000100800 */
[----:B------:R0:W5:Y:S01]  /*82a0*/  @!P4 LDG.E.U16 R74, desc[UR20][R4.64] ;  /* 0x00000014044ac981 */ /* 0x000162000c1e1500 */
[----:B------:R-:W-:Y:S01]  /*82b0*/  ISETP.GE.U32.AND P4, PT, R16, 0x7fffff44, PT ;  /* 0x7fffff441000780c */ /* 0x000fe20003f86070 */
[----:B------:R-:W-:-:S02]  /*82c0*/  VIADD R16, R7, 0xffffffc4 ;  /* 0xffffffc407107836 */ /* 0x000fc40000000000 */
[----:B------:R-:W-:Y:S04]  /*82d0*/  STL [R1+0x4b8], R3 ;  /* 0x0004b80301007387 */ /* 0x000fe80000100800 */
[----:B------:R1:W-:Y:S01]  /*82e0*/  STL [R1+0x4b4], R66 ;  /* 0x0004b44201007387 */ /* 0x0003e20000100800 */
[----:B0-----:R-:W-:Y:S02]  /*82f0*/  @!P1 IMAD.MOV.U32 R4, RZ, RZ, R3 ;  /* 0x000000ffff049224 */ /* 0x001fe400078e0003 */
[----:B------:R-:W-:-:S05]  /*8300*/  @!P1 IMAD.MOV.U32 R5, RZ, RZ, R66 ;  /* 0x000000ffff059224 */ /* 0x000fca00078e0042 */
[----:B------:R0:W5:Y:S01]  /*8310*/  @!P1 LDG.E.U16 R73, desc[UR20][R4.64] ;  /* 0x0000001404499981 */ /* 0x000162000c1e1500 */
[----:B-1----:R-:W-:Y:S01]  /*8320*/  LEA.HI.X.SX32 R66, R6, R0, 0x1, P6 ;  /* 0x0000000006427211 */ /* 0x002fe200030f0eff */
[----:B------:R-:W-:Y:S01]  /*8330*/  VIADD R6, R7, 0xffffffc5 ;  /* 0xffffffc507067836 */ /* 0x000fe20000000000 */
[----:B------:R-:W-:Y:S01]  /*8340*/  ISETP.GE.U32.AND P1, PT, R16, 0x7fffff45, PT ;  /* 0x7fffff451000780c */ /* 0x000fe20003f26070 */
[----:B------:R-:W-:Y:S01]  /*8350*/  IMAD R16, R68, 0x3e, RZ ;  /* 0x0000003e44107824 */ /* 0x000fe200078e02ff */
[----:B------:R-:W-:Y:S01]  /*8360*/  IADD3 R3, P6, PT, R9, R2, RZ ;  /* 0x0000000209037210 */ /* 0x000fe20007fde0ff */
[----:B------:R-:W-:Y:S01]  /*8370*/  STL [R1+0x4b0], R8 ;  /* 0x0004b00801007387 */ /* 0x000fe20000100800 */
[----:B0-----:R-:W-:Y:S02]  /*8380*/  @!P5 IMAD.MOV.U32 R4, RZ, RZ, R8 ;  /* 0x000000ffff04d224 */ /* 0x001fe400078e0008 */
[----:B------:R-:W-:Y:S01]  /*8390*/  @!P5 IMAD.MOV.U32 R5, RZ, RZ, R66 ;  /* 0x000000ffff05d224 */ /* 0x000fe200078e0042 */
[----:B------:R0:W-:Y:S04]  /*83a0*/  STL [R1+0x4ac], R66 ;  /* 0x0004ac4201007387 */ /* 0x0001e80000100800 */
[----:B------:R1:W5:Y:S01]  /*83b0*/  @!P5 LDG.E.U16 R72, desc[UR20][R4.64] ;  /* 0x000000140448d981 */ /* 0x000362000c1e1500 */
[----:B------:R-:W-:Y:S01]  /*83c0*/  ISETP.GE.U32.AND P5, PT, R6, 0x7fffff46, PT ;  /* 0x7fffff460600780c */ /* 0x000fe20003fa6070 */
[----:B------:R-:W-:Y:S01]  /*83d0*/  IMAD R6, R68, 0x3d, RZ ;  /* 0x0000003d44067824 */ /* 0x000fe200078e02ff */
[----:B0-----:R-:W-:-:S02]  /*83e0*/  LEA.HI.X.SX32 R66, R16, R0, 0x1, P6 ;  /* 0x0000000010427211 */ /* 0x001fc400030f0eff */
[----:B------:R-:W-:Y:S01]  /*83f0*/  IADD3 R9, P6, PT, R10, R2, RZ ;  /* 0x000000020a097210 */ /* 0x000fe20007fde0ff */
[C---:B------:R-:W-:Y:S02]  /*8400*/  VIADD R8, R7.reuse, 0xffffffc6 ;  /* 0xffffffc607087836 */ /* 0x040fe40000000000 */
[----:B-1----:R-:W-:Y:S01]  /*8410*/  @!P3 IMAD.MOV.U32 R4, RZ, RZ, R3 ;  /* 0x000000ffff04b224 */ /* 0x002fe200078e0003 */
[----:B------:R-:W-:Y:S01]  /*8420*/  LEA.HI.X.SX32 R10, R6, R0, 0x1, P6 ;  /* 0x00000000060a7211 */ /* 0x000fe200030f0eff */
[----:B------:R-:W-:Y:S01]  /*8430*/  @!P3 IMAD.MOV.U32 R5, RZ, RZ, R66 ;  /* 0x000000ffff05b224 */ /* 0x000fe200078e0042 */
[----:B------:R0:W-:Y:S01]  /*8440*/  STL [R1+0x4a8], R3 ;  /* 0x0004a80301007387 */ /* 0x0001e20000100800 */
[----:B------:R-:W-:-:S03]  /*8450*/  VIADD R6, R7, 0xffffffc7 ;  /* 0xffffffc707067836 */ /* 0x000fc60000000000 */
[----:B------:R1:W5:Y:S01]  /*8460*/  @!P3 LDG.E.U16 R71, desc[UR20][R4.64] ;  /* 0x000000140447b981 */ /* 0x000362000c1e1500 */
[----:B------:R-:W-:Y:S01]  /*8470*/  ISETP.GE.U32.AND P3, PT, R8, 0x7fffff47, PT ;  /* 0x7fffff470800780c */ /* 0x000fe20003f66070 */
[----:B------:R-:W-:Y:S01]  /*8480*/  IMAD R8, R68, 0x3c, RZ ;  /* 0x0000003c44087824 */ /* 0x000fe200078e02ff */
[----:B0-----:R-:W-:Y:S01]  /*8490*/  IADD3 R3, P6, PT, R11, R2, RZ ;  /* 0x000000020b037210 */ /* 0x001fe20007fde0ff */
[----:B-1----:R-:W-:Y:S02]  /*84a0*/  @!P0 IMAD.MOV.U32 R4, RZ, RZ, R9 ;  /* 0x000000ffff048224 */ /* 0x002fe400078e0009 */
[----:B------:R-:W-:Y:S01]  /*84b0*/  @!P0 IMAD.MOV.U32 R5, RZ, RZ, R10 ;  /* 0x000000ffff058224 */ /* 0x000fe200078e000a */
[----:B------:R-:W-:Y:S01]  /*84c0*/  STL [R1+0x4a4], R66 ;  /* 0x0004a44201007387 */ /* 0x000fe20000100800 */
[----:B------:R-:W-:-:S03]  /*84d0*/  LEA.HI.X.SX32 R11, R8, R0, 0x1, P6 ;  /* 0x00000000080b7211 */ /* 0x000fc600030f0eff */
[----:B------:R0:W5:Y:S01]  /*84e0*/  @!P0 LDG.E.U16 R65, desc[UR20][R4.64] ;  /* 0x0000001404418981 */ /* 0x000162000c1e1500 */
[----:B------:R-:W-:Y:S01]  /*84f0*/  ISETP.GE.U32.AND P0, PT, R6, 0x7fffff48, PT ;  /* 0x7fffff480600780c */ /* 0x000fe20003f06070 */
[----:B------:R-:W-:Y:S02]  /*8500*/  IMAD R6, R68, 0x3b, RZ ;  /* 0x0000003b44067824 */ /* 0x000fe400078e02ff */
[----:B------:R-:W-:Y:S04]  /*8510*/  STL [R1+0x4a0], R9 ;  /* 0x0004a00901007387 */ /* 0x000fe80000100800 */
[----:B------:R1:W-:Y:S01]  /*8520*/  STL [R1+0x49c], R10 ;  /* 0x00049c0a01007387 */ /* 0x0003e20000100800 */
[----:B0-----:R-:W-:-:S03]  /*8530*/  @!P4 IMAD.MOV.U32 R4, RZ, RZ, R3 ;  /* 0x000000ffff04c224 */ /* 0x001fc600078e0003 */
[----:B------:R-:W-:Y:S01]  /*8540*/  STL [R1+0x498], R3 ;  /* 0x0004980301007387 */ /* 0x000fe20000100800 */
[----:B------:R-:W-:Y:S01]  /*8550*/  @!P4 IMAD.MOV.U32 R5, RZ, RZ, R11 ;  /* 0x000000ffff05c224 */ /* 0x000fe200078e000b */
[----:B-1----:R-:W-:Y:S02]  /*8560*/  IADD3 R10, P6, PT, R12, R2, RZ ;  /* 0x000000020c0a7210 */ /* 0x002fe40007fde0ff */
[----:B------:R0:W-:Y:S01]  /*8570*/  STL [R1+0x494], R11 ;  /* 0x0004940b01007387 */ /* 0x0001e20000100800 */
[----:B------:R-:W-:-:S03]  /*8580*/  IMAD R12, R68, 0x3a, RZ ;  /* 0x0000003a440c7824 */ /* 0x000fc600078e02ff */
[----:B------:R1:W5:Y:S01]  /*8590*/  @!P4 LDG.E.U16 R64, desc[UR20][R4.64] ;  /* 0x000000140440c981 */ /* 0x000362000c1e1500 */
[----:B0-----:R-:W-:Y:S01]  /*85a0*/  LEA.HI.X.SX32 R11, R6, R0, 0x1, P6 ;  /* 0x00000000060b7211 */ /* 0x001fe200030f0eff */
[----:B------:R-:W-:Y:S01]  /*85b0*/  VIADD R6, R7, 0xffffffc9 ;  /* 0xffffffc907067836 */ /* 0x000fe20000000000 */
[----:B------:R-:W-:Y:S01]  /*85c0*/  IADD3 R3, P6, PT, R13, R2, RZ ;  /* 0x000000020d037210 */ /* 0x000fe20007fde0ff */
[----:B-1----:R-:W-:Y:S02]  /*85d0*/  @!P1 IMAD.MOV.U32 R4, RZ, RZ, R10 ;  /* 0x000000ffff049224 */ /* 0x002fe400078e000a */
[----:B------:R-:W-:Y:S01]  /*85e0*/  @!P1 IMAD.MOV.U32 R5, RZ, RZ, R11 ;  /* 0x000000ffff059224 */ /* 0x000fe200078e000b */
[----:B------:R-:W-:Y:S01]  /*85f0*/  STL [R1+0x490], R10 ;  /* 0x0004900a01007387 */ /* 0x000fe20000100800 */
[----:B------:R-:W-:-:S03]  /*8600*/  VIADD R9, R7, 0xffffffc8 ;  /* 0xffffffc807097836 */ /* 0x000fc60000000000 */
[----:B------:R0:W-:Y:S04]  /*8610*/  STL [R1+0x48c], R11 ;  /* 0x00048c0b01007387 */ /* 0x0001e80000100800 */
[----:B------:R1:W5:Y:S01]  /*8620*/  @!P1 LDG.E.U16 R63, desc[UR20][R4.64] ;  /* 0x00000014043f9981 */ /* 0x000362000c1e1500 */
[----:B------:R-:W-:Y:S01]  /*8630*/  ISETP.GE.U32.AND P1, PT, R6, 0x7fffff4a, PT ;  /* 0x7fffff4a0600780c */ /* 0x000fe20003f26070 */
[----:B------:R-:W-:Y:S01]  /*8640*/  IMAD R6, R68, 0x39, RZ ;  /* 0x0000003944067824 */ /* 0x000fe200078e02ff */
[----:B0-----:R-:W-:Y:S02]  /*8650*/  LEA.HI.X.SX32 R11, R12, R0, 0x1, P6 ;  /* 0x000000000c0b7211 */ /* 0x001fe400030f0eff */
[----:B------:R-:W-:Y:S01]  /*8660*/  IADD3 R10, P6, PT, R14, R2, RZ ;  /* 0x000000020e0a7210 */ /* 0x000fe20007fde0ff */
[----:B------:R-:W-:Y:S01]  /*8670*/  STL [R1+0x488], R3 ;  /* 0x0004880301007387 */ /* 0x000fe20000100800 */
[----:B------:R-:W-:Y:S01]  /*8680*/  ISETP.GE.U32.AND P4, PT, R9, 0x7fffff49, PT ;  /* 0x7fffff490900780c */ /* 0x000fe20003f86070 */
[----:B-1----:R-:W-:-:S02]  /*8690*/  @!P5 IMAD.MOV.U32 R4, RZ, RZ, R3 ;  /* 0x000000ffff04d224 */ /* 0x002fc400078e0003 */
[----:B------:R0:W-:Y:S01]  /*86a0*/  STL [R1+0x484], R11 ;  /* 0x0004840b01007387 */ /* 0x0001e20000100800 */
[----:B------:R-:W-:Y:S02]  /*86b0*/  @!P5 IMAD.MOV.U32 R5, RZ, RZ, R11 ;  /* 0x000000ffff05d224 */ /* 0x000fe400078e000b */
[----:B------:R-:W-:-:S03]  /*86c0*/  VIADD R9, R7, 0xffffffca ;  /* 0xffffffca07097836 */ /* 0x000fc60000000000 */
[----:B------:R1:W5:Y:S01]  /*86d0*/  @!P5 LDG.E.U16 R62, desc[UR20][R4.64] ;  /* 0x00000014043ed981 */ /* 0x000362000c1e1500 */
[----:B0-----:R-:W-:Y:S01]  /*86e0*/  LEA.HI.X.SX32 R11, R6, R0, 0x1, P6 ;  /* 0x00000000060b7211 */ /* 0x001fe200030f0eff */
[----:B------:R-:W-:Y:S01]  /*86f0*/  VIADD R6, R7, 0xffffffcb ;  /* 0xffffffcb07067836 */ /* 0x000fe20000000000 */
[----:B------:R-:W-:Y:S01]  /*8700*/  ISETP.GE.U32.AND P5, PT, R9, 0x7fffff4b, PT ;  /* 0x7fffff4b0900780c */ /* 0x000fe20003fa6070 */
[----:B------:R-:W-:Y:S01]  /*8710*/  IMAD R9, R68, 0x38, RZ ;  /* 0x0000003844097824 */ /* 0x000fe200078e02ff */
[----:B------:R-:W-:Y:S01]  /*8720*/  IADD3 R3, P6, PT, R17, R2, RZ ;  /* 0x0000000211037210 */ /* 0x000fe20007fde0ff */
[----:B-1----:R-:W-:Y:S02]  /*8730*/  @!P3 IMAD.MOV.U32 R4, RZ, RZ, R10 ;  /* 0x000000ffff04b224 */ /* 0x002fe400078e000a */
[----:B------:R-:W-:Y:S01]  /*8740*/  @!P3 IMAD.MOV.U32 R5, RZ, RZ, R11 ;  /* 0x000000ffff05b224 */ /* 0x000fe200078e000b */
[----:B------:R-:W-:Y:S01]  /*8750*/  STL [R1+0x480], R10 ;  /* 0x0004800a01007387 */ /* 0x000fe20000100800 */
[----:B------:R-:W-:-:S03]  /*8760*/  LEA.HI.X.SX32 R13, R9, R0, 0x1, P6 ;  /* 0x00000000090d7211 */ /* 0x000fc600030f0eff */
[----:B------:R0:W5:Y:S01]  /*8770*/  @!P3 LDG.E.U16 R61, desc[UR20][R4.64] ;  /* 0x00000014043db981 */ /* 0x000162000c1e1500 */
[----:B------:R-:W-:Y:S01]  /*8780*/  ISETP.GE.U32.AND P3, PT, R6, 0x7fffff4c, PT ;  /* 0x7fffff4c0600780c */ /* 0x000fe20003f66070 */
[----:B------:R-:W-:Y:S02]  /*8790*/  IMAD R6, R68, 0x37, RZ ;  /* 0x0000003744067824 */ /* 0x000fe400078e02ff */
[----:B------:R1:W-:Y:S04]  /*87a0*/  STL [R1+0x47c], R11 ;  /* 0x00047c0b01007387 */ /* 0x0003e80000100800 */
[----:B------:R-:W-:Y:S01]  /*87b0*/  STL [R1+0x478], R3 ;  /* 0x0004780301007387 */ /* 0x000fe20000100800 */
[----:B0-----:R-:W-:Y:S01]  /*87c0*/  @!P0 IMAD.MOV.U32 R4, RZ, RZ, R3 ;  /* 0x000000ffff048224 */ /* 0x001fe200078e0003 */
[----:B-1----:R-:W-:-:S02]  /*87d0*/  IADD3 R11, P6, PT, R20, R2, RZ ;  /* 0x00000002140b7210 */ /* 0x002fc40007fde0ff */
[----:B------:R0:W-:Y:S01]  /*87e0*/  STL [R1+0x474], R13 ;  /* 0x0004740d01007387 */ /* 0x0001e20000100800 */
[----:B------:R-:W-:Y:S02]  /*87f0*/  @!P0 IMAD.MOV.U32 R5, RZ, RZ, R13 ;  /* 0x000000ffff058224 */ /* 0x000fe400078e000d */
        /* <DEDUP_REMOVED lines=34> */
[----:B------:R1:W-:Y:S01]  /*8a20*/  STL [R1+0x45c], R13 ;  /* 0x00045c0d01007387 */ /* 0x0003e20000100800 */
[----:B0-----:R-:W-:Y:S01]  /*8a30*/  @!P3 IMAD.MOV.U32 R4, RZ, RZ, R3 ;  /* 0x000000ffff04b224 */ /* 0x001fe200078e0003 */
[----:B-1----:R-:W-:Y:S01]  /*8a40*/  IADD3 R13, P6, PT, R39, R2, RZ ;  /* 0x00000002270d7210 */ /* 0x002fe20007fde0ff */
[----:B------:R-:W-:-:S03]  /*8a50*/  @!P3 IMAD.MOV.U32 R5, RZ, RZ, R17 ;  /* 0x000000ffff05b224 */ /* 0x000fc600078e0011 */
[----:B------:R-:W-:Y:S01]  /*8a60*/  LEA.HI.X.SX32 R20, R6, R0, 0x1, P6 ;  /* 0x0000000006147211 */ /* 0x000fe200030f0eff */
[----:B------:R0:W-:Y:S01]  /*8a70*/  STL [R1+0x458], R3 ;  /* 0x0004580301007387 */ /* 0x0001e20000100800 */
[----:B------:R-:W-:-:S03]  /*8a80*/  VIADD R6, R7, 0xffffffd1 ;  /* 0xffffffd107067836 */ /* 0x000fc60000000000 */
[----:B------:R1:W5:Y:S04]  /*8a90*/  @!P3 LDG.E.U16 R56, desc[UR20][R4.64] ;  /* 0x000000140438b981 */ /* 0x000368000c1e1500 */
[----:B------:R2:W-:Y:S01]  /*8aa0*/  STL [R1+0x454], R17 ;  /* 0x0004541101007387 */ /* 0x0005e20000100800 */
[----:B0-----:R-:W-:Y:S01]  /*8ab0*/  IADD3 R3, P6, PT, R37, R2, RZ ;  /* 0x0000000225037210 */ /* 0x001fe20007fde0ff */
[----:B-1----:R-:W-:Y:S02]  /*8ac0*/  @!P0 IMAD.MOV.U32 R4, RZ, RZ, R13 ;  /* 0x000000ffff048224 */ /* 0x002fe400078e000d */
[----:B------:R-:W-:Y:S02]  /*8ad0*/  @!P0 IMAD.MOV.U32 R5, RZ, RZ, R20 ;  /* 0x000000ffff058224 */ /* 0x000fe400078e0014 */
[----:B--2---:R-:W-:Y:S01]  /*8ae0*/  IMAD R17, R68, 0x32, RZ ;  /* 0x0000003244117824 */ /* 0x004fe200078e02ff */
        /* <DEDUP_REMOVED lines=22> */
[----:B------:R-:W-:Y:S04]  /*8c50*/  STL [R1+0x440], R13 ;  /* 0x0004400d01007387 */ /* 0x000fe80000100800 */
[----:B------:R0:W-:Y:S04]  /*8c60*/  STL [R1+0x43c], R20 ;  /* 0x00043c1401007387 */ /* 0x0001e80000100800 */
[----:B------:R1:W5:Y:S01]  /*8c70*/  @!P1 LDG.E.U16 R53, desc[UR20][R4.64] ;  /* 0x0000001404359981 */ /* 0x000362000c1e1500 */
[----:B------:R-:W-:Y:S01]  /*8c80*/  ISETP.GE.U32.AND P1, PT, R6, 0x7fffff54, PT ;  /* 0x7fffff540600780c */ /* 0x000fe20003f26070 */
[----:B------:R-:W-:Y:S01]  /*8c90*/  IMAD R6, R68, 0x2f, RZ ;  /* 0x0000002f44067824 */ /* 0x000fe200078e02ff */
[----:B0-----:R-:W-:-:S02]  /*8ca0*/  LEA.HI.X.SX32 R20, R11, R0, 0x1, P6 ;  /* 0x000000000b147211 */ /* 0x001fc400030f0eff */
[----:B------:R-:W-:Y:S01]  /*8cb0*/  IADD3 R66, P6, PT, R33, R2, RZ ;  /* 0x0000000221427210 */ /* 0x000fe20007fde0ff */
[----:B-1----:R-:W-:Y:S02]  /*8cc0*/  @!P5 IMAD.MOV.U32 R4, RZ, RZ, R3 ;  /* 0x000000ffff04d224 */ /* 0x002fe400078e0003 */
[----:B------:R-:W-:Y:S01]  /*8cd0*/  @!P5 IMAD.MOV.U32 R5, RZ, RZ, R20 ;  /* 0x000000ffff05d224 */ /* 0x000fe200078e0014 */
        /* <DEDUP_REMOVED lines=38> */
[----:B------:R-:W-:Y:S01]  /*8f40*/  STL [R1+0x418], R3 ;  /* 0x0004180301007387 */ /* 0x000fe20000100800 */
[----:B------:R-:W-:Y:S01]  /*8f50*/  PRMT R48, RZ, 0x7610, R48 ;  /* 0x00007610ff307816 */ /* 0x000fe20000000030 */
[----:B-1----:R-:W-:Y:S02]  /*8f60*/  @!P1 IMAD.MOV.U32 R4, RZ, RZ, R3 ;  /* 0x000000ffff049224 */ /* 0x002fe400078e0003 */
[----:B------:R0:W-:Y:S01]  /*8f70*/  STL [R1+0x414], R67 ;  /* 0x0004144301007387 */ /* 0x0001e20000100800 */
[----:B------:R-:W-:Y:S01]  /*8f80*/  @!P1 IMAD.MOV.U32 R5, RZ, RZ, R67 ;  /* 0x000000ffff059224 */ /* 0x000fe200078e0043 */
[----:B------:R-:W-:Y:S01]  /*8f90*/  PRMT R47, RZ, 0x7610, R47 ;  /* 0x00007610ff2f7816 */ /* 0x000fe2000000002f */
[----:B------:R-:W-:-:S03]  /*8fa0*/  IMAD R23, R68, 0x2a, RZ ;  /* 0x0000002a44177824 */ /* 0x000fc600078e02ff */
[----:B------:R1:W5:Y:S01]  /*8fb0*/  @!P1 LDG.E.U16 R48, desc[UR20][R4.64] ;  /* 0x0000001404309981 */ /* 0x000362000c1e1500 */
[----:B0-----:R-:W-:Y:S01]  /*8fc0*/  LEA.HI.X.SX32 R67, R6, R0, 0x1, P6 ;  /* 0x0000000006437211 */ /* 0x001fe200030f0eff */
[----:B------:R-:W-:Y:S01]  /*8fd0*/  VIADD R6, R7, 0xffffffd9 ;  /* 0xffffffd907067836 */ /* 0x000fe20000000000 */
        /* <DEDUP_REMOVED lines=16> */
[----:B------:R-:W-:-:S03]  /*90e0*/  VIADD R29, R7, 0xffffffd8 ;  /* 0xffffffd8071d7836 */ /* 0x000fc60000000000 */
[----:B------:R1:W5:Y:S01]  /*90f0*/  @!P3 LDG.E.U16 R46, desc[UR20][R4.64] ;  /* 0x00000014042eb981 */ /* 0x000362000c1e1500 */
[----:B0-----:R-:W-:Y:S01]  /*9100*/  LEA.HI.X.SX32 R67, R6, R0, 0x1, P6 ;  /* 0x0000000006437211 */ /* 0x001fe200030f0eff */
[----:B------:R-:W-:Y:S01]  /*9110*/  IMAD R18, R68, 0x28, RZ ;  /* 0x0000002844127824 */ /* 0x000fe200078e02ff */
[----:B------:R-:W-:Y:S01]  /*9120*/  IADD3 R3, P6, PT, R27, R2, RZ ;  /* 0x000000021b037210 */ /* 0x000fe20007fde0ff */
[----:B------:R-:W-:Y:S02]  /*9130*/  VIADD R6, R7, 0xffffffdb ;  /* 0xffffffdb07067836 */ /* 0x000fe40000000000 */
[----:B-1----:R-:W-:Y:S02]  /*9140*/  @!P0 IMAD.MOV.U32 R4, RZ, RZ, R66 ;  /* 0x000000ffff048224 */ /* 0x002fe400078e0042 */
[----:B------:R-:W-:Y:S01]  /*9150*/  @!P0 IMAD.MOV.U32 R5, RZ, RZ, R67 ;  /* 0x000000ffff058224 */ /* 0x000fe200078e0043 */
[----:B------:R-:W-:Y:S01]  /*9160*/  ISETP.GE.U32.AND P1, PT, R29, 0x7fffff59, PT ;  /* 0x7fffff591d00780c */ /* 0x000fe20003f26070 */
[----:B------:R-:W-:Y:S04]  /*9170*/  STL [R1+0x400], R66 ;  /* 0x0004004201007387 */ /* 0x000fe80000100800 */
[----:B------:R0:W-:Y:S04]  /*9180*/  STL [R1+0x3fc], R67 ;  /* 0x0003fc4301007387 */ /* 0x0001e80000100800 */
[----:B------:R1:W5:Y:S01]  /*9190*/  @!P0 LDG.E.U16 R45, desc[UR20][R4.64] ;  /* 0x00000014042d8981 */ /* 0x000362000c1e1500 */
[----:B------:R-:W-:Y:S01]  /*91a0*/  ISETP.GE.U32.AND P0, PT, R6, 0x7fffff5c, PT ;  /* 0x7fffff5c0600780c */ /* 0x000fe20003f06070 */
[----:B------:R-:W-:Y:S01]  /*91b0*/  IMAD R6, R68, 0x27, RZ ;  /* 0x0000002744067824 */ /* 0x000fe200078e02ff */
[----:B0-----:R-:W-:-:S02]  /*91c0*/  LEA.HI.X.SX32 R67, R18, R0, 0x1, P6 ;  /* 0x0000000012437211 */ /* 0x001fc400030f0eff */
[----:B------:R-:W-:Y:S02]  /*91d0*/  IADD3 R66, P6, PT, R26, R2, RZ ;  /* 0x000000021a427210 */ /* 0x000fe40007fde0ff */
[----:B------:R-:W-:Y:S01]  /*91e0*/  PRMT R44, RZ, 0x7610, R44 ;  /* 0x00007610ff2c7816 */ /* 0x000fe2000000002c */
[----:B-1----:R-:W-:Y:S01]  /*91f0*/  @!P4 IMAD.MOV.U32 R4, RZ, RZ, R3 ;  /* 0x000000ffff04c224 */ /* 0x002fe200078e0003 */
[----:B------:R-:W-:Y:S01]  /*9200*/  LEA.HI.X.SX32 R69, R6, R0, 0x1, P6 ;  /* 0x0000000006457211 */ /* 0x000fe200030f0eff */
[----:B------:R-:W-:Y:S01]  /*9210*/  @!P4 IMAD.MOV.U32 R5, RZ, RZ, R67 ;  /* 0x000000ffff05c224 */ /* 0x000fe200078e0043 */
[----:B------:R0:W-:Y:S01]  /*9220*/  STL [R1+0x3f8], R3 ;  /* 0x0003f80301007387 */ /* 0x0001e20000100800 */
[C---:B------:R-:W-:Y:S01]  /*9230*/  VIADD R28, R7.reuse, 0xffffffda ;  /* 0xffffffda071c7836 */ /* 0x040fe20000000000 */
[----:B------:R-:W-:Y:S02]  /*9240*/  PRMT R43, RZ, 0x7610, R43 ;  /* 0x00007610ff2b7816 */ /* 0x000fe4000000002b */
[----:B------:R1:W5:Y:S01]  /*9250*/  @!P4 LDG.E.U16 R44, desc[UR20][R4.64] ;  /* 0x00000014042cc981 */ /* 0x000362000c1e1500 */
[----:B------:R-:W-:-:S03]  /*9260*/  VIADD R6, R7, 0xffffffdd ;  /* 0xffffffdd07067836 */ /* 0x000fc60000000000 */
[----:B------:R2:W-:Y:S01]  /*9270*/  STL [R1+0x3f4], R67 ;  /* 0x0003f44301007387 */ /* 0x0005e20000100800 */
[----:B0-----:R-:W-:Y:S01]  /*9280*/  IADD3 R3, P6, PT, R25, R2, RZ ;  /* 0x0000000219037210 */ /* 0x001fe20007fde0ff */
[----:B-1----:R-:W-:Y:S02]  /*9290*/  @!P1 IMAD.MOV.U32 R4, RZ, RZ, R66 ;  /* 0x000000ffff049224 */ /* 0x002fe400078e0042 */
[----:B------:R-:W-:Y:S02]  /*92a0*/  @!P1 IMAD.MOV.U32 R5, RZ, RZ, R69 ;  /* 0x000000ffff059224 */ /* 0x000fe400078e0045 */
[----:B--2---:R-:W-:Y:S01]  /*92b0*/  IMAD R67, R68, 0x26, RZ ;  /* 0x0000002644437824 */ /* 0x004fe200078e02ff */
[----:B------:R-:W-:Y:S01]  /*92c0*/  ISETP.GE.U32.AND P3, PT, R28, 0x7fffff5b, PT ;  /* 0x7fffff5b1c00780c */ /* 0x000fe20003f66070 */
[----:B------:R0:W-:Y:S04]  /*92d0*/  STL [R1+0x3f0], R66 ;  /* 0x0003f04201007387 */ /* 0x0001e80000100800 */
[----:B------:R1:W5:Y:S01]  /*92e0*/  @!P1 LDG.E.U16 R43, desc[UR20][R4.64] ;  /* 0x00000014042b9981 */ /* 0x000362000c1e1500 */
[----:B------:R-:W-:Y:S01]  /*92f0*/  ISETP.GE.U32.AND P1, PT, R6, 0x7fffff5e, PT ;  /* 0x7fffff5e0600780c */ /* 0x000fe20003f26070 */
[----:B------:R-:W-:-:S02]  /*9300*/  IMAD R6, R68, 0x25, RZ ;  /* 0x0000002544067824 */ /* 0x000fc400078e02ff */
[----:B------:R2:W-:Y:S01]  /*9310*/  STL [R1+0x3ec], R69 ;  /* 0x0003ec4501007387 */ /* 0x0005e20000100800 */
[----:B0-----:R-:W-:Y:S02]  /*9320*/  LEA.HI.X.SX32 R66, R67, R0, 0x1, P6 ;  /* 0x0000000043427211 */ /* 0x001fe400030f0eff */
[----:B------:R-:W-:Y:S01]  /*9330*/  PRMT R42, RZ, 0x7610, R42 ;  /* 0x00007610ff2a7816 */ /* 0x000fe2000000002a */
[----:B------:R0:W-:Y:S01]  /*9340*/  STL [R1+0x3e8], R3 ;  /* 0x0003e80301007387 */ /* 0x0001e20000100800 */
[----:B-1----:R-:W-:Y:S01]  /*9350*/  @!P5 IMAD.MOV.U32 R4, RZ, RZ, R3 ;  /* 0x000000ffff04d224 */ /* 0x002fe200078e0003 */
[----:B--2---:R-:W-:Y:S01]  /*9360*/  IADD3 R69, P6, PT, R24, R2, RZ ;  /* 0x0000000218457210 */ /* 0x004fe20007fde0ff */
[----:B------:R-:W-:Y:S01]  /*9370*/  @!P5 IMAD.MOV.U32 R5, RZ, RZ, R66 ;  /* 0x000000ffff05d224 */ /* 0x000fe200078e0042 */
[----:B------:R1:W-:Y:S02]  /*9380*/  STL [R1+0x3e4], R66 ;  /* 0x0003e44201007387 */ /* 0x0003e40000100800 */
[----:B------:R-:W-:Y:S01]  /*9390*/  LEA.HI.X.SX32 R70, R6, R0, 0x1, P6 ;  /* 0x0000000006467211 */ /* 0x000fe200030f0eff */
[----:B------:R-:W-:Y:S01]  /*93a0*/  VIADD R27, R7, 0xffffffdc ;  /* 0xffffffdc071b7836 */ /* 0x000fe20000000000 */
[----:B0-----:R-:W-:Y:S01]  /*93b0*/  IADD3 R3, P6, PT, R22, R2, RZ ;  /* 0x0000000216037210 */ /* 0x001fe20007fde0ff */
[----:B------:R0:W5:Y:S01]  /*93c0*/  @!P5 LDG.E.U16 R42, desc[UR20][R4.64] ;  /* 0x00000014042ad981 */ /* 0x000162000c1e1500 */
[----:B------:R-:W-:Y:S01]  /*93d0*/  PRMT R41, RZ, 0x7610, R41 ;  /* 0x00007610ff297816 */ /* 0x000fe20000000029 */
[----:B-1----:R-:W-:-:S02]  /*93e0*/  IMAD R66, R68, 0x24, RZ ;  /* 0x0000002444427824 */ /* 0x002fc400078e02ff */
[----:B------:R1:W-:Y:S01]  /*93f0*/  STL [R1+0x3e0], R69 ;  /* 0x0003e04501007387 */ /* 0x0003e20000100800 */
[----:B------:R-:W-:Y:S02]  /*9400*/  VIADD R6, R7, 0xffffffdf ;  /* 0xffffffdf07067836 */ /* 0x000fe40000000000 */
[----:B0-----:R-:W-:Y:S02]  /*9410*/  @!P3 IMAD.MOV.U32 R4, RZ, RZ, R69 ;  /* 0x000000ffff04b224 */ /* 0x001fe400078e0045 */
[----:B------:R-:W-:Y:S01]  /*9420*/  @!P3 IMAD.MOV.U32 R5, RZ, RZ, R70 ;  /* 0x000000ffff05b224 */ /* 0x000fe200078e0046 */
[----:B------:R-:W-:Y:S02]  /*9430*/  ISETP.GE.U32.AND P4, PT, R27, 0x7fffff5d, PT ;  /* 0x7fffff5d1b00780c */ /* 0x000fe40003f86070 */
[----:B-1----:R-:W-:Y:S02]  /*9440*/  LEA.HI.X.SX32 R69, R66, R0, 0x1, P6 ;  /* 0x0000000042457211 */ /* 0x002fe400030f0eff */
[----:B------:R0:W5:Y:S01]  /*9450*/  @!P3 LDG.E.U16 R41, desc[UR20][R4.64] ;  /* 0x000000140429b981 */ /* 0x000162000c1e1500 */
[----:B------:R-:W-:-:S02]  /*9460*/  PRMT R40, RZ, 0x7610, R40 ;  /* 0x00007610ff287816 */ /* 0x000fc40000000028 */
[----:B------:R-:W-:Y:S01]  /*9470*/  ISETP.GE.U32.AND P3, PT, R6, 0x7fffff60, PT ;  /* 0x7fffff600600780c */ /* 0x000fe20003f66070 */
[----:B------:R1:W-:Y:S01]  /*9480*/  STL [R1+0x3dc], R70 ;  /* 0x0003dc4601007387 */ /* 0x0003e20000100800 */
[C---:B------:R-:W-:Y:S02]  /*9490*/  IMAD R6, R68.reuse, 0x23, RZ ;  /* 0x0000002344067824 */ /* 0x040fe400078e02ff */
[----:B0-----:R-:W-:Y:S02]  /*94a0*/  @!P0 IMAD.MOV.U32 R4, RZ, RZ, R3 ;  /* 0x000000ffff048224 */ /* 0x001fe400078e0003 */
[----:B------:R-:W-:Y:S01]  /*94b0*/  @!P0 IMAD.MOV.U32 R5, RZ, RZ, R69 ;  /* 0x000000ffff058224 */ /* 0x000fe200078e0045 */
[----:B-1----:R-:W-:Y:S01]  /*94c0*/  IADD3 R70, P6, PT, R21, R2, RZ ;  /* 0x0000000215467210 */ /* 0x002fe20007fde0ff */
[----:B------:R0:W-:Y:S01]  /*94d0*/  STL [R1+0x3d8], R3 ;  /* 0x0003d80301007387 */ /* 0x0001e20000100800 */
[----:B------:R-:W-:-:S03]  /*94e0*/  IMAD R21, R68, 0x22, RZ ;  /* 0x0000002244157824 */ /* 0x000fc600078e02ff */
[----:B------:R1:W5:Y:S01]  /*94f0*/  @!P0 LDG.E.U16 R40, desc[UR20][R4.64] ;  /* 0x0000001404288981 */ /* 0x000362000c1e1500 */
[----:B------:R-:W-:-:S03]  /*9500*/  PRMT R38, RZ, 0x7610, R38 ;  /* 0x00007610ff267816 */ /* 0x000fc60000000026 */
[----:B------:R2:W-:Y:S01]  /*9510*/  STL [R1+0x3d4], R69 ;  /* 0x0003d44501007387 */ /* 0x0005e20000100800 */
[----:B-1----:R-:W-:Y:S02]  /*9520*/  LEA.HI.X.SX32 R5, R6, R0, 0x1, P6 ;  /* 0x0000000006057211 */ /* 0x002fe400030f0eff */
[----:B0-----:R-:W-:Y:S01]  /*9530*/  IADD3 R3, P6, PT, R15, R2, RZ ;  /* 0x000000020f037210 */ /* 0x001fe20007fde0ff */
[----:B------:R-:W-:-:S03]  /*9540*/  @!P4 IMAD.MOV.U32 R4, RZ, RZ, R70 ;  /* 0x000000ffff04c224 */ /* 0x000fc600078e0046 */
[----:B--2---:R-:W-:Y:S01]  /*9550*/  LEA.HI.X.SX32 R69, R21, R0, 0x1, P6 ;  /* 0x0000000015457211 */ /* 0x004fe200030f0eff */
[----:B------:R-:W-:Y:S01]  /*9560*/  STL [R1+0x3d0], R70 ;  /* 0x0003d04601007387 */ /* 0x000fe20000100800 */
[----:B------:R-:W-:Y:S01]  /*9570*/  PRMT R39, RZ, 0x7610, R39 ;  /* 0x00007610ff277816 */ /* 0x000fe20000000027 */
[----:B------:R-:W-:Y:S02]  /*9580*/  VIADD R25, R7, 0xffffffde ;  /* 0xffffffde07197836 */ /* 0x000fe40000000000 */
[----:B------:R0:W-:Y:S04]  /*9590*/  STL [R1+0x3cc], R5 ;  /* 0x0003cc0501007387 */ /* 0x0001e80000100800 */
[----:B------:R1:W5:Y:S01]  /*95a0*/  @!P4 LDG.E.U16 R38, desc[UR20][R4.64] ;  /* 0x000000140426c981 */ /* 0x000362000c1e1500 */
[----:B------:R-:W-:-:S03]  /*95b0*/  ISETP.GE.U32.AND P5, PT, R25, 0x7fffff5f, PT ;  /* 0x7fffff5f1900780c */ /* 0x000fc60003fa6070 */
[----:B------:R-:W-:Y:S01]  /*95c0*/  STL [R1+0x3c8], R3 ;  /* 0x0003c80301007387 */ /* 0x000fe20000100800 */
[----:B-1----:R-:W-:Y:S02]  /*95d0*/  @!P1 IMAD.MOV.U32 R4, RZ, RZ, R3 ;  /* 0x000000ffff049224 */ /* 0x002fe400078e0003 */
[----:B0-----:R-:W-:Y:S01]  /*95e0*/  @!P1 IMAD.MOV.U32 R5, RZ, RZ, R69 ;  /* 0x000000ffff059224 */ /* 0x001fe200078e0045 */
[----:B------:R0:W-:Y:S04]  /*95f0*/  STL [R1+0x3c4], R69 ;  /* 0x0003c44501007387 */ /* 0x0001e80000100800 */
[----:B------:R1:W5:Y:S01]  /*9600*/  @!P1 LDG.E.U16 R39, desc[UR20][R4.64] ;  /* 0x0000001404279981 */ /* 0x000362000c1e1500 */
[----:B0-----:R-:W-:Y:S01]  /*9610*/  IADD3 R69, P6, PT, R19, R2, RZ ;  /* 0x0000000213457210 */ /* 0x001fe20007fde0ff */
[----:B-1----:R-:W-:-:S02]  /*9620*/  VIADD R5, R7, 0xffffffe2 ;  /* 0xffffffe207057836 */ /* 0x002fc40000000000 */
[----:B------:R-:W-:-:S03]  /*9630*/  IMAD R4, R68, 0x21, RZ ;  /* 0x0000002144047824 */ /* 0x000fc600078e02ff */
[----:B------:R-:W-:Y:S01]  /*9640*/  ISETP.GE.U32.AND P1, PT, R5, 0x7fffff63, PT ;  /* 0x7fffff630500780c */ /* 0x000fe20003f26070 */
[----:B------:R-:W-:Y:S01]  /*9650*/  IMAD.SHL.U32 R5, R68, 0x20, RZ ;  /* 0x0000002044057824 */ /* 0x000fe200078e00ff */
[----:B------:R-:W-:Y:S02]  /*9660*/  LEA.HI.X.SX32 R70, R4, R0, 0x1, P6 ;  /* 0x0000000004467211 */ /* 0x000fe400030f0eff */
[----:B------:R-:W-:Y:S01]  /*9670*/  LEA R3, P6, R68, R2, 0x6 ;  /* 0x0000000244037211 */ /* 0x000fe200078c30ff */
[----:B------:R-:W-:Y:S01]  /*9680*/  @!P5 IMAD.MOV.U32 R4, RZ, RZ, R69 ;  /* 0x000000ffff04d224 */ /* 0x000fe200078e0045 */
[----:B------:R-:W-:Y:S02]  /*9690*/  PRMT R36, RZ, 0x7610, R36 ;  /* 0x00007610ff247816 */ /* 0x000fe40000000024 */
[----:B------:R-:W-:Y:S01]  /*96a0*/  LEA.HI.X.SX32 R15, R5, R0, 0x1, P6 ;  /* 0x00000000050f7211 */ /* 0x000fe200030f0eff */
[----:B------:R-:W-:Y:S01]  /*96b0*/  @!P5 IMAD.MOV.U32 R5, RZ, RZ, R70 ;  /* 0x000000ffff05d224 */ /* 0x000fe200078e0046 */
[----:B------:R-:W-:Y:S01]  /*96c0*/  PRMT R37, RZ, 0x7610, R37 ;  /* 0x00007610ff257816 */ /* 0x000fe20000000025 */
[----:B------:R-:W-:-:S03]  /*96d0*/  VIADD R22, R7, 0xffffffe0 ;  /* 0xffffffe007167836 */ /* 0x000fc60000000000 */
[----:B------:R0:W5:Y:S02]  /*96e0*/  @!P5 LDG.E.U16 R36, desc[UR20][R4.64] ;  /* 0x000000140424d981 */ /* 0x000164000c1e1500 */
[----:B------:R-:W-:Y:S01]  /*96f0*/  ISETP.GE.U32.AND P0, PT, R22, 0x7fffff61, PT ;  /* 0x7fffff611600780c */ /* 0x000fe20003f06070 */
[----:B------:R-:W-:Y:S01]  /*9700*/  VIADD R6, R7, 0xffffffe1 ;  /* 0xffffffe107067836 */ /* 0x000fe20000000000 */
[----:B------:R-:W-:Y:S01]  /*9710*/  STL [R1+0x3c0], R69 ;  /* 0x0003c04501007387 */ /* 0x000fe20000100800 */
[----:B0-----:R-:W-:Y:S02]  /*9720*/  @!P3 IMAD.MOV.U32 R4, RZ, RZ, R3 ;  /* 0x000000ffff04b224 */ /* 0x001fe400078e0003 */
[----:B------:R-:W-:Y:S01]  /*9730*/  @!P3 IMAD.MOV.U32 R5, RZ, RZ, R15 ;  /* 0x000000ffff05b224 */ /* 0x000fe200078e000f */
[----:B------:R0:W-:Y:S04]  /*9740*/  STL [R1+0x3bc], R70 ;  /* 0x0003bc4601007387 */ /* 0x0001e80000100800 */
[----:B------:R1:W5:Y:S01]  /*9750*/  @!P3 LDG.E.U16 R37, desc[UR20][R4.64] ;  /* 0x000000140425b981 */ /* 0x000362000c1e1500 */
[----:B------:R-:W-:-:S02]  /*9760*/  ISETP.GE.U32.AND P4, PT, R6, 0x7fffff62, PT ;  /* 0x7fffff620600780c */ /* 0x000fc40003f86070 */
[----:B0-----:R-:W-:Y:S01]  /*9770*/  IADD3 R70, P6, PT, R16, R2, RZ ;  /* 0x0000000210467210 */ /* 0x001fe20007fde0ff */
[----:B-1----:R-:W-:Y:S01]  /*9780*/  IMAD R4, R68, 0x1f, RZ ;  /* 0x0000001f44047824 */ /* 0x002fe200078e02ff */
[----:B------:R0:W-:Y:S01]  /*9790*/  STL [R1+0x3b8], R3 ;  /* 0x0003b80301007387 */ /* 0x0001e20000100800 */
[----:B------:R-:W-:-:S03]  /*97a0*/  VIADD R5, R7, 0xffffffe4 ;  /* 0xffffffe407057836 */ /* 0x000fc60000000000 */
[----:B------:R-:W-:Y:S01]  /*97b0*/  LEA.HI.X.SX32 R4, R4, R0, 0x1, P6 ;  /* 0x0000000004047211 */ /* 0x000fe200030f0eff */
[----:B------:R1:W-:Y:S01]  /*97c0*/  STL [R1+0x3b4], R15 ;  /* 0x0003b40f01007387 */ /* 0x0003e20000100800 */
[----:B------:R-:W-:Y:S02]  /*97d0*/  ISETP.GE.U32.AND P3, PT, R5, 0x7fffff65, PT ;  /* 0x7fffff650500780c */ /* 0x000fe40003f66070 */
[----:B------:R-:W-:Y:S01]  /*97e0*/  PRMT R34, RZ, 0x7610, R34 ;  /* 0x00007610ff227816 */ /* 0x000fe20000000022 */
[----:B------:R-:W-:Y:S01]  /*97f0*/  STL [R1+0x3b0], R70 ;  /* 0x0003b04601007387 */ /* 0x000fe20000100800 */
[----:B0-----:R-:W-:Y:S01]  /*9800*/  IADD3 R3, P6, PT, R8, R2, RZ ;  /* 0x0000000208037210 */ /* 0x001fe20007fde0ff */
[----:B------:R-:W-:Y:S02]  /*9810*/  @!P0 IMAD.MOV.U32 R5, RZ, RZ, R4 ;  /* 0x000000ffff058224 */ /* 0x000fe400078e0004 */
[----:B-1----:R-:W-:Y:S01]  /*9820*/  IMAD R15, R68, 0x1e, RZ ;  /* 0x0000001e440f7824 */ /* 0x002fe200078e02ff */
[----:B------:R0:W-:Y:S04]  /*9830*/  STL [R1+0x3ac], R4 ;  /* 0x0003ac0401007387 */ /* 0x0001e80000100800 */
[----:B------:R-:W-:Y:S01]  /*9840*/  LEA.HI.X.SX32 R69, R15, R0, 0x1, P6 ;  /* 0x000000000f457211 */ /* 0x000fe200030f0eff */
[----:B0-----:R-:W-:Y:S01]  /*9850*/  @!P0 IMAD.MOV.U32 R4, RZ, RZ, R70 ;  /* 0x000000ffff048224 */ /* 0x001fe200078e0046 */
[----:B------:R-:W-:-:S04]  /*9860*/  PRMT R35, RZ, 0x7610, R35 ;  /* 0x00007610ff237816 */ /* 0x000fc80000000023 */
[----:B------:R0:W5:Y:S01]  /*9870*/  @!P0 LDG.E.U16 R34, desc[UR20][R4.64] ;  /* 0x0000001404228981 */ /* 0x000162000c1e1500 */
[----:B------:R-:W-:-:S03]  /*9880*/  VIADD R6, R7, 0xffffffe3 ;  /* 0xffffffe307067836 */ /* 0x000fc60000000000 */
[----:B------:R-:W-:Y:S01]  /*9890*/  STL [R1+0x3a8], R3 ;  /* 0x0003a80301007387 */ /* 0x000fe20000100800 */
[----:B0-----:R-:W-:Y:S02]  /*98a0*/  @!P4 IMAD.MOV.U32 R4, RZ, RZ, R3 ;  /* 0x000000ffff04c224 */ /* 0x001fe400078e0003 */
[----:B------:R-:W-:Y:S01]  /*98b0*/  @!P4 IMAD.MOV.U32 R5, RZ, RZ, R69 ;  /* 0x000000ffff05c224 */ /* 0x000fe200078e0045 */
[----:B------:R0:W-:Y:S04]  /*98c0*/  STL [R1+0x3a4], R69 ;  /* 0x0003a44501007387 */ /* 0x0001e80000100800 */
[----:B------:R1:W5:Y:S01]  /*98d0*/  @!P4 LDG.E.U16 R35, desc[UR20][R4.64] ;  /* 0x000000140423c981 */ /* 0x000362000c1e1500 */
[----:B------:R-:W-:Y:S02]  /*98e0*/  ISETP.GE.U32.AND P5, PT, R6, 0x7fffff64, PT ;  /* 0x7fffff640600780c */ /* 0x000fe40003fa6070 */
[----:B0-----:R-:W-:Y:S01]  /*98f0*/  IADD3 R69, P6, PT, R12, R2, RZ ;  /* 0x000000020c457210 */ /* 0x001fe20007fde0ff */
[----:B-1----:R-:W-:-:S02]  /*9900*/  IMAD R4, R68, 0x1d, RZ ;  /* 0x0000001d44047824 */ /* 0x002fc400078e02ff */
[----:B------:R-:W-:Y:S02]  /*9910*/  VIADD R5, R7, 0xffffffe6 ;  /* 0xffffffe607057836 */ /* 0x000fe40000000000 */
[----:B------:R-:W-:Y:S01]  /*9920*/  IMAD R12, R68, 0x1c, RZ ;  /* 0x0000001c440c7824 */ /* 0x000fe200078e02ff */
[----:B------:R-:W-:Y:S02]  /*9930*/  LEA.HI.X.SX32 R70, R4, R0, 0x1, P6 ;  /* 0x0000000004467211 */ /* 0x000fe400030f0eff */
[----:B------:R-:W-:Y:S01]  /*9940*/  IADD3 R3, P6, PT, R9, R2, RZ ;  /* 0x0000000209037210 */ /* 0x000fe20007fde0ff */
[----:B------:R-:W-:Y:S01]  /*9950*/  @!P1 IMAD.MOV.U32 R4, RZ, RZ, R69 ;  /* 0x000000ffff049224 */ /* 0x000fe200078e0045 */
[----:B------:R-:W-:Y:S01]  /*9960*/  ISETP.GE.U32.AND P4, PT, R5, 0x7fffff67, PT ;  /* 0x7fffff670500780c */ /* 0x000fe20003f86070 */
[----:B------:R-:W-:Y:S01]  /*9970*/  @!P1 IMAD.MOV.U32 R5, RZ, RZ, R70 ;  /* 0x000000ffff059224 */ /* 0x000fe200078e0046 */
[----:B------:R-:W-:Y:S02]  /*9980*/  PRMT R32, RZ, 0x7610, R32 ;  /* 0x00007610ff207816 */ /* 0x000fe40000000020 */
[----:B------:R-:W-:-:S02]  /*9990*/  LEA.HI.X.SX32 R8, R12, R0, 0x1, P6 ;  /* 0x000000000c087211 */ /* 0x000fc400030f0eff */
[----:B------:R-:W-:Y:S02]  /*99a0*/  PRMT R33, RZ, 0x7610, R33 ;  /* 0x00007610ff217816 */ /* 0x000fe40000000021 */
[----:B------:R0:W5:Y:S01]  /*99b0*/  @!P1 LDG.E.U16 R32, desc[UR20][R4.64] ;  /* 0x0000001404209981 */ /* 0x000162000c1e1500 */
[----:B------:R-:W-:-:S03]  /*99c0*/  VIADD R6, R7, 0xffffffe5 ;  /* 0xffffffe507067836 */ /* 0x000fc60000000000 */
[----:B------:R1:W-:Y:S01]  /*99d0*/  STL [R1+0x3a0], R69 ;  /* 0x0003a04501007387 */ /* 0x0003e20000100800 */
[----:B0-----:R-:W-:Y:S02]  /*99e0*/  @!P5 IMAD.MOV.U32 R4, RZ, RZ, R3 ;  /* 0x000000ffff04d224 */ /* 0x001fe400078e0003 */
[----:B------:R-:W-:Y:S01]  /*99f0*/  @!P5 IMAD.MOV.U32 R5, RZ, RZ, R8 ;  /* 0x000000ffff05d224 */ /* 0x000fe200078e0008 */
[----:B-1----:R-:W-:-:S04]  /*9a00*/  IADD3 R69, P6, PT, R14, R2, RZ ;  /* 0x000000020e457210 */ /* 0x002fc80007fde0ff */
[----:B------:R0:W5:Y:S01]  /*9a10*/  @!P5 LDG.E.U16 R33, desc[UR20][R4.64] ;  /* 0x000000140421d981 */ /* 0x000162000c1e1500 */
[----:B------:R-:W-:Y:S01]  /*9a20*/  ISETP.GE.U32.AND P0, PT, R6, 0x7fffff66, PT ;  /* 0x7fffff660600780c */ /* 0x000fe20003f06070 */
[C---:B------:R-:W-:Y:S02]  /*9a30*/  IMAD R9, R68.reuse, 0x1a, RZ ;  /* 0x0000001a44097824 */ /* 0x040fe400078e02ff */
[----:B------:R1:W-:Y:S01]  /*9a40*/  STL [R1+0x39c], R70 ;  /* 0x00039c4601007387 */ /* 0x0003e20000100800 */
[----:B0-----:R-:W-:Y:S02]  /*9a50*/  IMAD R4, R68, 0x1b, RZ ;  /* 0x0000001b44047824 */ /* 0x001fe400078e02ff */
[----:B------:R-:W-:Y:S01]  /*9a60*/  VIADD R5, R7, 0xffffffe8 ;  /* 0xffffffe807057836 */ /* 0x000fe20000000000 */
[----:B------:R0:W-:Y:S02]  /*9a70*/  STL [R1+0x398], R3 ;  /* 0x0003980301007387 */ /* 0x0001e40000100800 */
[----:B-1----:R-:W-:Y:S01]  /*9a80*/  LEA.HI.X.SX32 R70, R4, R0, 0x1, P6 ;  /* 0x0000000004467211 */ /* 0x002fe200030f0eff */
[----:B------:R-:W-:Y:S01]  /*9a90*/  @!P3 IMAD.MOV.U32 R4, RZ, RZ, R69 ;  /* 0x000000ffff04b224 */ /* 0x000fe200078e0045 */
[----:B------:R-:W-:Y:S01]  /*9aa0*/  ISETP.GE.U32.AND P5, PT, R5, 0x7fffff69, PT ;  /* 0x7fffff690500780c */ /* 0x000fe20003fa6070 */
[----:B------:R1:W-:Y:S01]  /*9ab0*/  STL [R1+0x394], R8 ;  /* 0x0003940801007387 */ /* 0x0003e20000100800 */
[----:B------:R-:W-:Y:S01]  /*9ac0*/  PRMT R30, RZ, 0x7610, R30 ;  /* 0x00007610ff1e7816 */ /* 0x000fe2000000001e */
[----:B------:R-:W-:Y:S01]  /*9ad0*/  @!P3 IMAD.MOV.U32 R5, RZ, RZ, R70 ;  /* 0x000000ffff05b224 */ /* 0x000fe200078e0046 */
[----:B0-----:R-:W-:-:S02]  /*9ae0*/  IADD3 R3, P6, PT, R10, R2, RZ ;  /* 0x000000020a037210 */ /* 0x001fc40007fde0ff */
[----:B------:R-:W-:Y:S02]  /*9af0*/  PRMT R31, RZ, 0x7610, R31 ;  /* 0x00007610ff1f7816 */ /* 0x000fe4000000001f */
[----:B------:R0:W5:Y:S01]  /*9b00*/  @!P3 LDG.E.U16 R30, desc[UR20][R4.64] ;  /* 0x00000014041eb981 */ /* 0x000162000c1e1500 */
[----:B-1----:R-:W-:Y:S01]  /*9b10*/  LEA.HI.X.SX32 R8, R9, R0, 0x1, P6 ;  /* 0x0000000009087211 */ /* 0x002fe200030f0eff */
[----:B------:R-:W-:Y:S02]  /*9b20*/  VIADD R6, R7, 0xffffffe7 ;  /* 0xffffffe707067836 */ /* 0x000fe40000000000 */
[----:B------:R1:W-:Y:S01]  /*9b30*/  STL [R1+0x390], R69 ;  /* 0x0003904501007387 */ /* 0x0003e20000100800 */
[----:B0-----:R-:W-:Y:S02]  /*9b40*/  @!P0 IMAD.MOV.U32 R4, RZ, RZ, R3 ;  /* 0x000000ffff048224 */ /* 0x001fe400078e0003 */
[----:B------:R-:W-:Y:S01]  /*9b50*/  @!P0 IMAD.MOV.U32 R5, RZ, RZ, R8 ;  /* 0x000000ffff058224 */ /* 0x000fe200078e0008 */
[----:B-1----:R-:W-:-:S04]  /*9b60*/  IADD3 R69, P6, PT, R17, R2, RZ ;  /* 0x0000000211457210 */ /* 0x002fc80007fde0ff */
[----:B------:R0:W5:Y:S01]  /*9b70*/  @!P0 LDG.E.U16 R31, desc[UR20][R4.64] ;  /* 0x00000014041f8981 */ /* 0x000162000c1e1500 */
[----:B------:R-:W-:-:S03]  /*9b80*/  ISETP.GE.U32.AND P1, PT, R6, 0x7fffff68, PT ;  /* 0x7fffff680600780c */ /* 0x000fc60003f26070 */
[----:B------:R1:W-:Y:S01]  /*9b90*/  STL [R1+0x38c], R70 ;  /* 0x00038c4601007387 */ /* 0x0003e20000100800 */
[----:B0-----:R-:W-:-:S03]  /*9ba0*/  IMAD R4, R68, 0x19, RZ ;  /* 0x0000001944047824 */ /* 0x001fc600078e02ff */
[----:B------:R0:W-:Y:S01]  /*9bb0*/  STL [R1+0x388], R3 ;  /* 0x0003880301007387 */ /* 0x0001e20000100800 */
[----:B------:R-:W-:-:S03]  /*9bc0*/  VIADD R5, R7, 0xffffffea ;  /* 0xffffffea07057836 */ /* 0x000fc60000000000 */
[----:B------:R2:W-:Y:S01]  /*9bd0*/  STL [R1+0x384], R8 ;  /* 0x0003840801007387 */ /* 0x0005e20000100800 */
[----:B-1----:R-:W-:Y:S01]  /*9be0*/  LEA.HI.X.SX32 R70, R4, R0, 0x1, P6 ;  /* 0x0000000004467211 */ /* 0x002fe200030f0eff */
[----:B------:R-:W-:Y:S01]  /*9bf0*/  @!P4 IMAD.MOV.U32 R4, RZ, RZ, R69 ;  /* 0x000000ffff04c224 */ /* 0x000fe200078e0045 */
[----:B------:R-:W-:Y:S02]  /*9c00*/  ISETP.GE.U32.AND P0, PT, R5, 0x7fffff6b, PT ;  /* 0x7fffff6b0500780c */ /* 0x000fe40003f06070 */
[----:B0-----:R-:W-:Y:S01]  /*9c10*/  IADD3 R3, P6, PT, R11, R2, RZ ;  /* 0x000000020b037210 */ /* 0x001fe20007fde0ff */
[----:B--2---:R-:W-:Y:S01]  /*9c20*/  IMAD R8, R68, 0x18, RZ ;  /* 0x0000001844087824 */ /* 0x004fe200078e02ff */
[----:B------:R-:W-:Y:S01]  /*9c30*/  PRMT R28, RZ, 0x7610, R28 ;  /* 0x00007610ff1c7816 */ /* 0x000fe2000000001c */
[----:B------:R-:W-:-:S03]  /*9c40*/  @!P4 IMAD.MOV.U32 R5, RZ, RZ, R70 ;  /* 0x000000ffff05c224 */ /* 0x000fc600078e0046 */
[----:B------:R-:W-:Y:S02]  /*9c50*/  LEA.HI.X.SX32 R10, R8, R0, 0x1, P6 ;  /* 0x00000000080a7211 */ /* 0x000fe400030f0eff */
[----:B------:R-:W-:Y:S01]  /*9c60*/  PRMT R29, RZ, 0x7610, R29 ;  /* 0x00007610ff1d7816 */ /* 0x000fe2000000001d */
        /* <DEDUP_REMOVED lines=19> */
[----:B0-----:R-:W-:Y:S01]  /*9da0*/  IADD3 R3, P6, PT, R13, R2, RZ ;  /* 0x000000020d037210 */ /* 0x001fe20007fde0ff */
[----:B------:R-:W-:Y:S01]  /*9db0*/  VIADD R6, R7, 0xffffffeb ;  /* 0xffffffeb07067836 */ /* 0x000fe20000000000 */
[----:B------:R-:W-:-:S02]  /*9dc0*/  PRMT R27, RZ, 0x7610, R27 ;  /* 0x00007610ff1b7816 */ /* 0x000fc4000000001b */
[----:B------:R0:W5:Y:S01]  /*9dd0*/  @!P5 LDG.E.U16 R26, desc[UR20][R4.64] ;  /* 0x00000014041ad981 */ /* 0x000162000c1e1500 */
[----:B-1----:R-:W-:Y:S02]  /*9de0*/  LEA.HI.X.SX32 R10, R11, R0, 0x1, P6 ;  /* 0x000000000b0a7211 */ /* 0x002fe400030f0eff */
[----:B------:R-:W-:Y:S01]  /*9df0*/  ISETP.GE.U32.AND P4, PT, R6, 0x7fffff6c, PT ;  /* 0x7fffff6c0600780c */ /* 0x000fe20003f86070 */
[----:B0-----:R-:W-:Y:S02]  /*9e00*/  @!P3 IMAD.MOV.U32 R4, RZ, RZ, R3 ;  /* 0x000000ffff04b224 */ /* 0x001fe400078e0003 */
[----:B------:R-:W-:Y:S01]  /*9e10*/  @!P3 IMAD.MOV.U32 R5, RZ, RZ, R10 ;  /* 0x000000ffff05b224 */ /* 0x000fe200078e000a */
[----:B------:R0:W-:Y:S01]  /*9e20*/  STL [R1+0x370], R69 ;  /* 0x0003704501007387 */ /* 0x0001e20000100800 */
[----:B------:R-:W-:-:S03]  /*9e30*/  VIADD R6, R7, 0xffffffed ;  /* 0xffffffed07067836 */ /* 0x000fc60000000000 */
[----:B------:R1:W5:Y:S02]  /*9e40*/  @!P3 LDG.E.U16 R27, desc[UR20][R4.64] ;  /* 0x00000014041bb981 */ /* 0x000364000c1e1500 */
[----:B------:R-:W-:Y:S02]  /*9e50*/  ISETP.GE.U32.AND P5, PT, R6, 0x7fffff6e, PT ;  /* 0x7fffff6e0600780c */ /* 0x000fe40003fa6070 */
[----:B0-----:R-:W-:Y:S01]  /*9e60*/  IADD3 R69, P6, PT, R23, R2, RZ ;  /* 0x0000000217457210 */ /* 0x001fe20007fde0ff */
[C---:B-1----:R-:W-:Y:S01]  /*9e70*/  IMAD R4, R68.reuse, 0x15, RZ ;  /* 0x0000001544047824 */ /* 0x042fe200078e02ff */
[----:B------:R0:W-:Y:S01]  /*9e80*/  STL [R1+0x36c], R70 ;  /* 0x00036c4601007387 */ /* 0x0001e20000100800 */
[----:B------:R-:W-:Y:S02]  /*9e90*/  VIADD R5, R7, 0xffffffee ;  /* 0xffffffee07057836 */ /* 0x000fe40000000000 */
[----:B------:R-:W-:Y:S01]  /*9ea0*/  IMAD R6, R68, 0x14, RZ ;  /* 0x0000001444067824 */ /* 0x000fe200078e02ff */
[----:B------:R1:W-:Y:S01]  /*9eb0*/  STL [R1+0x368], R3 ;  /* 0x0003680301007387 */ /* 0x0003e20000100800 */
[----:B------:R-:W-:-:S02]  /*9ec0*/  PRMT R24, RZ, 0x7610, R24 ;  /* 0x00007610ff187816 */ /* 0x000fc40000000018 */
[----:B0-----:R-:W-:Y:S01]  /*9ed0*/  LEA.HI.X.SX32 R70, R4, R0, 0x1, P6 ;  /* 0x0000000004467211 */ /* 0x001fe200030f0eff */
[----:B------:R-:W-:Y:S01]  /*9ee0*/  @!P0 IMAD.MOV.U32 R4, RZ, RZ, R69 ;  /* 0x000000ffff048224 */ /* 0x000fe200078e0045 */
[----:B------:R-:W-:Y:S02]  /*9ef0*/  ISETP.GE.U32.AND P3, PT, R5, 0x7fffff6f, PT ;  /* 0x7fffff6f0500780c */ /* 0x000fe40003f66070 */
[----:B-1----:R-:W-:Y:S01]  /*9f00*/  IADD3 R3, P6, PT, R18, R2, RZ ;  /* 0x0000000212037210 */ /* 0x002fe20007fde0ff */
[----:B------:R-:W-:-:S03]  /*9f10*/  @!P0 IMAD.MOV.U32 R5, RZ, RZ, R70 ;  /* 0x000000ffff058224 */ /* 0x000fc600078e0046 */
[----:B------:R-:W-:Y:S02]  /*9f20*/  LEA.HI.X.SX32 R13, R6, R0, 0x1, P6 ;  /* 0x00000000060d7211 */ /* 0x000fe400030f0eff */
[----:B------:R-:W-:Y:S01]  /*9f30*/  PRMT R25, RZ, 0x7610, R25 ;  /* 0x00007610ff197816 */ /* 0x000fe20000000019 */
[----:B------:R0:W5:Y:S01]  /*9f40*/  @!P0 LDG.E.U16 R24, desc[UR20][R4.64] ;  /* 0x0000001404188981 */ /* 0x000162000c1e1500 */
[----:B------:R-:W-:-:S03]  /*9f50*/  IADD3 R67, P6, PT, R67, R2, RZ ;  /* 0x0000000243437210 */ /* 0x000fc60007fde0ff */
[----:B------:R1:W-:Y:S01]  /*9f60*/  STL [R1+0x364], R10 ;  /* 0x0003640a01007387 */ /* 0x0003e20000100800 */
[----:B0-----:R-:W-:Y:S02]  /*9f70*/  @!P4 IMAD.MOV.U32 R4, RZ, RZ, R3 ;  /* 0x000000ffff04c224 */ /* 0x001fe400078e0003 */
[----:B------:R-:W-:Y:S02]  /*9f80*/  @!P4 IMAD.MOV.U32 R5, RZ, RZ, R13 ;  /* 0x000000ffff05c224 */ /* 0x000fe400078e000d */
[----:B-1----:R-:W-:-:S03]  /*9f90*/  VIADD R10, R7, 0xffffffef ;  /* 0xffffffef070a7836 */ /* 0x002fc60000000000 */
[----:B------:R0:W5:Y:S02]  /*9fa0*/  @!P4 LDG.E.U16 R25, desc[UR20][R4.64] ;  /* 0x000000140419c981 */ /* 0x000164000c1e1500 */
[----:B------:R-:W-:Y:S02]  /*9fb0*/  ISETP.GE.U32.AND P0, PT, R10, 0x7fffff70, PT ;  /* 0x7fffff700a00780c */ /* 0x000fe40003f06070 */
[----:B------:R-:W-:Y:S01]  /*9fc0*/  STL [R1+0x360], R69 ;  /* 0x0003604501007387 */ /* 0x000fe20000100800 */
[----:B0-----:R-:W-:-:S03]  /*9fd0*/  IMAD R4, R68, 0x13, RZ ;  /* 0x0000001344047824 */ /* 0x001fc600078e02ff */
[----:B------:R0:W-:Y:S01]  /*9fe0*/  STL [R1+0x35c], R70 ;  /* 0x00035c4601007387 */ /* 0x0001e20000100800 */
[----:B------:R-:W-:Y:S02]  /*9ff0*/  VIADD R5, R7, 0xfffffff0 ;  /* 0xfffffff007057836 */ /* 0x000fe40000000000 */
[----:B------:R-:W-:Y:S01]  /*a000*/  IMAD R10, R68, 0x12, RZ ;  /* 0x00000012440a7824 */ /* 0x000fe200078e02ff */
[----:B------:R1:W-:Y:S01]  /*a010*/  STL [R1+0x358], R3 ;  /* 0x0003580301007387 */ /* 0x0003e20000100800 */
[----:B------:R-:W-:Y:S02]  /*a020*/  PRMT R22, RZ, 0x7610, R22 ;  /* 0x00007610ff167816 */ /* 0x000fe40000000016 */
[----:B0-----:R-:W-:Y:S01]  /*a030*/  LEA.HI.X.SX32 R70, R4, R0, 0x1, P6 ;  /* 0x0000000004467211 */ /* 0x001fe200030f0eff */
[----:B------:R-:W-:Y:S01]  /*a040*/  @!P1 IMAD.MOV.U32 R4, RZ, RZ, R67 ;  /* 0x000000ffff049224 */ /* 0x000fe200078e0043 */
[----:B------:R-:W-:Y:S02]  /*a050*/  ISETP.GE.U32.AND P4, PT, R5, 0x7fffff71, PT ;  /* 0x7fffff710500780c */ /* 0x000fe40003f86070 */
[----:B-1----:R-:W-:Y:S01]  /*a060*/  IADD3 R3, P6, PT, R66, R2, RZ ;  /* 0x0000000242037210 */ /* 0x002fe20007fde0ff */
[----:B------:R-:W-:-:S03]  /*a070*/  @!P1 IMAD.MOV.U32 R5, RZ, RZ, R70 ;  /* 0x000000ffff059224 */ /* 0x000fc600078e0046 */
[----:B------:R-:W-:Y:S02]  /*a080*/  LEA.HI.X.SX32 R69, R10, R0, 0x1, P6 ;  /* 0x000000000a457211 */ /* 0x000fe400030f0eff */
[----:B------:R-:W-:Y:S01]  /*a090*/  PRMT R23, RZ, 0x7610, R23 ;  /* 0x00007610ff177816 */ /* 0x000fe20000000017 */
[----:B------:R0:W5:Y:S04]  /*a0a0*/  @!P1 LDG.E.U16 R22, desc[UR20][R4.64] ;  /* 0x0000001404169981 */ /* 0x000168000c1e1500 */
[----:B------:R-:W-:Y:S01]  /*a0b0*/  STL [R1+0x354], R13 ;  /* 0x0003540d01007387 */ /* 0x000fe20000100800 */
[----:B0-----:R-:W-:Y:S02]  /*a0c0*/  @!P5 IMAD.MOV.U32 R4, RZ, RZ, R3 ;  /* 0x000000ffff04d224 */ /* 0x001fe400078e0003 */
[----:B------:R-:W-:Y:S01]  /*a0d0*/  @!P5 IMAD.MOV.U32 R5, RZ, RZ, R69 ;  /* 0x000000ffff05d224 */ /* 0x000fe200078e0045 */
[----:B------:R0:W-:Y:S04]  /*a0e0*/  STL [R1+0x350], R67 ;  /* 0x0003504301007387 */ /* 0x0001e80000100800 */
[----:B------:R1:W5:Y:S04]  /*a0f0*/  @!P5 LDG.E.U16 R23, desc[UR20][R4.64] ;  /* 0x000000140417d981 */ /* 0x000368000c1e1500 */
[----:B------:R-:W-:Y:S01]  /*a100*/  STL [R1+0x34c], R70 ;  /* 0x00034c4601007387 */ /* 0x000fe20000100800 */
[----:B0-----:R-:W-:Y:S01]  /*a110*/  IADD3 R67, P6, PT, R21, R2, RZ ;  /* 0x0000000215437210 */ /* 0x001fe20007fde0ff */
[----:B-1----:R-:W-:-:S02]  /*a120*/  VIADD R5, R7, 0xfffffff2 ;  /* 0xfffffff207057836 */ /* 0x002fc40000000000 */
[C---:B------:R-:W-:Y:S01]  /*a130*/  IMAD R4, R68.reuse, 0x11, RZ ;  /* 0x0000001144047824 */ /* 0x040fe200078e02ff */
[----:B------:R-:W-:Y:S02]  /*a140*/  STL [R1+0x348], R3 ;  /* 0x0003480301007387 */ /* 0x000fe40000100800 */
[----:B------:R-:W-:Y:S01]  /*a150*/  ISETP.GE.U32.AND P5, PT, R5, 0x7fffff73, PT ;  /* 0x7fffff730500780c */ /* 0x000fe20003fa6070 */
[----:B------:R-:W-:Y:S01]  /*a160*/  IMAD.SHL.U32 R5, R68, 0x10, RZ ;  /* 0x0000001044057824 */ /* 0x000fe200078e00ff */
[----:B------:R0:W-:Y:S01]  /*a170*/  STL [R1+0x344], R69 ;  /* 0x0003444501007387 */ /* 0x0001e20000100800 */
[----:B------:R-:W-:Y:S02]  /*a180*/  PRMT R20, RZ, 0x7610, R20 ;  /* 0x00007610ff147816 */ /* 0x000fe40000000014 */
[----:B0-----:R-:W-:Y:S02]  /*a190*/  LEA.HI.X.SX32 R69, R4, R0, 0x1, P6 ;  /* 0x0000000004457211 */ /* 0x001fe400030f0eff */
[----:B------:R-:W-:Y:S01]  /*a1a0*/  LEA R3, P6, R68, R2, 0x5 ;  /* 0x0000000244037211 */ /* 0x000fe200078c28ff */
[----:B------:R-:W-:-:S03]  /*a1b0*/  @!P3 IMAD.MOV.U32 R4, RZ, RZ, R67 ;  /* 0x000000ffff04b224 */ /* 0x000fc600078e0043 */
[----:B------:R-:W-:Y:S01]  /*a1c0*/  LEA.HI.X.SX32 R66, R5, R0, 0x1, P6 ;  /* 0x0000000005427211 */ /* 0x000fe200030f0eff */
[----:B------:R-:W-:Y:S01]  /*a1d0*/  @!P3 IMAD.MOV.U32 R5, RZ, RZ, R69 ;  /* 0x000000ffff05b224 */ /* 0x000fe200078e0045 */
        /* <DEDUP_REMOVED lines=10> */
[----:B-1----:R-:W-:Y:S01]  /*a280*/  IMAD R4, R68, 0xf, RZ ;  /* 0x0000000f44047824 */ /* 0x002fe200078e02ff */
[----:B------:R0:W-:Y:S01]  /*a290*/  STL [R1+0x338], R3 ;  /* 0x0003380301007387 */ /* 0x0001e20000100800 */
[----:B------:R-:W-:-:S03]  /*a2a0*/  VIADD R5, R7, 0xfffffff4 ;  /* 0xfffffff407057836 */ /* 0x000fc60000000000 */
[----:B------:R1:W-:Y:S01]  /*a2b0*/  STL [R1+0x334], R66 ;  /* 0x0003344201007387 */ /* 0x0003e20000100800 */
[----:B------:R-:W-:Y:S01]  /*a2c0*/  LEA.HI.X.SX32 R70, R4, R0, 0x1, P6 ;  /* 0x0000000004467211 */ /* 0x000fe200030f0eff */
[----:B------:R-:W-:Y:S01]  /*a2d0*/  @!P4 IMAD.MOV.U32 R4, RZ, RZ, R69 ;  /* 0x000000ffff04c224 */ /* 0x000fe200078e0045 */
[----:B------:R-:W-:Y:S02]  /*a2e0*/  ISETP.GE.U32.AND P0, PT, R5, 0x7fffff75, PT ;  /* 0x7fffff750500780c */ /* 0x000fe40003f06070 */
[----:B0-----:R-:W-:Y:S01]  /*a2f0*/  IADD3 R3, P6, PT, R12, R2, RZ ;  /* 0x000000020c037210 */ /* 0x001fe20007fde0ff */
[----:B-1----:R-:W-:Y:S01]  /*a300*/  IMAD R66, R68, 0xe, RZ ;  /* 0x0000000e44427824 */ /* 0x002fe200078e02ff */
        /* <DEDUP_REMOVED lines=27> */
[C---:B------:R-:W-:Y:S02]  /*a4c0*/  VIADD R12, R7.reuse, 0xfffffff5 ;  /* 0xfffffff5070c7836 */ /* 0x040fe40000000000 */
[----:B------:R1:W-:Y:S01]  /*a4d0*/  STL [R1+0x320], R69 ;  /* 0x0003204501007387 */ /* 0x0003e20000100800 */
[----:B0-----:R-:W-:Y:S02]  /*a4e0*/  @!P3 IMAD.MOV.U32 R4, RZ, RZ, R3 ;  /* 0x000000ffff04b224 */ /* 0x001fe400078e0003 */
[----:B------:R-:W-:Y:S02]  /*a4f0*/  @!P3 IMAD.MOV.U32 R5, RZ, RZ, R67 ;  /* 0x000000ffff05b224 */ /* 0x000fe400078e0043 */
[----:B------:R-:W-:Y:S01]  /*a500*/  VIADD R8, R7, 0xfffffff7 ;  /* 0xfffffff707087836 */ /* 0x000fe20000000000 */
[----:B-1----:R-:W-:-:S02]  /*a510*/  IADD3 R69, P6, PT, R11, R2, RZ ;  /* 0x000000020b457210 */ /* 0x002fc40007fde0ff */
[----:B------:R0:W5:Y:S01]  /*a520*/  @!P3 LDG.E.U16 R17, desc[UR20][R4.64] ;  /* 0x000000140411b981 */ /* 0x000162000c1e1500 */
[----:B------:R-:W-:Y:S02]  /*a530*/  ISETP.GE.U32.AND P4, PT, R12, 0x7fffff76, PT ;  /* 0x7fffff760c00780c */ /* 0x000fe40003f86070 */
[----:B------:R-:W-:Y:S01]  /*a540*/  ISETP.GE.U32.AND P5, PT, R8, 0x7fffff78, PT ;  /* 0x7fffff780800780c */ /* 0x000fe20003fa6070 */
[----:B------:R1:W-:Y:S01]  /*a550*/  STL [R1+0x31c], R70 ;  /* 0x00031c4601007387 */ /* 0x0003e20000100800 */
[C---:B0-----:R-:W-:Y:S02]  /*a560*/  IMAD R4, R68.reuse, 0xb, RZ ;  /* 0x0000000b44047824 */ /* 0x041fe400078e02ff */
[----:B------:R-:W-:Y:S01]  /*a570*/  VIADD R5, R7, 0xfffffff8 ;  /* 0xfffffff807057836 */ /* 0x000fe20000000000 */
[----:B------:R0:W-:Y:S01]  /*a580*/  STL [R1+0x318], R3 ;  /* 0x0003180301007387 */ /* 0x0001e20000100800 */
[----:B------:R-:W-:Y:S01]  /*a590*/  IMAD R8, R68, 0xa, RZ ;  /* 0x0000000a44087824 */ /* 0x000fe200078e02ff */
        /* <DEDUP_REMOVED lines=10> */
[----:B0-----:R-:W-:-:S04]  /*a640*/  @!P4 IMAD.MOV.U32 R4, RZ, RZ, R3 ;  /* 0x000000ffff04c224 */ /* 0x001fc800078e0003 */
[----:B------:R-:W-:Y:S01]  /*a650*/  @!P4 IMAD.MOV.U32 R5, RZ, RZ, R67 ;  /* 0x000000ffff05c224 */ /* 0x000fe200078e0043 */
[----:B------:R0:W-:Y:S04]  /*a660*/  STL [R1+0x310], R69 ;  /* 0x0003104501007387 */ /* 0x0001e80000100800 */
[----:B------:R1:W5:Y:S01]  /*a670*/  @!P4 LDG.E.U16 R15, desc[UR20][R4.64] ;  /* 0x00000014040fc981 */ /* 0x000362000c1e1500 */
[----:B0-----:R-:W-:Y:S01]  /*a680*/  IADD3 R69, P6, PT, R10, R2, RZ ;  /* 0x000000020a457210 */ /* 0x001fe20007fde0ff */
[----:B-1----:R-:W-:Y:S02]  /*a690*/  VIADD R5, R7, 0xfffffffa ;  /* 0xfffffffa07057836 */ /* 0x002fe40000000000 */
[C---:B------:R-:W-:Y:S01]  /*a6a0*/  IMAD R4, R68.reuse, 0x9, RZ ;  /* 0x0000000944047824 */ /* 0x040fe200078e02ff */
[----:B------:R0:W-:Y:S02]  /*a6b0*/  STL [R1+0x30c], R70 ;  /* 0x00030c4601007387 */ /* 0x0001e40000100800 */
[----:B------:R-:W-:Y:S01]  /*a6c0*/  ISETP.GE.U32.AND P4, PT, R5, 0x7fffff7b, PT ;  /* 0x7fffff7b0500780c */ /* 0x000fe20003f86070 */
[----:B------:R-:W-:Y:S01]  /*a6d0*/  IMAD.SHL.U32 R5, R68, 0x8, RZ ;  /* 0x0000000844057824 */ /* 0x000fe200078e00ff */
[----:B------:R1:W-:Y:S01]  /*a6e0*/  STL [R1+0x308], R3 ;  /* 0x0003080301007387 */ /* 0x0003e20000100800 */
[----:B------:R-:W-:-:S02]  /*a6f0*/  PRMT R12, RZ, 0x7610, R12 ;  /* 0x00007610ff0c7816 */ /* 0x000fc4000000000c */
[----:B0-----:R-:W-:Y:S01]  /*a700*/  LEA.HI.X.SX32 R70, R4, R0, 0x1, P6 ;  /* 0x0000000004467211 */ /* 0x001fe200030f0eff */
[----:B------:R0:W-:Y:S01]  /*a710*/  STL [R1+0x304], R67 ;  /* 0x0003044301007387 */ /* 0x0001e20000100800 */
[----:B-1----:R-:W-:Y:S01]  /*a720*/  LEA R3, P6, R68, R2, 0x4 ;  /* 0x0000000244037211 */ /* 0x002fe200078c20ff */
[----:B------:R-:W-:-:S03]  /*a730*/  @!P1 IMAD.MOV.U32 R4, RZ, RZ, R69 ;  /* 0x000000ffff049224 */ /* 0x000fc600078e0045 */
[----:B0-----:R-:W-:Y:S01]  /*a740*/  LEA.HI.X.SX32 R67, R5, R0, 0x1, P6 ;  /* 0x0000000005437211 */ /* 0x001fe200030f0eff */
[----:B------:R-:W-:Y:S01]  /*a750*/  @!P1 IMAD.MOV.U32 R5, RZ, RZ, R70 ;  /* 0x000000ffff059224 */ /* 0x000fe200078e0046 */
[----:B------:R-:W-:Y:S01]  /*a760*/  PRMT R13, RZ, 0x7610, R13 ;  /* 0x00007610ff0d7816 */ /* 0x000fe2000000000d */
[----:B------:R-:W-:-:S03]  /*a770*/  VIADD R6, R7, 0xfffffff9 ;  /* 0xfffffff907067836 */ /* 0x000fc60000000000 */
[----:B------:R0:W5:Y:S02]  /*a780*/  @!P1 LDG.E.U16 R12, desc[UR20][R4.64] ;  /* 0x00000014040c9981 */ /* 0x000164000c1e1500 */
[----:B------:R-:W-:Y:S01]  /*a790*/  ISETP.GE.U32.AND P0, PT, R6, 0x7fffff7a, PT ;  /* 0x7fffff7a0600780c */ /* 0x000fe20003f06070 */
[----:B------:R-:W-:Y:S02]  /*a7a0*/  VIADD R6, R7, 0xfffffffb ;  /* 0xfffffffb07067836 */ /* 0x000fe40000000000 */
[----:B0-----:R-:W-:Y:S02]  /*a7b0*/  @!P5 IMAD.MOV.U32 R4, RZ, RZ, R3 ;  /* 0x000000ffff04d224 */ /* 0x001fe400078e0003 */
[----:B------:R-:W-:-:S05]  /*a7c0*/  @!P5 IMAD.MOV.U32 R5, RZ, RZ, R67 ;  /* 0x000000ffff05d224 */ /* 0x000fca00078e0043 */
[----:B------:R0:W5:Y:S01]  /*a7d0*/  @!P5 LDG.E.U16 R13, desc[UR20][R4.64] ;  /* 0x00000014040dd981 */ /* 0x000162000c1e1500 */
[----:B------:R-:W-:Y:S02]  /*a7e0*/  IADD3 R66, P5, PT, R66, R2, RZ ;  /* 0x0000000242427210 */ /* 0x000fe40007fbe0ff */
[----:B------:R-:W-:Y:S01]  /*a7f0*/  ISETP.GE.U32.AND P6, PT, R6, 0x7fffff7c, PT ;  /* 0x7fffff7c0600780c */ /* 0x000fe20003fc6070 */
[----:B------:R1:W-:Y:S01]  /*a800*/  STL [R1+0x300], R69 ;  /* 0x0003004501007387 */ /* 0x0003e20000100800 */
[----:B0-----:R-:W-:-:S03]  /*a810*/  IMAD R4, R68, 0x7, RZ ;  /* 0x0000000744047824 */ /* 0x001fc600078e02ff */
[----:B------:R-:W-:Y:S01]  /*a820*/  STL [R1+0x2fc], R70 ;  /* 0x0002fc4601007387 */ /* 0x000fe20000100800 */
[----:B------:R-:W-:Y:S02]  /*a830*/  VIADD R5, R7, 0xfffffffc ;  /* 0xfffffffc07057836 */ /* 0x000fe40000000000 */
[----:B------:R-:W-:Y:S01]  /*a840*/  IMAD R6, R68, 0x6, RZ ;  /* 0x0000000644067824 */ /* 0x000fe200078e02ff */
[----:B-1----:R-:W-:Y:S01]  /*a850*/  LEA.HI.X.SX32 R69, R4, R0, 0x1, P5 ;  /* 0x0000000004457211 */ /* 0x002fe200028f0eff */
[----:B------:R0:W-:Y:S01]  /*a860*/  STL [R1+0x2f8], R3 ;  /* 0x0002f80301007387 */ /* 0x0001e20000100800 */
[----:B------:R-:W-:Y:S01]  /*a870*/  ISETP.GE.U32.AND P1, PT, R5, 0x7fffff7d, PT ;  /* 0x7fffff7d0500780c */ /* 0x000fe20003f26070 */
[----:B------:R-:W-:Y:S01]  /*a880*/  @!P3 IMAD.MOV.U32 R4, RZ, RZ, R66 ;  /* 0x000000ffff04b224 */ /* 0x000fe200078e0042 */
[----:B------:R-:W-:Y:S01]  /*a890*/  PRMT R10, RZ, 0x7610, R10 ;  /* 0x00007610ff0a7816 */ /* 0x000fe2000000000a */
[----:B------:R1:W-:Y:S01]  /*a8a0*/  STL [R1+0x2f4], R67 ;  /* 0x0002f44301007387 */ /* 0x0003e20000100800 */
[----:B------:R-:W-:Y:S01]  /*a8b0*/  @!P3 IMAD.MOV.U32 R5, RZ, RZ, R69 ;  /* 0x000000ffff05b224 */ /* 0x000fe200078e0045 */
[----:B0-----:R-:W-:-:S04]  /*a8c0*/  IADD3 R3, P5, PT, R9, R2, RZ ;  /* 0x0000000209037210 */ /* 0x001fc80007fbe0ff */
[----:B------:R0:W5:Y:S01]  /*a8d0*/  @!P3 LDG.E.U16 R10, desc[UR20][R4.64] ;  /* 0x00000014040ab981 */ /* 0x000162000c1e1500 */
[----:B-1----:R-:W-:Y:S02]  /*a8e0*/  LEA.HI.X.SX32 R67, R6, R0, 0x1, P5 ;  /* 0x0000000006437211 */ /* 0x002fe400028f0eff */
[----:B------:R-:W-:Y:S01]  /*a8f0*/  PRMT R11, RZ, 0x7610, R11 ;  /* 0x00007610ff0b7816 */ /* 0x000fe2000000000b */
[----:B------:R-:W-:Y:S01]  /*a900*/  STL [R1+0x2f0], R66 ;  /* 0x0002f04201007387 */ /* 0x000fe20000100800 */
[----:B0-----:R-:W-:Y:S02]  /*a910*/  @!P0 IMAD.MOV.U32 R4, RZ, RZ, R3 ;  /* 0x000000ffff048224 */ /* 0x001fe400078e0003 */
[----:B------:R-:W-:Y:S01]  /*a920*/  @!P0 IMAD.MOV.U32 R5, RZ, RZ, R67 ;  /* 0x000000ffff058224 */ /* 0x000fe200078e0043 */
[----:B------:R-:W-:Y:S04]  /*a930*/  STL [R1+0x2ec], R69 ;  /* 0x0002ec4501007387 */ /* 0x000fe80000100800 */
[----:B------:R-:W-:Y:S04]  /*a940*/  STL [R1+0x2e8], R3 ;  /* 0x0002e80301007387 */ /* 0x000fe80000100800 */
[----:B------:R0:W5:Y:S04]  /*a950*/  @!P0 LDG.E.U16 R11, desc[UR20][R4.64] ;  /* 0x00000014040b8981 */ /* 0x000168000c1e1500 */
[----:B------:R1:W-:Y:S01]  /*a960*/  STL [R1+0x2e4], R67 ;  /* 0x0002e44301007387 */ /* 0x0003e20000100800 */
[----:B0-----:R-:W-:Y:S01]  /*a970*/  IMAD R4, R68, 0x5, RZ ;  /* 0x0000000544047824 */ /* 0x001fe200078e02ff */
[-C--:B-1----:R-:W-:Y:S01]  /*a980*/  IADD3 R67, P5, PT, R8, R2.reuse, RZ ;  /* 0x0000000208437210 */ /* 0x082fe20007fbe0ff */
[----:B------:R-:W-:Y:S01]  /*a990*/  VIADD R8, R7, 0xffffffff ;  /* 0xffffffff07087836 */ /* 0x000fe20000000000 */
[C---:B------:R-:W-:Y:S01]  /*a9a0*/  LEA R3, P0, R68.reuse, R2, 0x3 ;  /* 0x0000000244037211 */ /* 0x040fe200078018ff */
[----:B------:R-:W-:Y:S01]  /*a9b0*/  IMAD.SHL.U32 R5, R68, 0x4, RZ ;  /* 0x0000000444057824 */ /* 0x000fe200078e00ff */
[----:B------:R-:W-:-:S02]  /*a9c0*/  LEA.HI.X.SX32 R69, R4, R0, 0x1, P5 ;  /* 0x0000000004457211 */ /* 0x000fc400028f0eff */
[----:B------:R-:W-:Y:S01]  /*a9d0*/  ISETP.GE.U32.AND P5, PT, R8, 0x7fffff80, PT ;  /* 0x7fffff800800780c */ /* 0x000fe20003fa6070 */
[----:B------:R-:W-:Y:S01]  /*a9e0*/  @!P4 IMAD.MOV.U32 R4, RZ, RZ, R67 ;  /* 0x000000ffff04c224 */ /* 0x000fe200078e0043 */
[----:B------:R-:W-:Y:S02]  /*a9f0*/  PRMT R8, RZ, 0x7610, R8 ;  /* 0x00007610ff087816 */ /* 0x000fe40000000008 */
[----:B------:R-:W-:Y:S01]  /*aa00*/  LEA.HI.X.SX32 R66, R5, R0, 0x1, P0 ;  /* 0x0000000005427211 */ /* 0x000fe200000f0eff */
[----:B------:R-:W-:Y:S01]  /*aa10*/  @!P4 IMAD.MOV.U32 R5, RZ, RZ, R69 ;  /* 0x000000ffff05c224 */ /* 0x000fe200078e0045 */
[----:B------:R-:W-:Y:S04]  /*aa20*/  STL [R1+0x2e0], R67 ;  /* 0x0002e04301007387 */ /* 0x000fe80000100800 */
[----:B------:R-:W-:Y:S04]  /*aa30*/  STL [R1+0x2d8], R3 ;  /* 0x0002d80301007387 */ /* 0x000fe80000100800 */
[----:B------:R-:W-:Y:S04]  /*aa40*/  STL [R1+0x2dc], R69 ;  /* 0x0002dc4501007387 */ /* 0x000fe80000100800 */
[----:B------:R0:W5:Y:S01]  /*aa50*/  @!P4 LDG.E.U16 R8, desc[UR20][R4.64] ;  /* 0x000000140408c981 */ /* 0x000162000c1e1500 */
[----:B------:R-:W-:-:S03]  /*aa60*/  VIADD R9, R7, 0xfffffffd ;  /* 0xfffffffd07097836 */ /* 0x000fc60000000000 */
[----:B------:R1:W-:Y:S01]  /*aa70*/  STL [R1+0x2d4], R66 ;  /* 0x0002d44201007387 */ /* 0x0003e20000100800 */
[----:B0-----:R-:W-:Y:S02]  /*aa80*/  @!P6 IMAD.MOV.U32 R5, RZ, RZ, R66 ;  /* 0x000000ffff05e224 */ /* 0x001fe400078e0042 */
[----:B-1----:R-:W0:Y:S01]  /*aa90*/  S2R R66, SR_TID.X ;  /* 0x0000000000427919 */ /* 0x002e220000002100 */
[----:B------:R-:W-:Y:S01]  /*aaa0*/  ISETP.GE.U32.AND P3, PT, R9, 0x7fffff7e, PT ;  /* 0x7fffff7e0900780c */ /* 0x000fe20003f66070 */
[----:B------:R-:W-:Y:S01]  /*aab0*/  @!P6 IMAD.MOV.U32 R4, RZ, RZ, R3 ;  /* 0x000000ffff04e224 */ /* 0x000fe200078e0003 */
[----:B------:R-:W-:Y:S02]  /*aac0*/  PRMT R9, RZ, 0x7610, R9 ;  /* 0x00007610ff097816 */ /* 0x000fe40000000009 */
[----:B------:R-:W-:-:S04]  /*aad0*/  IADD3 R3, P0, PT, R6, R2, RZ ;  /* 0x0000000206037210 */ /* 0x000fc80007f1e0ff */
[----:B------:R1:W5:Y:S02]  /*aae0*/  @!P6 LDG.E.U16 R9, desc[UR20][R4.64] ;  /* 0x000000140409e981 */ /* 0x000364000c1e1500 */
[----:B-1----:R-:W-:Y:S02]  /*aaf0*/  IMAD R4, R68, 0x3, RZ ;  /* 0x0000000344047824 */ /* 0x002fe400078e02ff */
[----:B------:R-:W-:-:S03]  /*ab00*/  VIADD R5, R7, 0xfffffffe ;  /* 0xfffffffe07057836 */ /* 0x000fc60000000000 */
[----:B------:R-:W-:Y:S01]  /*ab10*/  LEA.HI.X.SX32 R4, R4, R0, 0x1, P0 ;  /* 0x0000000004047211 */ /* 0x000fe200000f0eff */
[----:B------:R-:W-:Y:S01]  /*ab20*/  STL [R1+0x2d0], R3 ;  /* 0x0002d00301007387 */ /* 0x000fe20000100800 */
[----:B------:R-:W-:Y:S02]  /*ab30*/  ISETP.GE.U32.AND P6, PT, R5, 0x7fffff7f, PT ;  /* 0x7fffff7f0500780c */ /* 0x000fe40003fc6070 */
[----:B------:R-:W-:Y:S01]  /*ab40*/  PRMT R6, RZ, 0x7610, R6 ;  /* 0x00007610ff067816 */ /* 0x000fe20000000006 */
[----:B------:R1:W-:Y:S01]  /*ab50*/  STL [R1+0x2cc], R4 ;  /* 0x0002cc0401007387 */ /* 0x0003e20000100800 */
[----:B------:R-:W-:Y:S02]  /*ab60*/  @!P1 IMAD.MOV.U32 R5, RZ, RZ, R4 ;  /* 0x000000ffff059224 */ /* 0x000fe400078e0004 */
[----:B------:R-:W-:Y:S01]  /*ab70*/  VIADD R67, R7, 0x7f ;  /* 0x0000007f07437836 */ /* 0x000fe20000000000 */
[----:B0-----:R-:W-:Y:S01]  /*ab80*/  LOP3.LUT R70, R66, 0x7f, RZ, 0xc0, !PT ;  /* 0x0000007f42467812 */ /* 0x001fe200078ec0ff */
[----:B-1----:R-:W-:-:S03]  /*ab90*/  @!P1 IMAD.MOV.U32 R4, RZ, RZ, R3 ;  /* 0x000000ffff049224 */ /* 0x002fc600078e0003 */
[----:B------:R-:W-:Y:S02]  /*aba0*/  ISETP.GT.AND P4, PT, R67, 0x7f, PT ;  /* 0x0000007f4300780c */ /* 0x000fe40003f84270 */
[----:B------:R0:W5:Y:S01]  /*abb0*/  @!P1 LDG.E.U16 R6, desc[UR20][R4.64] ;  /* 0x0000001404069981 */ /* 0x000162000c1e1500 */
[----:B------:R-:W-:Y:S01]  /*abc0*/  LEA R69, P1, R68, R2, 0x2 ;  /* 0x0000000244457211 */ /* 0x000fe200078210ff */
[----:B------:R-:W-:Y:S01]  /*abd0*/  @!P5 IMAD.MOV.U32 R66, RZ, RZ, R2 ;  /* 0x000000ffff42d224 */ /* 0x000fe200078e0002 */
[----:B------:R-:W-:Y:S01]  /*abe0*/  ISETP.LT.AND P0, PT, R70, R7, P4 ;  /* 0x000000074600720c */ /* 0x000fe20002701270 */
[----:B------:R-:W-:Y:S02]  /*abf0*/  @!P5 IMAD.MOV.U32 R67, RZ, RZ, R0 ;  /* 0x000000ffff43d224 */ /* 0x000fe400078e0000 */
[----:B0-----:R-:W-:Y:S01]  /*ac00*/  IMAD.SHL.U32 R4, R68, 0x2, RZ ;  /* 0x0000000244047824 */ /* 0x001fe200078e00ff */
[----:B------:R-:W-:-:S04]  /*ac10*/  PRMT R5, RZ, 0x7610, R5 ;  /* 0x00007610ff057816 */ /* 0x000fc80000000005 */
[----:B------:R-:W-:Y:S02]  /*ac20*/  LEA.HI.X.SX32 R70, R4, R0, 0x1, P1 ;  /* 0x0000000004467211 */ /* 0x000fe400008f0eff */
[----:B------:R0:W5:Y:S03]  /*ac30*/  @!P5 LDG.E.U16 R5, desc[UR20][R66.64] ;  /* 0x000000144205d981 */ /* 0x000166000c1e1500 */
[----:B0-----:R-:W-:Y:S02]  /*ac40*/  IMAD.MOV.U32 R66, RZ, RZ, R70 ;  /* 0x000000ffff427224 */ /* 0x001fe400078e0046 */
[----:B------:R-:W-:-:S05]  /*ac50*/  IMAD.MOV.U32 R67, RZ, RZ, R69 ;  /* 0x000000ffff437224 */ /* 0x000fca00078e0045 */
[----:B------:R-:W-:Y:S02]  /*ac60*/  @!P3 LOP3.LUT R67, R67, R66, RZ, 0x3c, !PT ;  /* 0x000000424343b212 */ /* 0x000fe400078e3cff */
[----:B------:R-:W-:Y:S02]  /*ac70*/  IADD3 R3, P1, PT, R4, R2, RZ ;  /* 0x0000000204037210 */ /* 0x000fe40007f3e0ff */
[C---:B------:R-:W-:Y:S01]  /*ac80*/  @!P3 LOP3.LUT R66, R67.reuse, R66, RZ, 0x3c, !PT ;  /* 0x000000424342b212 */ /* 0x040fe200078e3cff */
[----:B------:R0:W-:Y:S01]  /*ac90*/  STL [R1+0x2c8], R69 ;  /* 0x0002c84501007387 */ /* 0x0001e20000100800 */
[----:B------:R-:W-:Y:S02]  /*aca0*/  PRMT R7, RZ, 0x7610, R7 ;  /* 0x00007610ff077816 */ /* 0x000fe40000000007 */
[----:B------:R-:W-:Y:S01]  /*acb0*/  @!P3 LOP3.LUT R67, R67, R66, RZ, 0x3c, !PT ;  /* 0x000000424343b212 */ /* 0x000fe200078e3cff */
[----:B------:R1:W-:Y:S04]  /*acc0*/  STL [R1+0x2c4], R70 ;  /* 0x0002c44601007387 */ /* 0x0003e80000100800 */
[----:B------:R2:W5:Y:S01]  /*acd0*/  @!P3 LDG.E.U16 R7, desc[UR20][R66.64] ;  /* 0x000000144207b981 */ /* 0x000562000c1e1500 */
[----:B0-----:R-:W-:-:S03]  /*ace0*/  LEA.HI.X.SX32 R69, R68, R0, 0x1, P1 ;  /* 0x0000000044457211 */ /* 0x001fc600008f0eff */
[----:B-1----:R0:W5:Y:S04]  /*acf0*/  LDL.LU R70, [R1+0x7dc] ;  /* 0x0007dc0001467983 */ /* 0x0021680000300800 */
[----:B------:R-:W-:Y:S01]  /*ad00*/  STL [R1+0x2c0], R3 ;  /* 0x0002c00301007387 */ /* 0x000fe20000100800 */
[----:B--2---:R-:W-:Y:S02]  /*ad10*/  @!P6 IMAD.MOV.U32 R67, RZ, RZ, R69 ;  /* 0x000000ffff43e224 */ /* 0x004fe400078e0045 */
[----:B------:R-:W-:Y:S01]  /*ad20*/  @!P6 IMAD.MOV.U32 R66, RZ, RZ, R3 ;  /* 0x000000ffff42e224 */ /* 0x000fe200078e0003 */
[----:B------:R1:W-:Y:S04]  /*ad30*/  STL [R1+0x2bc], R69 ;  /* 0x0002bc4501007387 */ /* 0x0003e80000100800 */
[----:B-1----:R0:W5:Y:S04]  /*ad40*/  LDL.LU R69, [R1+0x7d8] ;  /* 0x0007d80001457983 */ /* 0x0021680000300800 */
[----:B------:R0:W5:Y:S01]  /*ad50*/  LDL.LU R3, [R1+0x7d4] ;  /* 0x0007d40001037983 */ /* 0x0001620000300800 */
[----:B------:R-:W-:-:S04]  /*ad60*/  @!UP1 UIADD3 UR4, UPT, UPT, -UR7, 0x100000, URZ ;  /* 0x0010000007049890 */ /* 0x000fc8000fffe1ff */
[----:B------:R-:W-:Y:S02]  /*ad70*/  @!UP1 USHF.L.U32 UR5, UR4, 0xb, URZ ;  /* 0x0000000b04059899 */ /* 0x000fe400080006ff */
[----:B------:R-:W-:Y:S01]  /*ad80*/  @!UP1 USHF.L.U32 UR4, UR4, 0x1, URZ ;  /* 0x0000000104049899 */ /* 0x000fe200080006ff */
[----:B------:R-:W-:Y:S01]  /*ad90*/  VOTEU.ALL UP1, P2 ;  /* 0x0000000000ff7886 */ /* 0x000fe20001020000 */
[----:B------:R-:W-:-:S06]  /*ada0*/  PRMT R4, RZ, 0x7610, R4 ;  /* 0x00007610ff047816 */ /* 0x000fcc0000000004 */
[----:B------:R0:W5:Y:S04]  /*adb0*/  @!P6 LDG.E.U16 R4, desc[UR20][R66.64] ;  /* 0x000000144204e981 */ /* 0x000168000c1e1500 */
[----:B------:R0:W1:Y:S01]  /*adc0*/  @!UP1 SYNCS.EXCH.64 URZ, [UR9+0x8008], UR4 ;  /* 0x0080080409ff95b2 */ /* 0x0000620008000100 */
[----:B----4-:R-:W-:Y:S05]  /*add0*/  @!P4 BRA `(.L_x_6) ;  /* 0x0000000400b0c947 */ /* 0x010fea0003800000 */
[----:B-----5:R-:W-:Y:S01]  /*ade0*/  PRMT R4, R5, 0x5410, R4 ;  /* 0x0000541005047816 */ /* 0x020fe20000000004 */
[----:B0-----:R-:W2:Y:S01]  /*adf0*/  LDL.LU R66, [R1+0xa0] ;  /* 0x0000a00001427983 */ /* 0x001ea20000300800 */
[----:B------:R-:W-:Y:S02]  /*ae00*/  PRMT R5, R7, 0x5410, R6 ;  /* 0x0000541007057816 */ /* 0x000fe40000000006 */
[----:B------:R-:W-:Y:S01]  /*ae10*/  PRMT R6, R9, 0x5410, R8 ;  /* 0x0000541009067816 */ /* 0x000fe20000000008 */
[----:B------:R-:W3:Y:S01]  /*ae20*/  LDL.LU R67, [R1+0xa8] ;  /* 0x0000a80001437983 */ /* 0x000ee20000300800 */
[----:B------:R-:W-:Y:S02]  /*ae30*/  PRMT R9, R15, 0x5410, R14 ;  /* 0x000054100f097816 */ /* 0x000fe4000000000e */
[----:B------:R-:W-:Y:S02]  /*ae40*/  PRMT R14, R25, 0x5410, R24 ;  /* 0x00005410190e7816 */ /* 0x000fe40000000018 */
[----:B------:R-:W-:-:S02]  /*ae50*/  PRMT R25, R46, 0x5410, R47 ;  /* 0x000054102e197816 */ /* 0x000fc4000000002f */
[----:B------:R-:W-:Y:S01]  /*ae60*/  PRMT R15, R27, 0x5410, R26 ;  /* 0x000054101b0f7816 */ /* 0x000fe2000000001a */
[----:B------:R-:W4:Y:S01]  /*ae70*/  LDL.LU R46, [R1] ;  /* 0x00000000012e7983 */ /* 0x000f220000300800 */
[----:B------:R-:W-:Y:S02]  /*ae80*/  PRMT R26, R48, 0x5410, R49 ;  /* 0x00005410301a7816 */ /* 0x000fe40000000031 */
[----:B------:R-:W-:Y:S01]  /*ae90*/  PRMT R7, R11, 0x5410, R10 ;  /* 0x000054100b077816 */ /* 0x000fe2000000000a */
[----:B------:R-:W2:Y:S01]  /*aea0*/  LDL.LU R47, [R1+0x4] ;  /* 0x00000400012f7983 */ /* 0x000ea20000300800 */
[----:B------:R-:W-:Y:S02]  /*aeb0*/  PRMT R10, R17, 0x5410, R16 ;  /* 0x00005410110a7816 */ /* 0x000fe40000000010 */
[----:B------:R-:W-:Y:S01]  /*aec0*/  PRMT R27, R50, 0x5410, R51 ;  /* 0x00005410321b7816 */ /* 0x000fe20000000033 */
[----:B------:R-:W2:Y:S01]  /*aed0*/  LDL.LU R48, [R1+0xc] ;  /* 0x00000c0001307983 */ /* 0x000ea20000300800 */
[----:B------:R-:W-:-:S02]  /*aee0*/  PRMT R16, R29, 0x5410, R28 ;  /* 0x000054101d107816 */ /* 0x000fc4000000001c */
[----:B------:R-:W-:Y:S01]  /*aef0*/  PRMT R17, R31, 0x5410, R30 ;  /* 0x000054101f117816 */ /* 0x000fe2000000001e */
[----:B------:R-:W2:Y:S01]  /*af00*/  LDL.LU R49, [R1+0x14] ;  /* 0x0000140001317983 */ /* 0x000ea20000300800 */
        /* <DEDUP_REMOVED lines=33> */
[----:B------:R-:W-:-:S03]  /*b120*/  PRMT R24, R44, 0x5410, R45 ;  /* 0x000054102c187816 */ /* 0x000fc6000000002d */
[----:B------:R-:W2:Y:S04]  /*b130*/  LDL.LU R61, [R1+0x78] ;  /* 0x00007800013d7983 */ /* 0x000ea80000300800 */
[----:B------:R-:W2:Y:S04]  /*b140*/  LDL.LU R62, [R1+0x80] ;  /* 0x00008000013e7983 */ /* 0x000ea80000300800 */
[----:B------:R-:W2:Y:S04]  /*b150*/  LDL.LU R63, [R1+0x88] ;  /* 0x00008800013f7983 */ /* 0x000ea80000300800 */
[----:B------:R-:W2:Y:S04]  /*b160*/  LDL.LU R64, [R1+0x90] ;  /* 0x0000900001407983 */ /* 0x000ea80000300800 */
[----:B------:R-:W2:Y:S04]  /*b170*/  LDL.LU R65, [R1+0x98] ;  /* 0x0000980001417983 */ /* 0x000ea80000300800 */
[----:B------:R-:W2:Y:S04]  /*b180*/  LDL.LU R71, [R1+0x9c] ;  /* 0x00009c0001477983 */ /* 0x000ea80000300800 */
[----:B------:R-:W3:Y:S04]  /*b190*/  LDL.LU R72, [R1+0xa4] ;  /* 0x0000a40001487983 */ /* 0x000ee80000300800 */
[----:B------:R-:W3:Y:S04]  /*b1a0*/  LDL.LU R73, [R1+0x8c] ;  /* 0x00008c0001497983 */ /* 0x000ee80000300800 */
[----:B------:R-:W3:Y:S04]  /*b1b0*/  LDL.LU R74, [R1+0x94] ;  /* 0x00009400014a7983 */ /* 0x000ee80000300800 */
[----:B------:R-:W3:Y:S04]  /*b1c0*/  LDL.LU R75, [R1+0x7c] ;  /* 0x00007c00014b7983 */ /* 0x000ee80000300800 */
[----:B------:R-:W3:Y:S01]  /*b1d0*/  LDL.LU R76, [R1+0x84] ;  /* 0x00008400014c7983 */ /* 0x000ee20000300800 */
[----:B------:R-:W-:-:S03]  /*b1e0*/  PRMT R40, R81, 0x5410, R82 ;  /* 0x0000541051287816 */ /* 0x000fc60000000052 */
        /* <DEDUP_REMOVED lines=16> */
[----:B------:R-:W3:Y:S04]  /*b2f0*/  LDL.LU R88, [R1+0x28] ;  /* 0x0000280001587983 */ /* 0x000ee80000300800 */
[----:B------:R-:W3:Y:S04]  /*b300*/  LDL.LU R89, [R1+0x10] ;  /* 0x0000100001597983 */ /* 0x000ee80000300800 */
[----:B------:R-:W3:Y:S04]  /*b310*/  LDL.LU R90, [R1+0x18] ;  /* 0x00001800015a7983 */ /* 0x000ee80000300800 */
[----:B------:R-:W3:Y:S01]  /*b320*/  LDL.LU R92, [R1+0x8] ;  /* 0x00000800015c7983 */ /* 0x000ee20000300800 */
[----:B----4-:R-:W-:-:S02]  /*b330*/  PRMT R46, R93, 0x5410, R46 ;  /* 0x000054105d2e7816 */ /* 0x010fc4000000002e */
[----:B--2---:R-:W-:Y:S02]  /*b340*/  PRMT R66, R66, 0x5410, R71 ;  /* 0x0000541042427816 */ /* 0x004fe40000000047 */
[----:B---3--:R-:W-:Y:S02]  /*b350*/  PRMT R67, R67, 0x5410, R72 ;  /* 0x0000541043437816 */ /* 0x008fe40000000048 */
[----:B------:R-:W-:Y:S02]  /*b360*/  PRMT R64, R64, 0x5410, R73 ;  /* 0x0000541040407816 */ /* 0x000fe40000000049 */
[----:B------:R-:W-:Y:S02]  /*b370*/  PRMT R65, R65, 0x5410, R74 ;  /* 0x0000541041417816 */ /* 0x000fe4000000004a */
[----:B------:R-:W-:Y:S02]  /*b380*/  PRMT R62, R62, 0x5410, R75 ;  /* 0x000054103e3e7816 */ /* 0x000fe4000000004b */
[----:B------:R-:W-:-:S02]  /*b390*/  PRMT R63, R63, 0x5410, R76 ;  /* 0x000054103f3f7816 */ /* 0x000fc4000000004c */
[----:B------:R-:W-:Y:S02]  /*b3a0*/  PRMT R60, R60, 0x5410, R77 ;  /* 0x000054103c3c7816 */ /* 0x000fe4000000004d */
[----:B------:R-:W-:Y:S02]  /*b3b0*/  PRMT R61, R61, 0x5410, R78 ;  /* 0x000054103d3d7816 */ /* 0x000fe4000000004e */
        /* <DEDUP_REMOVED lines=12> */
[----:B------:R-:W-:-:S04]  /*b480*/  PRMT R47, R47, 0x5410, R92 ;  /* 0x000054102f2f7816 */ /* 0x000fc8000000005c */
[----:B------:R2:W-:Y:S03]  /*b490*/  STTM.x64 tmem[UR10+0x40], R4 ;  /* 0x00004004000079ed */ /* 0x0005e6000834000a */
.L_x_6:
[----:B--2--5:R-:W2:Y:S01]  /*b4a0*/  LDL.LU R4, [R1+0xac] ;  /* 0x0000ac0001047983 */ /* 0x024ea20000300800 */
[----:B0-----:R-:W0:Y:S03]  /*b4b0*/  LDCU UR4, c[0x0][0x3b0] ;  /* 0x00007600ff0477ac */ /* 0x001e260008000800 */
[----:B------:R-:W3:Y:S04]  /*b4c0*/  LDL.LU R5, [R1+0xb0] ;  /* 0x0000b00001057983 */ /* 0x000ee80000300800 */
[----:B------:R-:W4:Y:S04]  /*b4d0*/  LDL.LU R6, [R1+0xb4] ;  /* 0x0000b40001067983 */ /* 0x000f280000300800 */
[----:B------:R-:W-:Y:S04]  /*b4e0*/  STL [R1+0x7e0], R69 ;  /* 0x0007e04501007387 */ /* 0x000fe80000100800 */
[----:B------:R-:W-:Y:S04]  /*b4f0*/  STL [R1+0x7dc], R68 ;  /* 0x0007dc4401007387 */ /* 0x000fe80000100800 */
[----:B------:R-:W-:Y:S04]  /*b500*/  STL [R1+0x7d8], R2 ;  /* 0x0007d80201007387 */ /* 0x000fe80000100800 */
[----:B------:R1:W-:Y:S04]  /*b510*/  STL [R1+0x7d4], R0 ;  /* 0x0007d40001007387 */ /* 0x0003e80000100800 */
[----:B------:R-:W4:Y:S04]  /*b520*/  LDL.LU R7, [R1+0xbc] ;  /* 0x0000bc0001077983 */ /* 0x000f280000300800 */
        /* <DEDUP_REMOVED lines=59> */
[----:B------:R-:W0:Y:S01]  /*b8e0*/  LDL.LU R67, [R1+0x1ac] ;  /* 0x0001ac0001437983 */ /* 0x000e220000300800 */
[----:B------:R-:W0:Y:S01]  /*b8f0*/  FENCE.VIEW.ASYNC.T ;  /* 0x00000000000073c6 */ /* 0x000e220000000200 */
[----:B--2---:R-:W-:-:S02]  /*b900*/  IMAD R4, R4, UR11, RZ ;  /* 0x0000000b04047c24 */ /* 0x004fc4000f8e02ff */
[----:B---3--:R-:W-:-:S03]  /*b910*/  IMAD R5, R5, UR11, RZ ;  /* 0x0000000b05057c24 */ /* 0x008fc6000f8e02ff */
[----:B-1----:R-:W-:Y:S01]  /*b920*/  LEA R0, P1, R4, R70, 0x1 ;  /* 0x0000004604007211 */ /* 0x002fe200078208ff */
[----:B----4-:R-:W-:-:S03]  /*b930*/  IMAD R6, R6, UR11, RZ ;  /* 0x0000000b06067c24 */ /* 0x010fc6000f8e02ff */
[----:B------:R-:W-:Y:S01]  /*b940*/  LEA.HI.X.SX32 R4, R4, R3, 0x1, P1 ;  /* 0x0000000304047211 */ /* 0x000fe200008f0eff */
[----:B------:R1:W-:Y:S01]  /*b950*/  STL [R1+0xc0], R0 ;  /* 0x0000c00001007387 */ /* 0x0003e20000100800 */
[----:B------:R-:W-:-:S03]  /*b960*/  LEA R2, P3, R5, R70, 0x1 ;  /* 0x0000004605027211 */ /* 0x000fc600078608ff */
[----:B------:R2:W-:Y:S01]  /*b970*/  STL [R1+0xbc], R4 ;  /* 0x0000bc0401007387 */ /* 0x0005e20000100800 */
[----:B-1----:R-:W-:-:S03]  /*b980*/  LEA R0, P4, R6, R70, 0x1 ;  /* 0x0000004606007211 */ /* 0x002fc600078808ff */
[----:B------:R1:W-:Y:S01]  /*b990*/  STL [R1+0xc8], R2 ;  /* 0x0000c80201007387 */ /* 0x0003e20000100800 */
[----:B------:R-:W-:Y:S02]  /*b9a0*/  IMAD R7, R7, UR11, RZ ;  /* 0x0000000b07077c24 */ /* 0x000fe4000f8e02ff */
[----:B------:R-:W-:-:S03]  /*b9b0*/  IMAD R8, R8, UR11, RZ ;  /* 0x0000000b08087c24 */ /* 0x000fc6000f8e02ff */
[-C--:B--2---:R-:W-:Y:S01]  /*b9c0*/  LEA R4, P5, R7, R70.reuse, 0x1 ;  /* 0x0000004607047211 */ /* 0x084fe200078a08ff */
[----:B------:R-:W-:Y:S01]  /*b9d0*/  IMAD R9, R9, UR11, RZ ;  /* 0x0000000b09097c24 */ /* 0x000fe2000f8e02ff */
[----:B-1----:R-:W-:Y:S01]  /*b9e0*/  LEA R2, P6, R8, R70, 0x1 ;  /* 0x0000004608027211 */ /* 0x002fe200078c08ff */
[----:B------:R1:W-:Y:S01]  /*b9f0*/  STL [R1+0xd0], R0 ;  /* 0x0000d00001007387 */ /* 0x0003e20000100800 */
[----:B------:R-:W-:-:S03]  /*ba00*/  IMAD R10, R10, UR11, RZ ;  /* 0x0000000b0a0a7c24 */ /* 0x000fc6000f8e02ff */
[----:B------:R2:W-:Y:S01]  /*ba10*/  STL [R1+0xd8], R4 ;  /* 0x0000d80401007387 */ /* 0x0005e20000100800 */
[----:B-1----:R-:W-:-:S03]  /*ba20*/  LEA R0, P1, R9, R70, 0x1 ;  /* 0x0000004609007211 */ /* 0x002fc600078208ff */
[----:B------:R1:W-:Y:S01]  /*ba30*/  STL [R1+0xe0], R2 ;  /* 0x0000e00201007387 */ /* 0x0003e20000100800 */
[----:B--2---:R-:W-:-:S03]  /*ba40*/  LEA.HI.X.SX32 R4, R5, R3, 0x1, P3 ;  /* 0x0000000305047211 */ /* 0x004fc600018f0eff */
[----:B------:R2:W-:Y:S01]  /*ba50*/  STL [R1+0xe8], R0 ;  /* 0x0000e80001007387 */ /* 0x0005e20000100800 */
[----:B-1----:R-:W-:-:S03]  /*ba60*/  LEA R2, P3, R10, R70, 0x1 ;  /* 0x000000460a027211 */ /* 0x002fc600078608ff */
[----:B------:R-:W-:Y:S01]  /*ba70*/  STL [R1+0xc4], R4 ;  /* 0x0000c40401007387 */ /* 0x000fe20000100800 */
[----:B--2---:R-:W-:-:S03]  /*ba80*/  LEA.HI.X.SX32 R0, R6, R3, 0x1, P4 ;  /* 0x0000000306007211 */ /* 0x004fc600020f0eff */
[----:B------:R-:W-:Y:S01]  /*ba90*/  STL [R1+0x864], R6 ;  /* 0x0008640601007387 */ /* 0x000fe20000100800 */
[----:B------:R-:W-:-:S03]  /*baa0*/  IMAD R12, R12, UR11, RZ ;  /* 0x0000000b0c0c7c24 */ /* 0x000fc6000f8e02ff */
[----:B------:R-:W-:Y:S01]  /*bab0*/  STL [R1+0xf0], R2 ;  /* 0x0000f00201007387 */ /* 0x000fe20000100800 */
[----:B------:R-:W-:-:S03]  /*bac0*/  IMAD R11, R11, UR11, RZ ;  /* 0x0000000b0b0b7c24 */ /* 0x000fc6000f8e02ff */
[----:B------:R1:W-:Y:S02]  /*bad0*/  STL [R1+0xcc], R0 ;  /* 0x0000cc0001007387 */ /* 0x0003e40000100800 */
[-C--:B------:R-:W-:Y:S02]  /*bae0*/  LEA R85, P4, R11, R70.reuse, 0x1 ;  /* 0x000000460b557211 */ /* 0x080fe400078808ff */
[----:B------:R-:W-:Y:S01]  /*baf0*/  STL [R1+0x888], R7 ;  /* 0x0008880701007387 */ /* 0x000fe20000100800 */
[-C--:B-1----:R-:W-:Y:S02]  /*bb00*/  LEA.HI.X.SX32 R0, R7, R3.reuse, 0x1, P5 ;  /* 0x0000000307007211 */ /* 0x082fe400028f0eff */
[----:B------:R-:W-:Y:S01]  /*bb10*/  LEA R2, P5, R12, R70, 0x1 ;  /* 0x000000460c027211 */ /* 0x000fe200078a08ff */
[----:B------:R-:W-:Y:S02]  /*bb20*/  IMAD R13, R13, UR11, RZ ;  /* 0x0000000b0d0d7c24 */ /* 0x000fe4000f8e02ff */
[----:B------:R1:W-:Y:S04]  /*bb30*/  STL [R1+0xd4], R0 ;  /* 0x0000d40001007387 */ /* 0x0003e80000100800 */
[----:B------:R-:W-:Y:S01]  /*bb40*/  STL [R1+0x8a8], R8 ;  /* 0x0008a80801007387 */ /* 0x000fe20000100800 */
[----:B-1----:R-:W-:-:S03]  /*bb50*/  LEA.HI.X.SX32 R0, R8, R3, 0x1, P6 ;  /* 0x0000000308007211 */ /* 0x002fc600030f0eff */
[----:B------:R1:W-:Y:S01]  /*bb60*/  STL [R1+0x100], R2 ;  /* 0x0001000201007387 */ /* 0x0003e20000100800 */
[----:B------:R-:W-:-:S03]  /*bb70*/  IMAD R14, R14, UR11, RZ ;  /* 0x0000000b0e0e7c24 */ /* 0x000fc6000f8e02ff */
[----:B------:R-:W-:Y:S04]  /*bb80*/  STL [R1+0xf8], R85 ;  /* 0x0000f85501007387 */ /* 0x000fe80000100800 */
[----:B------:R2:W-:Y:S01]  /*bb90*/  STL [R1+0xdc], R0 ;  /* 0x0000dc0001007387 */ /* 0x0005e20000100800 */
[----:B-1----:R-:W-:-:S03]  /*bba0*/  LEA.HI.X.SX32 R2, R9, R3, 0x1, P1 ;  /* 0x0000000309027211 */ /* 0x002fc600008f0eff */
[----:B------:R-:W-:Y:S01]  /*bbb0*/  STL [R1+0x7e4], R85 ;  /* 0x0007e45501007387 */ /* 0x000fe20000100800 */
[----:B--2---:R-:W-:-:S03]  /*bbc0*/  LEA R0, P6, R13, R70, 0x1 ;  /* 0x000000460d007211 */ /* 0x004fc600078c08ff */
[----:B------:R-:W-:Y:S01]  /*bbd0*/  STL [R1+0x82c], R9 ;  /* 0x00082c0901007387 */ /* 0x000fe20000100800 */
[----:B------:R-:W-:-:S03]  /*bbe0*/  IMAD R15, R15, UR11, RZ ;  /* 0x0000000b0f0f7c24 */ /* 0x000fc6000f8e02ff */
[----:B------:R1:W-:Y:S04]  /*bbf0*/  STL [R1+0x108], R0 ;  /* 0x0001080001007387 */ /* 0x0003e80000100800 */
[----:B------:R2:W-:Y:S01]  /*bc00*/  STL [R1+0xe4], R2 ;  /* 0x0000e40201007387 */ /* 0x0005e20000100800 */
[----:B-1----:R-:W-:-:S03]  /*bc10*/  LEA R0, P1, R14, R70, 0x1 ;  /* 0x000000460e007211 */ /* 0x002fc600078208ff */
[----:B------:R-:W-:Y:S01]  /*bc20*/  STL [R1+0x848], R10 ;  /* 0x0008480a01007387 */ /* 0x000fe20000100800 */
[----:B--2---:R-:W-:-:S03]  /*bc30*/  LEA.HI.X.SX32 R2, R10, R3, 0x1, P3 ;  /* 0x000000030a027211 */ /* 0x004fc600018f0eff */
[----:B------:R1:W-:Y:S01]  /*bc40*/  STL [R1+0x110], R0 ;  /* 0x0001100001007387 */ /* 0x0003e20000100800 */
[----:B------:R-:W-:Y:S02]  /*bc50*/  IMAD R16, R16, UR11, RZ ;  /* 0x0000000b10107c24 */ /* 0x000fe4000f8e02ff */
[----:B------:R-:W-:Y:S01]  /*bc60*/  IMAD R17, R17, UR11, RZ ;  /* 0x0000000b11117c24 */ /* 0x000fe2000f8e02ff */
[----:B------:R2:W-:Y:S01]  /*bc70*/  STL [R1+0xec], R2 ;  /* 0x0000ec0201007387 */ /* 0x0005e20000100800 */
[-C--:B------:R-:W-:Y:S02]  /*bc80*/  LEA.HI.X.SX32 R86, R11, R3.reuse, 0x1, P4 ;  /* 0x000000030b567211 */ /* 0x080fe400020f0eff */
[-C--:B-1----:R-:W-:Y:S01]  /*bc90*/  LEA R0, P3, R15, R70.reuse, 0x1 ;  /* 0x000000460f007211 */ /* 0x082fe200078608ff */
[----:B------:R-:W-:Y:S01]  /*bca0*/  STL [R1+0x868], R11 ;  /* 0x0008680b01007387 */ /* 0x000fe20000100800 */
[-C--:B------:R-:W-:Y:S02]  /*bcb0*/  LEA R9, P4, R16, R70.reuse, 0x1 ;  /* 0x0000004610097211 */ /* 0x080fe400078808ff */
[----:B--2---:R-:W-:Y:S01]  /*bcc0*/  LEA.HI.X.SX32 R2, R12, R3, 0x1, P5 ;  /* 0x000000030c027211 */ /* 0x004fe200028f0eff */
[----:B------:R1:W-:Y:S04]  /*bcd0*/  STL [R1+0x130], R0 ;  /* 0x0001300001007387 */ /* 0x0003e80000100800 */
[----:B------:R-:W-:Y:S04]  /*bce0*/  STL [R1+0x88c], R12 ;  /* 0x00088c0c01007387 */ /* 0x000fe80000100800 */
[----:B------:R-:W-:Y:S01]  /*bcf0*/  STL [R1+0xfc], R2 ;  /* 0x0000fc0201007387 */ /* 0x000fe20000100800 */
[----:B-1----:R-:W-:-:S03]  /*bd00*/  LEA R0, P5, R17, R70, 0x1 ;  /* 0x0000004611007211 */ /* 0x002fc600078a08ff */
[----:B------:R-:W-:Y:S04]  /*bd10*/  STL [R1+0xf4], R86 ;  /* 0x0000f45601007387 */ /* 0x000fe80000100800 */
[----:B------:R-:W-:Y:S04]  /*bd20*/  STL [R1+0x138], R9 ;  /* 0x0001380901007387 */ /* 0x000fe80000100800 */
[----:B------:R1:W-:Y:S04]  /*bd30*/  STL [R1+0x140], R0 ;  /* 0x0001400001007387 */ /* 0x0003e80000100800 */
[----:B------:R-:W-:Y:S01]  /*bd40*/  STL [R1+0x838], R9 ;  /* 0x0008380901007387 */ /* 0x000fe20000100800 */
[----:B-1----:R-:W-:-:S03]  /*bd50*/  LEA.HI.X.SX32 R0, R13, R3, 0x1, P6 ;  /* 0x000000030d007211 */ /* 0x002fc600030f0eff */
[----:B------:R1:W-:Y:S01]  /*bd60*/  STL [R1+0x7e8], R86 ;  /* 0x0007e85601007387 */ /* 0x0003e20000100800 */
[----:B------:R-:W-:-:S03]  /*bd70*/  IMAD R18, R18, UR12, RZ ;  /* 0x0000000c12127c24 */ /* 0x000fc6000f8e02ff */
[----:B------:R-:W-:Y:S04]  /*bd80*/  STL [R1+0x8ac], R13 ;  /* 0x0008ac0d01007387 */ /* 0x000fe80000100800 */
[----:B------:R2:W-:Y:S01]  /*bd90*/  STL [R1+0x104], R0 ;  /* 0x0001040001007387 */ /* 0x0005e20000100800 */
[----:B------:R-:W-:Y:S01]  /*bda0*/  IMAD R19, R19, UR13, RZ ;  /* 0x0000000d13137c24 */ /* 0x000fe2000f8e02ff */
[----:B-1----:R-:W-:Y:S01]  /*bdb0*/  LEA R86, P6, R18, R70, 0x1 ;  /* 0x0000004612567211 */ /* 0x002fe200078c08ff */
[----:B------:R-:W-:Y:S01]  /*bdc0*/  IMAD R20, R20, UR14, RZ ;  /* 0x0000000e14147c24 */ /* 0x000fe2000f8e02ff */
[----:B------:R-:W-:Y:S01]  /*bdd0*/  STL [R1+0x830], R14 ;  /* 0x0008300e01007387 */ /* 0x000fe20000100800 */
[----:B--2---:R-:W-:-:S05]  /*bde0*/  LEA.HI.X.SX32 R0, R14, R3, 0x1, P1 ;  /* 0x000000030e007211 */ /* 0x004fca00008f0eff */
[----:B------:R1:W-:Y:S01]  /*bdf0*/  STL [R1+0x10c], R0 ;  /* 0x00010c0001007387 */ /* 0x0003e20000100800 */
[----:B------:R-:W-:Y:S01]  /*be00*/  LEA R71, P1, R19, R70, 0x1 ;  /* 0x0000004613477211 */ /* 0x000fe200078208ff */
[----:B------:R-:W-:Y:S02]  /*be10*/  IMAD R21, R21, UR15, RZ ;  /* 0x0000000f15157c24 */ /* 0x000fe4000f8e02ff */
[----:B------:R-:W-:Y:S01]  /*be20*/  STL [R1+0x84c], R15 ;  /* 0x00084c0f01007387 */ /* 0x000fe20000100800 */
[----:B-1----:R-:W-:-:S03]  /*be30*/  LEA.HI.X.SX32 R0, R15, R3, 0x1, P3 ;  /* 0x000000030f007211 */ /* 0x002fc600018f0eff */
[----:B------:R-:W-:Y:S01]  /*be40*/  STL [R1+0x148], R86 ;  /* 0x0001485601007387 */ /* 0x000fe20000100800 */
[-C--:B------:R-:W-:Y:S01]  /*be50*/  LEA R13, P3, R20, R70.reuse, 0x1 ;  /* 0x00000046140d7211 */ /* 0x080fe200078608ff */
[----:B------:R-:W-:Y:S01]  /*be60*/  IMAD R22, R22, UR16, RZ ;  /* 0x0000001016167c24 */ /* 0x000fe2000f8e02ff */
[----:B------:R-:W-:Y:S01]  /*be70*/  LEA.HI.X.SX32 R14, R16, R3, 0x1, P4 ;  /* 0x00000003100e7211 */ /* 0x000fe200020f0eff */
[----:B------:R1:W-:Y:S01]  /*be80*/  STL [R1+0x12c], R0 ;  /* 0x00012c0001007387 */ /* 0x0003e20000100800 */
[----:B------:R-:W-:-:S03]  /*be90*/  LEA R12, P4, R21, R70, 0x1 ;  /* 0x00000046150c7211 */ /* 0x000fc600078808ff */
[----:B------:R-:W-:Y:S01]  /*bea0*/  STL [R1+0x7f8], R86 ;  /* 0x0007f85601007387 */ /* 0x000fe20000100800 */
[----:B------:R-:W-:-:S03]  /*beb0*/  IMAD R23, R23, UR17, RZ ;  /* 0x0000001117177c24 */ /* 0x000fc6000f8e02ff */
[----:B------:R-:W-:Y:S01]  /*bec0*/  STL [R1+0x86c], R16 ;  /* 0x00086c1001007387 */ /* 0x000fe20000100800 */
[----:B-1----:R-:W-:-:S03]  /*bed0*/  LEA.HI.X.SX32 R0, R17, R3, 0x1, P5 ;  /* 0x0000000311007211 */ /* 0x002fc600028f0eff */
[----:B------:R-:W-:Y:S01]  /*bee0*/  STL [R1+0x150], R71 ;  /* 0x0001504701007387 */ /* 0x000fe20000100800 */
[----:B------:R-:W-:-:S03]  /*bef0*/  IMAD R24, R24, UR18, RZ ;  /* 0x0000001218187c24 */ /* 0x000fc6000f8e02ff */
[----:B------:R-:W-:Y:S01]  /*bf00*/  STL [R1+0x158], R13 ;  /* 0x0001580d01007387 */ /* 0x000fe20000100800 */
[----:B------:R-:W-:-:S03]  /*bf10*/  LEA R11, P5, R22, R70, 0x1 ;  /* 0x00000046160b7211 */ /* 0x000fc600078a08ff */
[----:B------:R1:W-:Y:S04]  /*bf20*/  STL [R1+0x7ec], R71 ;  /* 0x0007ec4701007387 */ /* 0x0003e80000100800 */
[----:B------:R-:W-:Y:S04]  /*bf30*/  STL [R1+0x134], R14 ;  /* 0x0001340e01007387 */ /* 0x000fe80000100800 */
[----:B------:R-:W-:Y:S01]  /*bf40*/  STL [R1+0x83c], R14 ;  /* 0x00083c0e01007387 */ /* 0x000fe20000100800 */
[----:B-1----:R-:W-:-:S03]  /*bf50*/  LEA.HI.X.SX32 R71, R18, R3, 0x1, P6 ;  /* 0x0000000312477211 */ /* 0x002fc600030f0eff */
[----:B------:R-:W-:Y:S01]  /*bf60*/  STL [R1+0x890], R17 ;  /* 0x0008901101007387 */ /* 0x000fe20000100800 */
[----:B------:R-:W-:-:S03]  /*bf70*/  LEA R10, P6, R23, R70, 0x1 ;  /* 0x00000046170a7211 */ /* 0x000fc600078c08ff */
[----:B------:R-:W-:Y:S01]  /*bf80*/  STL [R1+0x160], R12 ;  /* 0x0001600c01007387 */ /* 0x000fe20000100800 */
[----:B------:R-:W-:-:S03]  /*bf90*/  LEA.HI.X.SX32 R84, R19, R3, 0x1, P1 ;  /* 0x0000000313547211 */ /* 0x000fc600008f0eff */
[----:B------:R1:W-:Y:S01]  /*bfa0*/  STL [R1+0x13c], R0 ;  /* 0x00013c0001007387 */ /* 0x0003e20000100800 */
[----:B------:R-:W-:-:S03]  /*bfb0*/  IMAD R25, R25, UR19, RZ ;  /* 0x0000001319197c24 */ /* 0x000fc6000f8e02ff */
[----:B------:R-:W-:Y:S04]  /*bfc0*/  STL [R1+0x894], R12 ;  /* 0x0008940c01007387 */ /* 0x000fe80000100800 */
[----:B------:R-:W-:Y:S01]  /*bfd0*/  STL [R1+0x168], R11 ;  /* 0x0001680b01007387 */ /* 0x000fe20000100800 */
[----:B-1----:R-:W-:-:S03]  /*bfe0*/  LEA R0, P1, R24, R70, 0x1 ;  /* 0x0000004618007211 */ /* 0x002fc600078208ff */
[----:B------:R-:W-:Y:S01]  /*bff0*/  STL [R1+0x870], R11 ;  /* 0x0008700b01007387 */ /* 0x000fe20000100800 */
[----:B------:R-:W-:-:S03]  /*c000*/  LEA.HI.X.SX32 R2, R20, R3, 0x1, P3 ;  /* 0x0000000314027211 */ /* 0x000fc600018f0eff */
[----:B------:R-:W-:Y:S04]  /*c010*/  STL [R1+0x834], R19 ;  /* 0x0008341301007387 */ /* 0x000fe80000100800 */
[----:B------:R-:W-:Y:S04]  /*c020*/  STL [R1+0x170], R10 ;  /* 0x0001700a01007387 */ /* 0x000fe80000100800 */
[----:B------:R-:W-:Y:S04]  /*c030*/  STL [R1+0x850], R10 ;  /* 0x0008500a01007387 */ /* 0x000fe80000100800 */
[----:B------:R1:W-:Y:S04]  /*c040*/  STL [R1+0x178], R0 ;  /* 0x0001780001007387 */ /* 0x0003e80000100800 */
[----:B------:R-:W-:Y:S04]  /*c050*/  STL [R1+0x144], R71 ;  /* 0x0001444701007387 */ /* 0x000fe80000100800 */
[----:B------:R-:W-:Y:S01]  /*c060*/  STL [R1+0x7fc], R71 ;  /* 0x0007fc4701007387 */ /* 0x000fe20000100800 */
[----:B-1----:R-:W-:-:S03]  /*c070*/  LEA R0, P3, R25, R70, 0x1 ;  /* 0x0000004619007211 */ /* 0x002fc600078608ff */
[----:B------:R-:W-:Y:S04]  /*c080*/  STL [R1+0x854], R20 ;  /* 0x0008541401007387 */ /* 0x000fe80000100800 */
[----:B------:R-:W-:Y:S04]  /*c090*/  STL [R1+0x154], R2 ;  /* 0x0001540201007387 */ /* 0x000fe80000100800 */
[----:B------:R-:W-:Y:S04]  /*c0a0*/  STL [R1+0x14c], R84 ;  /* 0x00014c5401007387 */ /* 0x000fe80000100800 */
[----:B------:R-:W-:Y:S04]  /*c0b0*/  STL [R1+0x7f0], R84 ;  /* 0x0007f05401007387 */ /* 0x000fe80000100800 */
[----:B------:R1:W-:Y:S01]  /*c0c0*/  STL [R1+0x180], R0 ;  /* 0x0001800001007387 */ /* 0x0003e20000100800 */
[----:B------:R-:W-:-:S03]  /*c0d0*/  IMAD R26, R26, UR22, RZ ;  /* 0x000000161a1a7c24 */ /* 0x000fc6000f8e02ff */
[----:B------:R-:W-:Y:S01]  /*c0e0*/  STL [R1+0x874], R21 ;  /* 0x0008741501007387 */ /* 0x000fe20000100800 */
[----:B-1----:R-:W-:-:S05]  /*c0f0*/  LEA.HI.X.SX32 R0, R21, R3, 0x1, P4 ;  /* 0x0000000315007211 */ /* 0x002fca00020f0eff */
[----:B------:R1:W-:Y:S01]  /*c100*/  STL [R1+0x15c], R0 ;  /* 0x00015c0001007387 */ /* 0x0003e20000100800 */
[----:B------:R-:W-:Y:S01]  /*c110*/  LEA R69, P4, R26, R70, 0x1 ;  /* 0x000000461a457211 */ /* 0x000fe200078808ff */
[----:B------:R-:W-:Y:S02]  /*c120*/  IMAD R27, R27, UR23, RZ ;  /* 0x000000171b1b7c24 */ /* 0x000fe4000f8e02ff */
[----:B------:R-:W-:Y:S01]  /*c130*/  STL [R1+0x898], R22 ;  /* 0x0008981601007387 */ /* 0x000fe20000100800 */
[----:B-1----:R-:W-:-:S05]  /*c140*/  LEA.HI.X.SX32 R0, R22, R3, 0x1, P5 ;  /* 0x0000000316007211 */ /* 0x002fca00028f0eff */
[----:B------:R1:W-:Y:S01]  /*c150*/  STL [R1+0x164], R0 ;  /* 0x0001640001007387 */ /* 0x0003e20000100800 */
[----:B------:R-:W-:-:S03]  /*c160*/  LEA R82, P5, R27, R70, 0x1 ;  /* 0x000000461b527211 */ /* 0x000fc600078a08ff */
[----:B------:R-:W-:Y:S01]  /*c170*/  STL [R1+0x188], R69 ;  /* 0x0001884501007387 */ /* 0x000fe20000100800 */
[----:B-1----:R-:W-:-:S03]  /*c180*/  LEA.HI.X.SX32 R0, R23, R3, 0x1, P6 ;  /* 0x0000000317007211 */ /* 0x002fc600030f0eff */
[----:B------:R-:W-:Y:S01]  /*c190*/  STL [R1+0x7f4], R69 ;  /* 0x0007f44501007387 */ /* 0x000fe20000100800 */
[----:B------:R-:W-:-:S03]  /*c1a0*/  IMAD R28, R28, UR24, RZ ;  /* 0x000000181c1c7c24 */ /* 0x000fc6000f8e02ff */
[----:B------:R1:W-:Y:S01]  /*c1b0*/  STL [R1+0x16c], R0 ;  /* 0x00016c0001007387 */ /* 0x0003e20000100800 */
[----:B------:R-:W-:Y:S01]  /*c1c0*/  IMAD R29, R29, UR25, RZ ;  /* 0x000000191d1d7c24 */ /* 0x000fe2000f8e02ff */
[-C--:B------:R-:W-:Y:S02]  /*c1d0*/  LEA R8, P6, R28, R70.reuse, 0x1 ;  /* 0x000000461c087211 */ /* 0x080fe400078c08ff */
[----:B------:R-:W-:Y:S01]  /*c1e0*/  STL [R1+0x190], R82 ;  /* 0x0001905201007387 */ /* 0x000fe20000100800 */
[----:B------:R-:W-:Y:S01]  /*c1f0*/  IMAD R30, R30, UR26, RZ ;  /* 0x0000001a1e1e7c24 */ /* 0x000fe2000f8e02ff */
[----:B-1----:R-:W-:Y:S02]  /*c200*/  LEA.HI.X.SX32 R0, R24, R3, 0x1, P1 ;  /* 0x0000000318007211 */ /* 0x002fe400008f0eff */
[----:B------:R-:W-:Y:S01]  /*c210*/  STL [R1+0x800], R82 ;  /* 0x0008005201007387 */ /* 0x000fe20000100800 */
[----:B------:R-:W-:Y:S01]  /*c220*/  IMAD R31, R31, UR27, RZ ;  /* 0x0000001b1f1f7c24 */ /* 0x000fe2000f8e02ff */
[----:B------:R-:W-:-:S02]  /*c230*/  LEA R7, P1, R29, R70, 0x1 ;  /* 0x000000461d077211 */ /* 0x000fc400078208ff */
[----:B------:R1:W-:Y:S01]  /*c240*/  STL [R1+0x174], R0 ;  /* 0x0001740001007387 */ /* 0x0003e20000100800 */
[----:B------:R-:W-:-:S03]  /*c250*/  LEA.HI.X.SX32 R85, R26, R3, 0x1, P4 ;  /* 0x000000031a557211 */ /* 0x000fc600020f0eff */
[----:B------:R-:W-:Y:S01]  /*c260*/  STL [R1+0x198], R8 ;  /* 0x0001980801007387 */ /* 0x000fe20000100800 */
[----:B-1----:R-:W-:Y:S02]  /*c270*/  LEA.HI.X.SX32 R0, R25, R3, 0x1, P3 ;  /* 0x0000000319007211 */ /* 0x002fe400018f0eff */
[-C--:B------:R-:W-:Y:S01]  /*c280*/  LEA R6, P3, R30, R70.reuse, 0x1 ;  /* 0x000000461e067211 */ /* 0x080fe200078608ff */
[----:B------:R-:W-:Y:S02]  /*c290*/  IMAD R32, R32, UR28, RZ ;  /* 0x0000001c20207c24 */ /* 0x000fe4000f8e02ff */
[----:B------:R1:W-:Y:S04]  /*c2a0*/  STL [R1+0x17c], R0 ;  /* 0x00017c0001007387 */ /* 0x0003e80000100800 */
[----:B------:R-:W-:Y:S04]  /*c2b0*/  STL [R1+0x1a0], R7 ;  /* 0x0001a00701007387 */ /* 0x000fe80000100800 */
[----:B------:R-:W-:Y:S01]  /*c2c0*/  STL [R1+0x89c], R7 ;  /* 0x00089c0701007387 */ /* 0x000fe20000100800 */
[----:B-1----:R-:W-:-:S03]  /*c2d0*/  LEA R0, P4, R31, R70, 0x1 ;  /* 0x000000461f007211 */ /* 0x002fc600078808ff */
[----:B------:R-:W-:Y:S01]  /*c2e0*/  STL [R1+0x858], R26 ;  /* 0x0008581a01007387 */ /* 0x000fe20000100800 */
[----:B------:R-:W-:-:S03]  /*c2f0*/  LEA.HI.X.SX32 R83, R27, R3, 0x1, P5 ;  /* 0x000000031b537211 */ /* 0x000fc600028f0eff */
[----:B------:R-:W-:Y:S01]  /*c300*/  STL [R1+0x1a8], R6 ;  /* 0x0001a80601007387 */ /* 0x000fe20000100800 */
[----:B------:R-:W-:-:S03]  /*c310*/  IMAD R33, R33, UR29, RZ ;  /* 0x0000001d21217c24 */ /* 0x000fc6000f8e02ff */
[----:B------:R-:W-:Y:S04]  /*c320*/  STL [R1+0x878], R6 ;  /* 0x0008780601007387 */ /* 0x000fe80000100800 */
[----:B------:R1:W-:Y:S01]  /*c330*/  STL [R1+0x1b0], R0 ;  /* 0x0001b00001007387 */ /* 0x0003e20000100800 */
[----:B------:R-:W-:-:S03]  /*c340*/  LEA.HI.X.SX32 R2, R28, R3, 0x1, P6 ;  /* 0x000000031c027211 */ /* 0x000fc600030f0eff */
[----:B------:R-:W-:Y:S01]  /*c350*/  STL [R1+0x87c], R27 ;  /* 0x00087c1b01007387 */ /* 0x000fe20000100800 */
[----:B-1----:R-:W-:-:S03]  /*c360*/  LEA R0, P5, R32, R70, 0x1 ;  /* 0x0000004620007211 */ /* 0x002fc600078a08ff */
[----:B------:R-:W-:Y:S04]  /*c370*/  STL [R1+0x184], R85 ;  /* 0x0001845501007387 */ /* 0x000fe80000100800 */
[----:B------:R-:W-:Y:S04]  /*c380*/  STL [R1+0x804], R85 ;  /* 0x0008045501007387 */ /* 0x000fe80000100800 */
[----:B------:R1:W-:Y:S01]  /*c390*/  STL [R1+0x1b8], R0 ;  /* 0x0001b80001007387 */ /* 0x0003e20000100800 */
[----:B------:R-:W-:-:S03]  /*c3a0*/  LEA.HI.X.SX32 R4, R29, R3, 0x1, P1 ;  /* 0x000000031d047211 */ /* 0x000fc600008f0eff */
[----:B------:R-:W-:Y:S04]  /*c3b0*/  STL [R1+0x8a0], R28 ;  /* 0x0008a01c01007387 */ /* 0x000fe80000100800 */
[----:B------:R2:W-:Y:S01]  /*c3c0*/  STL [R1+0x194], R2 ;  /* 0x0001940201007387 */ /* 0x0005e20000100800 */
[----:B-1----:R-:W-:-:S03]  /*c3d0*/  LEA R0, P6, R33, R70, 0x1 ;  /* 0x0000004621007211 */ /* 0x002fc600078c08ff */
[----:B------:R-:W-:Y:S01]  /*c3e0*/  STL [R1+0x18c], R83 ;  /* 0x00018c5301007387 */ /* 0x000fe20000100800 */
[----:B------:R-:W-:-:S03]  /*c3f0*/  IMAD R34, R34, UR30, RZ ;  /* 0x0000001e22227c24 */ /* 0x000fc6000f8e02ff */
[----:B------:R-:W-:Y:S04]  /*c400*/  STL [R1+0x808], R83 ;  /* 0x0008085301007387 */ /* 0x000fe80000100800 */
[----:B------:R1:W-:Y:S01]  /*c410*/  STL [R1+0x1c0], R0 ;  /* 0x0001c00001007387 */ /* 0x0003e20000100800 */
[----:B--2---:R-:W-:-:S03]  /*c420*/  LEA R2, P1, R34, R70, 0x1 ;  /* 0x0000004622027211 */ /* 0x004fc600078208ff */
[----:B------:R-:W-:Y:S01]  /*c430*/  STL [R1+0x19c], R4 ;  /* 0x00019c0401007387 */ /* 0x000fe20000100800 */
[----:B-1----:R-:W-:-:S03]  /*c440*/  LEA.HI.X.SX32 R0, R30, R3, 0x1, P3 ;  /* 0x000000031e007211 */ /* 0x002fc600018f0eff */
[----:B------:R-:W-:Y:S01]  /*c450*/  STL [R1+0x818], R30 ;  /* 0x0008181e01007387 */ /* 0x000fe20000100800 */
[----:B------:R-:W-:-:S03]  /*c460*/  IMAD R36, R36, UR32, RZ ;  /* 0x0000002024247c24 */ /* 0x000fc6000f8e02ff */
[----:B------:R1:W-:Y:S01]  /*c470*/  STL [R1+0x1a4], R0 ;  /* 0x0001a40001007387 */ /* 0x0003e20000100800 */
[----:B------:R-:W-:-:S03]  /*c480*/  IMAD R35, R35, UR31, RZ ;  /* 0x0000001f23237c24 */ /* 0x000fc6000f8e02ff */
[----:B------:R-:W-:Y:S01]  /*c490*/  STL [R1+0x840], R31 ;  /* 0x0008401f01007387 */ /* 0x000fe20000100800 */
[----:B-1----:R-:W-:-:S03]  /*c4a0*/  LEA.HI.X.SX32 R0, R31, R3, 0x1, P4 ;  /* 0x000000031f007211 */ /* 0x002fc600020f0eff */
[----:B------:R-:W-:Y:S01]  /*c4b0*/  STL [R1+0x1c8], R2 ;  /* 0x0001c80201007387 */ /* 0x000fe20000100800 */
[----:B------:R-:W-:-:S03]  /*c4c0*/  LEA R80, P3, R35, R70, 0x1 ;  /* 0x0000004623507211 */ /* 0x000fc600078608ff */
[----:B------:R1:W-:Y:S04]  /*c4d0*/  STL [R1+0x1ac], R0 ;  /* 0x0001ac0001007387 */ /* 0x0003e80000100800 */
[----:B------:R2:W-:Y:S01]  /*c4e0*/  STL [R1+0x80c], R2 ;  /* 0x00080c0201007387 */ /* 0x0005e20000100800 */
[----:B------:R-:W-:-:S03]  /*c4f0*/  IMAD R37, R37, UR33, RZ ;  /* 0x0000002125257c24 */ /* 0x000fc6000f8e02ff */
[----:B------:R-:W-:Y:S01]  /*c500*/  STL [R1+0x85c], R32 ;  /* 0x00085c2001007387 */ /* 0x000fe20000100800 */
[----:B-1----:R-:W-:Y:S02]  /*c510*/  LEA.HI.X.SX32 R0, R32, R3, 0x1, P5 ;  /* 0x0000000320007211 */ /* 0x002fe400028f0eff */
[----:B--2---:R-:W-:Y:S01]  /*c520*/  LEA R2, P4, R36, R70, 0x1 ;  /* 0x0000004624027211 */ /* 0x004fe200078808ff */
[----:B------:R-:W-:-:S04]  /*c530*/  IMAD R38, R38, UR34, RZ ;  /* 0x0000002226267c24 */ /* 0x000fc8000f8e02ff */
[----:B------:R1:W-:Y:S01]  /*c540*/  STL [R1+0x1d8], R2 ;  /* 0x0001d80201007387 */ /* 0x0003e20000100800 */
[----:B------:R-:W-:-:S03]  /*c550*/  IMAD R39, R39, UR35, RZ ;  /* 0x0000002327277c24 */ /* 0x000fc6000f8e02ff */
[----:B------:R-:W-:Y:S04]  /*c560*/  STL [R1+0x1d0], R80 ;  /* 0x0001d05001007387 */ /* 0x000fe80000100800 */
[----:B------:R2:W-:Y:S01]  /*c570*/  STL [R1+0x1b4], R0 ;  /* 0x0001b40001007387 */ /* 0x0005e20000100800 */
[----:B-1----:R-:W-:-:S03]  /*c580*/  LEA.HI.X.SX32 R2, R33, R3, 0x1, P6 ;  /* 0x0000000321027211 */ /* 0x002fc600030f0eff */
[----:B------:R-:W-:Y:S01]  /*c590*/  STL [R1+0x810], R80 ;  /* 0x0008105001007387 */ /* 0x000fe20000100800 */
[-C--:B------:R-:W-:Y:S02]  /*c5a0*/  LEA R32, P6, R38, R70.reuse, 0x1 ;  /* 0x0000004626207211 */ /* 0x080fe400078c08ff */
[-C--:B--2---:R-:W-:Y:S01]  /*c5b0*/  LEA R0, P5, R37, R70.reuse, 0x1 ;  /* 0x0000004625007211 */ /* 0x084fe200078a08ff */
[----:B------:R-:W-:Y:S01]  /*c5c0*/  STL [R1+0x880], R33 ;  /* 0x0008802101007387 */ /* 0x000fe20000100800 */
[-C--:B------:R-:W-:Y:S02]  /*c5d0*/  LEA.HI.X.SX32 R68, R34, R3.reuse, 0x1, P1 ;  /* 0x0000000322447211 */ /* 0x080fe400008f0eff */
[----:B------:R-:W-:Y:S01]  /*c5e0*/  LEA R31, P1, R39, R70, 0x1 ;  /* 0x00000046271f7211 */ /* 0x000fe200078208ff */
[----:B------:R1:W-:Y:S04]  /*c5f0*/  STL [R1+0x1e0], R0 ;  /* 0x0001e00001007387 */ /* 0x0003e80000100800 */
[----:B------:R2:W-:Y:S04]  /*c600*/  STL [R1+0x8a4], R34 ;  /* 0x0008a42201007387 */ /* 0x0005e80000100800 */
[----:B------:R-:W-:Y:S04]  /*c610*/  STL [R1+0x1bc], R2 ;  /* 0x0001bc0201007387 */ /* 0x000fe80000100800 */
[----:B------:R-:W-:Y:S04]  /*c620*/  STL [R1+0x1e8], R32 ;  /* 0x0001e82001007387 */ /* 0x000fe80000100800 */
[----:B------:R3:W-:Y:S04]  /*c630*/  STL [R1+0x884], R32 ;  /* 0x0008842001007387 */ /* 0x0007e80000100800 */
[----:B------:R-:W-:Y:S04]  /*c640*/  STL [R1+0x814], R2 ;  /* 0x0008140201007387 */ /* 0x000fe80000100800 */
[----:B------:R-:W-:Y:S04]  /*c650*/  STL [R1+0x1f0], R31 ;  /* 0x0001f01f01007387 */ /* 0x000fe80000100800 */
[----:B------:R4:W-:Y:S04]  /*c660*/  STL [R1+0x860], R31 ;  /* 0x0008601f01007387 */ /* 0x0009e80000100800 */
[----:B------:R-:W4:Y:S04]  /*c670*/  LDL R5, [R1+0xbc] ;  /* 0x0000bc0001057983 */ /* 0x000f280000100800 */
[----:B------:R-:W4:Y:S01]  /*c680*/  LDL R4, [R1+0xc0] ;  /* 0x0000c00001047983 */ /* 0x000f220000100800 */
[----:B------:R-:W-:Y:S01]  /*c690*/  IMAD R40, R40, UR36, RZ ;  /* 0x0000002428287c24 */ /* 0x000fe2000f8e02ff */
[----:B------:R-:W-:Y:S01]  /*c6a0*/  LEA.HI.X.SX32 R81, R35, R3, 0x1, P3 ;  /* 0x0000000323517211 */ /* 0x000fe200018f0eff */
[----:B------:R-:W-:-:S03]  /*c6b0*/  IMAD R41, R41, UR37, RZ ;  /* 0x0000002529297c24 */ /* 0x000fc6000f8e02ff */
[----:B-1----:R-:W-:Y:S01]  /*c6c0*/  LEA R0, P3, R40, R70, 0x1 ;  /* 0x0000004628007211 */ /* 0x002fe200078608ff */
[----:B------:R-:W-:Y:S01]  /*c6d0*/  IMAD R42, R42, UR38, RZ ;  /* 0x000000262a2a7c24 */ /* 0x000fe2000f8e02ff */
[----:B--2---:R-:W-:-:S03]  /*c6e0*/  LEA.HI.X.SX32 R34, R36, R3, 0x1, P4 ;  /* 0x0000000324227211 */ /* 0x004fc600020f0eff */
[----:B------:R-:W-:Y:S01]  /*c6f0*/  STL [R1+0x1f8], R0 ;  /* 0x0001f80001007387 */ /* 0x000fe20000100800 */
[----:B------:R-:W-:-:S03]  /*c700*/  LEA R85, P4, R41, R70, 0x1 ;  /* 0x0000004629557211 */ /* 0x000fc600078808ff */
[----:B------:R-:W-:Y:S01]  /*c710*/  STL [R1+0x1c4], R68 ;  /* 0x0001c44401007387 */ /* 0x000fe20000100800 */
[----:B------:R-:W-:Y:S01]  /*c720*/  IMAD R43, R43, UR39, RZ ;  /* 0x000000272b2b7c24 */ /* 0x000fe2000f8e02ff */
[----:B---3--:R-:W-:Y:S02]  /*c730*/  LEA.HI.X.SX32 R32, R37, R3, 0x1, P5 ;  /* 0x0000000325207211 */ /* 0x008fe400028f0eff */
[----:B------:R-:W-:Y:S01]  /*c740*/  STL [R1+0x81c], R68 ;  /* 0x00081c4401007387 */ /* 0x000fe20000100800 */
[----:B------:R-:W-:-:S03]  /*c750*/  IMAD R44, R44, UR40, RZ ;  /* 0x000000282c2c7c24 */ /* 0x000fc6000f8e02ff */
[----:B------:R-:W-:Y:S01]  /*c760*/  STL [R1+0x820], R36 ;  /* 0x0008202401007387 */ /* 0x000fe20000100800 */
[----:B------:R-:W-:-:S03]  /*c770*/  LEA R93, P5, R42, R70, 0x1 ;  /* 0x000000462a5d7211 */ /* 0x000fc600078a08ff */
[----:B------:R-:W-:Y:S01]  /*c780*/  STL [R1+0x1cc], R81 ;  /* 0x0001cc5101007387 */ /* 0x000fe20000100800 */
[----:B------:R-:W-:Y:S01]  /*c790*/  IMAD R45, R45, UR41, RZ ;  /* 0x000000292d2d7c24 */ /* 0x000fe2000f8e02ff */
[----:B----4-:R-:W-:Y:S02]  /*c7a0*/  LEA.HI.X.SX32 R31, R38, R3, 0x1, P6 ;  /* 0x00000003261f7211 */ /* 0x010fe400030f0eff */
[----:B------:R-:W-:Y:S01]  /*c7b0*/  STL [R1+0x1d4], R34 ;  /* 0x0001d42201007387 */ /* 0x000fe20000100800 */
[----:B------:R-:W-:-:S03]  /*c7c0*/  IMAD R46, R46, UR42, RZ ;  /* 0x0000002a2e2e7c24 */ /* 0x000fc6000f8e02ff */
[----:B------:R-:W-:Y:S01]  /*c7d0*/  STL [R1+0x824], R81 ;  /* 0x0008245101007387 */ /* 0x000fe20000100800 */
[----:B------:R-:W-:-:S03]  /*c7e0*/  LEA R78, P6, R43, R70, 0x1 ;  /* 0x000000462b4e7211 */ /* 0x000fc600078c08ff */
[----:B------:R1:W-:Y:S01]  /*c7f0*/  STL [R1+0x844], R37 ;  /* 0x0008442501007387 */ /* 0x0003e20000100800 */
[----:B------:R-:W-:-:S03]  /*c800*/  IMAD R47, R47, UR43, RZ ;  /* 0x0000002b2f2f7c24 */ /* 0x000fc6000f8e02ff */
[----:B------:R-:W-:Y:S01]  /*c810*/  STL [R1+0x200], R85 ;  /* 0x0002005501007387 */ /* 0x000fe20000100800 */
[----:B------:R-:W-:-:S03]  /*c820*/  IMAD R48, R48, UR44, RZ ;  /* 0x0000002c30307c24 */ /* 0x000fc6000f8e02ff */
[----:B------:R-:W-:Y:S01]  /*c830*/  STL [R1+0x1dc], R32 ;  /* 0x0001dc2001007387 */ /* 0x000fe20000100800 */
[----:B-1----:R-:W-:-:S03]  /*c840*/  LEA.HI.X.SX32 R37, R39, R3, 0x1, P1 ;  /* 0x0000000327257211 */ /* 0x002fc600008f0eff */
[----:B------:R1:W-:Y:S01]  /*c850*/  STL [R1+0x828], R85 ;  /* 0x0008285501007387 */ /* 0x0003e20000100800 */
[----:B------:R-:W-:-:S03]  /*c860*/  LEA R7, P1, R44, R70, 0x1 ;  /* 0x000000462c077211 */ /* 0x000fc600078208ff */
[----:B------:R-:W-:Y:S01]  /*c870*/  STL [R1+0x208], R93 ;  /* 0x0002085d01007387 */ /* 0x000fe20000100800 */
[----:B------:R-:W-:-:S03]  /*c880*/  LEA.HI.X.SX32 R83, R41, R3, 0x1, P4 ;  /* 0x0000000329537211 */ /* 0x000fc600020f0eff */
[----:B------:R-:W-:Y:S01]  /*c890*/  STL [R1+0x1e4], R31 ;  /* 0x0001e41f01007387 */ /* 0x000fe20000100800 */
[-C--:B-1----:R-:W-:Y:S02]  /*c8a0*/  LEA.HI.X.SX32 R85, R40, R3.reuse, 0x1, P3 ;  /* 0x0000000328557211 */ /* 0x082fe400018f0eff */
[-C--:B------:R-:W-:Y:S01]  /*c8b0*/  LEA R27, P3, R45, R70.reuse, 0x1 ;  /* 0x000000462d1b7211 */ /* 0x080fe200078608ff */
[----:B------:R-:W-:Y:S01]  /*c8c0*/  STL [R1+0x1ec], R37 ;  /* 0x0001ec2501007387 */ /* 0x000fe20000100800 */
[-C--:B------:R-:W-:Y:S01]  /*c8d0*/  LEA R20, P4, R46, R70.reuse, 0x1 ;  /* 0x000000462e147211 */ /* 0x080fe200078808ff */
[----:B------:R-:W-:Y:S01]  /*c8e0*/  IMAD R49, R49, UR45, RZ ;  /* 0x0000002d31317c24 */ /* 0x000fe2000f8e02ff */
[-C--:B------:R-:W-:Y:S01]  /*c8f0*/  LEA.HI.X.SX32 R0, R42, R3.reuse, 0x1, P5 ;  /* 0x000000032a007211 */ /* 0x080fe200028f0eff */
[----:B------:R-:W-:Y:S01]  /*c900*/  STL [R1+0x210], R78 ;  /* 0x0002104e01007387 */ /* 0x000fe20000100800 */
[-C--:B------:R-:W-:Y:S01]  /*c910*/  LEA R9, P5, R47, R70.reuse, 0x1 ;  /* 0x000000462f097211 */ /* 0x080fe200078a08ff */
[----:B------:R-:W-:Y:S01]  /*c920*/  IMAD R50, R50, UR46, RZ ;  /* 0x0000002e32327c24 */ /* 0x000fe2000f8e02ff */
[----:B------:R-:W-:Y:S01]  /*c930*/  LEA.HI.X.SX32 R79, R43, R3, 0x1, P6 ;  /* 0x000000032b4f7211 */ /* 0x000fe200030f0eff */
[----:B------:R-:W-:Y:S01]  /*c940*/  STL [R1+0x218], R7 ;  /* 0x0002180701007387 */ /* 0x000fe20000100800 */
[----:B------:R-:W-:-:S03]  /*c950*/  LEA R36, P6, R48, R70, 0x1 ;  /* 0x0000004630247211 */ /* 0x000fc600078c08ff */
[----:B------:R-:W-:Y:S01]  /*c960*/  STL [R1+0x1f4], R85 ;  /* 0x0001f45501007387 */ /* 0x000fe20000100800 */
[----:B------:R-:W-:-:S03]  /*c970*/  LEA.HI.X.SX32 R28, R44, R3, 0x1, P1 ;  /* 0x000000032c1c7211 */ /* 0x000fc600008f0eff */
[----:B------:R-:W-:Y:S01]  /*c980*/  STL [R1+0x220], R27 ;  /* 0x0002201b01007387 */ /* 0x000fe20000100800 */
[----:B------:R-:W-:Y:S01]  /*c990*/  IMAD R51, R51, UR47, RZ ;  /* 0x0000002f33337c24 */ /* 0x000fe2000f8e02ff */
[-C--:B------:R-:W-:Y:S02]  /*c9a0*/  LEA R71, P1, R49, R70.reuse, 0x1 ;  /* 0x0000004631477211 */ /* 0x080fe400078208ff */
[----:B------:R-:W-:Y:S01]  /*c9b0*/  STL [R1+0x1fc], R83 ;  /* 0x0001fc5301007387 */ /* 0x000fe20000100800 */
[----:B------:R-:W-:Y:S01]  /*c9c0*/  IMAD R52, R52, UR48, RZ ;  /* 0x0000003034347c24 */ /* 0x000fe2000f8e02ff */
[----:B------:R-:W-:Y:S02]  /*c9d0*/  LEA.HI.X.SX32 R33, R45, R3, 0x1, P3 ;  /* 0x000000032d217211 */ /* 0x000fe400018f0eff */
[----:B------:R-:W-:Y:S01]  /*c9e0*/  STL [R1+0x228], R20 ;  /* 0x0002281401007387 */ /* 0x000fe20000100800 */
[----:B------:R-:W-:-:S03]  /*c9f0*/  LEA R91, P3, R50, R70, 0x1 ;  /* 0x00000046325b7211 */ /* 0x000fc600078608ff */
[----:B------:R-:W-:Y:S01]  /*ca00*/  STL [R1+0x230], R9 ;  /* 0x0002300901007387 */ /* 0x000fe20000100800 */
[----:B------:R-:W-:Y:S01]  /*ca10*/  IMAD R53, R53, UR49, RZ ;  /* 0x0000003135357c24 */ /* 0x000fe2000f8e02ff */
[-C--:B------:R-:W-:Y:S02]  /*ca20*/  LEA.HI.X.SX32 R26, R46, R3.reuse, 0x1, P4 ;  /* 0x000000032e1a7211 */ /* 0x080fe400020f0eff */
[----:B------:R-:W-:Y:S01]  /*ca30*/  STL [R1+0x204], R0 ;  /* 0x0002040001007387 */ /* 0x000fe20000100800 */
[----:B------:R-:W-:-:S03]  /*ca40*/  LEA.HI.X.SX32 R14, R47, R3, 0x1, P5 ;  /* 0x000000032f0e7211 */ /* 0x000fc600028f0eff */
[----:B------:R-:W-:Y:S01]  /*ca50*/  STL [R1+0x238], R36 ;  /* 0x0002382401007387 */ /* 0x000fe20000100800 */
[----:B------:R-:W-:Y:S01]  /*ca60*/  IMAD R54, R54, UR50, RZ ;  /* 0x0000003236367c24 */ /* 0x000fe2000f8e02ff */
[-C--:B------:R-:W-:Y:S02]  /*ca70*/  LEA R76, P4, R51, R70.reuse, 0x1 ;  /* 0x00000046334c7211 */ /* 0x080fe400078808ff */
[----:B------:R-:W-:Y:S01]  /*ca80*/  STL [R1+0x20c], R79 ;  /* 0x00020c4f01007387 */ /* 0x000fe20000100800 */
[----:B------:R-:W-:Y:S01]  /*ca90*/  IMAD R55, R55, UR51, RZ ;  /* 0x0000003337377c24 */ /* 0x000fe2000f8e02ff */
[----:B------:R-:W-:Y:S02]  /*caa0*/  LEA R22, P5, R52, R70, 0x1 ;  /* 0x0000004634167211 */ /* 0x000fe400078a08ff */
[----:B------:R1:W-:Y:S01]  /*cab0*/  STL [R1+0x214], R28 ;  /* 0x0002141c01007387 */ /* 0x0003e20000100800 */
[----:B------:R-:W-:-:S03]  /*cac0*/  LEA.HI.X.SX32 R81, R48, R3, 0x1, P6 ;  /* 0x0000000330517211 */ /* 0x000fc600030f0eff */
[----:B------:R-:W-:Y:S01]  /*cad0*/  STL [R1+0x240], R71 ;  /* 0x0002404701007387 */ /* 0x000fe20000100800 */
[----:B------:R-:W-:Y:S01]  /*cae0*/  IMAD R56, R56, UR52, RZ ;  /* 0x0000003438387c24 */ /* 0x000fe2000f8e02ff */
[----:B------:R-:W-:Y:S02]  /*caf0*/  LEA R21, P6, R53, R70, 0x1 ;  /* 0x0000004635157211 */ /* 0x000fe400078c08ff */
[----:B------:R-:W-:Y:S01]  /*cb00*/  STL [R1+0x21c], R33 ;  /* 0x00021c2101007387 */ /* 0x000fe20000100800 */
[----:B------:R-:W-:-:S03]  /*cb10*/  LEA.HI.X.SX32 R82, R49, R3, 0x1, P1 ;  /* 0x0000000331527211 */ /* 0x000fc600008f0eff */
[----:B------:R-:W-:Y:S01]  /*cb20*/  STL [R1+0x248], R91 ;  /* 0x0002485b01007387 */ /* 0x000fe20000100800 */
[----:B------:R-:W-:-:S03]  /*cb30*/  LEA R15, P1, R54, R70, 0x1 ;  /* 0x00000046360f7211 */ /* 0x000fc600078208ff */
[----:B------:R-:W-:Y:S01]  /*cb40*/  STL [R1+0x224], R26 ;  /* 0x0002241a01007387 */ /* 0x000fe20000100800 */
[----:B------:R-:W-:Y:S01]  /*cb50*/  LEA.HI.X.SX32 R92, R50, R3, 0x1, P3 ;  /* 0x00000003325c7211 */ /* 0x000fe200018f0eff */
[----:B------:R-:W-:Y:S02]  /*cb60*/  IMAD R57, R57, UR53, RZ ;  /* 0x0000003539397c24 */ /* 0x000fe4000f8e02ff */
[----:B------:R-:W-:Y:S01]  /*cb70*/  STL [R1+0x22c], R14 ;  /* 0x00022c0e01007387 */ /* 0x000fe20000100800 */
[----:B------:R-:W-:-:S03]  /*cb80*/  LEA R24, P3, R55, R70, 0x1 ;  /* 0x0000004637187211 */ /* 0x000fc600078608ff */
[----:B------:R-:W-:Y:S01]  /*cb90*/  STL [R1+0x250], R76 ;  /* 0x0002504c01007387 */ /* 0x000fe20000100800 */
[----:B------:R-:W-:Y:S01]  /*cba0*/  LEA.HI.X.SX32 R77, R51, R3, 0x1, P4 ;  /* 0x00000003334d7211 */ /* 0x000fe200020f0eff */
[----:B------:R-:W-:Y:S02]  /*cbb0*/  IMAD R58, R58, UR54, RZ ;  /* 0x000000363a3a7c24 */ /* 0x000fe4000f8e02ff */
[----:B------:R2:W-:Y:S01]  /*cbc0*/  STL [R1+0x258], R22 ;  /* 0x0002581601007387 */ /* 0x0005e20000100800 */
        /* <DEDUP_REMOVED lines=12> */
[----:B------:R-:W-:-:S03]  /*cc90*/  LEA.HI.X.SX32 R10, R54, R3, 0x1, P1 ;  /* 0x00000003360a7211 */ /* 0x000fc600008f0eff */
[----:B------:R-:W-:Y:S01]  /*cca0*/  STL [R1+0x244], R92 ;  /* 0x0002445c01007387 */ /* 0x000fe20000100800 */
[----:B------:R-:W-:Y:S01]  /*ccb0*/  IMAD R61, R61, UR57, RZ ;  /* 0x000000393d3d7c24 */ /* 0x000fe2000f8e02ff */
[----:B------:R-:W-:Y:S02]  /*ccc0*/  LEA.HI.X.SX32 R25, R55, R3, 0x1, P3 ;  /* 0x0000000337197211 */ /* 0x000fe400018f0eff */
[----:B------:R-:W-:Y:S01]  /*ccd0*/  STL [R1+0x278], R30 ;  /* 0x0002781e01007387 */ /* 0x000fe20000100800 */
[----:B------:R-:W-:-:S03]  /*cce0*/  LEA R73, P1, R59, R70, 0x1 ;  /* 0x000000463b497211 */ /* 0x000fc600078208ff */
[----:B------:R-:W-:Y:S01]  /*ccf0*/  STL [R1+0x24c], R77 ;  /* 0x00024c4d01007387 */ /* 0x000fe20000100800 */
[----:B------:R-:W-:Y:S01]  /*cd00*/  IMAD R62, R62, UR58, RZ ;  /* 0x0000003a3e3e7c24 */ /* 0x000fe2000f8e02ff */
[----:B------:R-:W-:Y:S02]  /*cd10*/  LEA R17, P3, R60, R70, 0x1 ;  /* 0x000000463c117211 */ /* 0x000fe400078608ff */
[----:B------:R3:W-:Y:S01]  /*cd20*/  STL [R1+0x254], R49 ;  /* 0x0002543101007387 */ /* 0x0007e20000100800 */
[----:B------:R-:W-:-:S03]  /*cd30*/  IMAD R63, R63, UR59, RZ ;  /* 0x0000003b3f3f7c24 */ /* 0x000fc6000f8e02ff */
[----:B------:R-:W-:Y:S01]  /*cd40*/  STL [R1+0x280], R69 ;  /* 0x0002804501007387 */ /* 0x000fe20000100800 */
        /* <DEDUP_REMOVED lines=14> */
[-C--:B------:R-:W-:Y:S01]  /*ce30*/  LEA.HI.X.SX32 R75, R59, R3.reuse, 0x1, P1 ;  /* 0x000000033b4b7211 */ /* 0x080fe200008f0eff */
[----:B------:R-:W-:Y:S02]  /*ce40*/  IMAD R66, R66, UR62, RZ ;  /* 0x0000003e42427c24 */ /* 0x000fe4000f8e02ff */
[----:B------:R-:W4:Y:S01]  /*ce50*/  LDL R57, [R1+0x1d8] ;  /* 0x0001d80001397983 */ /* 0x000f220000100800 */
[----:B------:R-:W-:Y:S01]  /*ce60*/  LEA R80, P1, R64, R70, 0x1 ;  /* 0x0000004640507211 */ /* 0x000fe200078208ff */
[----:B0-----:R-:W-:Y:S02]  /*ce70*/  IMAD R67, R67, UR4, RZ ;  /* 0x0000000443437c24 */ /* 0x001fe4000f8e02ff */
[----:B------:R-:W-:Y:S01]  /*ce80*/  STL [R1+0x274], R68 ;  /* 0x0002744401007387 */ /* 0x000fe20000100800 */
[----:B------:R-:W-:-:S03]  /*ce90*/  LEA.HI.X.SX32 R12, R60, R3, 0x1, P3 ;  /* 0x000000033c0c7211 */ /* 0x000fc600018f0eff */
[----:B------:R-:W-:Y:S01]  /*cea0*/  STL [R1+0x2a0], R16 ;  /* 0x0002a01001007387 */ /* 0x000fe20000100800 */
[----:B------:R-:W-:-:S03]  /*ceb0*/  LEA R84, P3, R65, R70, 0x1 ;  /* 0x0000004641547211 */ /* 0x000fc600078608ff */
        /* <DEDUP_REMOVED lines=11> */
[----:B------:R-:W-:-:S03]  /*cf70*/  LEA.HI.X.SX32 R2, R64, R3, 0x1, P1 ;  /* 0x0000000340027211 */ /* 0x000fc600008f0eff */
[----:B------:R0:W-:Y:S01]  /*cf80*/  STL [R1+0x294], R12 ;  /* 0x0002940c01007387 */ /* 0x0001e20000100800 */
[----:B------:R-:W-:-:S03]  /*cf90*/  LEA.HI.X.SX32 R65, R65, R3, 0x1, P3 ;  /* 0x0000000341417211 */ /* 0x000fc600018f0eff */
[----:B------:R-:W-:Y:S01]  /*cfa0*/  STL [R1+0x2b4], R84 ;  /* 0x0002b45401007387 */ /* 0x000fe20000100800 */
[----:B------:R-:W-:-:S03]  /*cfb0*/  LEA.HI.X.SX32 R88, R66, R3, 0x1, P4 ;  /* 0x0000000342587211 */ /* 0x000fc600020f0eff */
[----:B------:R0:W-:Y:S01]  /*cfc0*/  STL [R1+0x29c], R11 ;  /* 0x00029c0b01007387 */ /* 0x0001e20000100800 */
[----:B------:R-:W-:Y:S01]  /*cfd0*/  PRMT R47, RZ, 0x7610, R47 ;  /* 0x00007610ff2f7816 */ /* 0x000fe2000000002f */
[----:B------:R-:W-:Y:S01]  /*cfe0*/  BAR.SYNC.DEFER_BLOCKING 0x0 ;  /* 0x0000000000007b1d */ /* 0x000fe20000010000 */
[----:B------:R-:W-:-:S05]  /*cff0*/  LEA.HI.X.SX32 R74, R67, R3, 0x1, P5 ;  /* 0x00000003434a7211 */ /* 0x000fca00028f0eff */
[----:B------:R-:W-:Y:S04]  /*d000*/  STL [R1+0x2b8], R87 ;  /* 0x0002b85701007387 */ /* 0x000fe80000100800 */
[----:B------:R0:W-:Y:S04]  /*d010*/  STL [R1+0x2a4], R53 ;  /* 0x0002a43501007387 */ /* 0x0001e80000100800 */
[----:B------:R0:W-:Y:S04]  /*d020*/  STL [R1+0x114], R70 ;  /* 0x0001144601007387 */ /* 0x0001e80000100800 */
[----:B------:R-:W-:Y:S04]  /*d030*/  STL [R1+0x128], R72 ;  /* 0x0001284801007387 */ /* 0x000fe80000100800 */
[----:B------:R0:W-:Y:S04]  /*d040*/  STL [R1+0x11c], R2 ;  /* 0x00011c0201007387 */ /* 0x0001e80000100800 */
[----:B------:R-:W2:Y:S04]  /*d050*/  LDL R3, [R1+0x194] ;  /* 0x0001940001037983 */ /* 0x000ea80000100800 */
[----:B------:R0:W-:Y:S04]  /*d060*/  STL [R1+0x120], R65 ;  /* 0x0001204101007387 */ /* 0x0001e80000100800 */
[----:B------:R-:W-:Y:S04]  /*d070*/  STL [R1+0x124], R88 ;  /* 0x0001245801007387 */ /* 0x000fe80000100800 */
[----:B------:R-:W2:Y:S04]  /*d080*/  LDL R64, [R1+0xc4] ;  /* 0x0000c40001407983 */ /* 0x000ea80000100800 */
[----:B------:R-:W2:Y:S04]  /*d090*/  LDL R48, [R1+0xc8] ;  /* 0x0000c80001307983 */ /* 0x000ea80000100800 */
[----:B------:R-:W2:Y:S04]  /*d0a0*/  LDL R56, [R1+0x108] ;  /* 0x0001080001387983 */ /* 0x000ea80000100800 */
[----:B------:R-:W-:Y:S04]  /*d0b0*/  STL [R1+0x118], R74 ;  /* 0x0001184a01007387 */ /* 0x000fe80000100800 */
[----:B------:R0:W2:Y:S04]  /*d0c0*/  @P0 LDG.E.U16 R47, desc[UR20][R4.64] ;  /* 0x00000014042f0981 */ /* 0x0000a8000c1e1500 */
[----:B------:R-:W0:Y:S04]  /*d0d0*/  LDL R4, [R1+0xfc] ;  /* 0x0000fc0001047983 */ /* 0x000e280000100800 */
[----:B------:R-:W0:Y:S01]  /*d0e0*/  LDL R5, [R1+0x100] ;  /* 0x0001000001057983 */ /* 0x000e220000100800 */
[----:B------:R-:W-:-:S02]  /*d0f0*/  PRMT R41, RZ, 0x7610, R41 ;  /* 0x00007610ff297816 */ /* 0x000fc40000000029 */
[----:B0-----:R-:W-:-:S04]  /*d100*/  @P0 LOP3.LUT R5, R5, R4, RZ, 0x3c, !PT ;  /* 0x0000000405050212 */ /* 0x001fc800078e3cff */
[----:B------:R-:W-:-:S04]  /*d110*/  @P0 LOP3.LUT R4, R5, R4, RZ, 0x3c, !PT ;  /* 0x0000000405040212 */ /* 0x000fc800078e3cff */
[----:B------:R-:W-:-:S05]  /*d120*/  @P0 LOP3.LUT R5, R5, R4, RZ, 0x3c, !PT ;  /* 0x0000000405050212 */ /* 0x000fca00078e3cff */
[----:B------:R0:W2:Y:S04]  /*d130*/  @P0 LDG.E.U16 R41, desc[UR20][R4.64] ;  /* 0x0000001404290981 */ /* 0x0000a8000c1e1500 */
[----:B------:R-:W2:Y:S01]  /*d140*/  LDL R5, [R1+0x154] ;  /* 0x0001540001057983 */ /* 0x000ea20000100800 */
[----:B------:R-:W-:Y:S01]  /*d150*/  PRMT R35, RZ, 0x7610, R35 ;  /* 0x00007610ff237816 */ /* 0x000fe20000000023 */
[----:B0-----:R-:W-:Y:S02]  /*d160*/  @P0 IMAD.MOV.U32 R4, RZ, RZ, R13 ;  /* 0x000000ffff040224 */ /* 0x001fe400078e000d */
[----:B------:R-:W3:Y:S01]  /*d170*/  LDL.LU R13, [R1+0x8ac] ;  /* 0x0008ac00010d7983 */ /* 0x000ee20000300800 */
[----:B------:R-:W-:Y:S02]  /*d180*/  PRMT R29, RZ, 0x7610, R29 ;  /* 0x00007610ff1d7816 */ /* 0x000fe4000000001d */
[----:B------:R-:W-:-:S02]  /*d190*/  PRMT R23, RZ, 0x7610, R23 ;  /* 0x00007610ff177816 */ /* 0x000fc40000000017 */
[----:B------:R-:W-:Y:S01]  /*d1a0*/  PRMT R18, RZ, 0x7610, R18 ;  /* 0x00007610ff127816 */ /* 0x000fe20000000012 */
[----:B--2---:R0:W2:Y:S02]  /*d1b0*/  @P0 LDG.E.U16 R35, desc[UR20][R4.64] ;  /* 0x0000001404230981 */ /* 0x0040a4000c1e1500 */
[----:B0-----:R-:W-:Y:S02]  /*d1c0*/  @P0 IMAD.MOV.U32 R4, RZ, RZ, R8 ;  /* 0x000000ffff040224 */ /* 0x001fe400078e0008 */
[----:B------:R-:W2:Y:S01]  /*d1d0*/  LDL.LU R8, [R1+0x8a8] ;  /* 0x0008a80001087983 */ /* 0x000ea20000300800 */
[----:B------:R-:W-:Y:S01]  /*d1e0*/  @P0 IMAD.MOV.U32 R5, RZ, RZ, R3 ;  /* 0x000000ffff050224 */ /* 0x000fe200078e0003 */
[----:B---3--:R-:W-:Y:S02]  /*d1f0*/  PRMT R13, RZ, 0x7610, R13 ;  /* 0x00007610ff0d7816 */ /* 0x008fe4000000000d */
[----:B------:R-:W3:Y:S04]  /*d200*/  LDL R3, [R1+0x1e0] ;  /* 0x0001e00001037983 */ /* 0x000ee80000100800 */
[----:B------:R4:W3:Y:S02]  /*d210*/  @P0 LDG.E.U16 R29, desc[UR20][R4.64] ;  /* 0x00000014041d0981 */ /* 0x0008e4000c1e1500 */
[----:B----4-:R-:W-:-:S02]  /*d220*/  @P0 IMAD.MOV.U32 R4, RZ, RZ, R57 ;  /* 0x000000ffff040224 */ /* 0x010fc400078e0039 */
[----:B------:R-:W-:Y:S01]  /*d230*/  @P0 IMAD.MOV.U32 R5, RZ, RZ, R34 ;  /* 0x000000ffff050224 */ /* 0x000fe200078e0022 */
[----:B------:R-:W-:Y:S01]  /*d240*/  PRMT R46, RZ, 0x7610, R46 ;  /* 0x00007610ff2e7816 */ /* 0x000fe2000000002e */
[----:B------:R-:W4:Y:S04]  /*d250*/  LDL.LU R34, [R1+0x8a4] ;  /* 0x0008a40001227983 */ /* 0x000f280000300800 */
[----:B------:R0:W3:Y:S02]  /*d260*/  @P0 LDG.E.U16 R23, desc[UR20][R4.64] ;  /* 0x0000001404170981 */ /* 0x0000e4000c1e1500 */
[----:B0-----:R-:W-:Y:S02]  /*d270*/  @P0 IMAD.MOV.U32 R4, RZ, RZ, R7 ;  /* 0x000000ffff040224 */ /* 0x001fe400078e0007 */
[----:B------:R-:W-:-:S02]  /*d280*/  @P0 IMAD.MOV.U32 R5, RZ, RZ, R28 ;  /* 0x000000ffff050224 */ /* 0x000fc400078e001c */
[----:B-1----:R-:W3:Y:S04]  /*d290*/  LDL.LU R28, [R1+0x8a0] ;  /* 0x0008a000011c7983 */ /* 0x002ee80000300800 */
[----:B------:R0:W3:Y:S04]  /*d2a0*/  @P0 LDG.E.U16 R18, desc[UR20][R4.64] ;  /* 0x0000001404120981 */ /* 0x0000e8000c1e1500 */
[----:B------:R-:W3:Y:S01]  /*d2b0*/  LDL.LU R7, [R1+0x89c] ;  /* 0x00089c0001077983 */ /* 0x000ee20000300800 */
[----:B0-----:R-:W-:Y:S02]  /*d2c0*/  @P0 IMAD.MOV.U32 R4, RZ, RZ, R22 ;  /* 0x000000ffff040224 */ /* 0x001fe400078e0016 */
[----:B------:R-:W-:Y:S01]  /*d2d0*/  @P0 IMAD.MOV.U32 R5, RZ, RZ, R49 ;  /* 0x000000ffff050224 */ /* 0x000fe200078e0031 */
[----:B------:R-:W3:Y:S04]  /*d2e0*/  LDL.LU R22, [R1+0x898] ;  /* 0x0008980001167983 */ /* 0x000ee80000300800 */
[----:B------:R0:W3:Y:S04]  /*d2f0*/  @P0 LDG.E.U16 R13, desc[UR20][R4.64] ;  /* 0x00000014040d0981 */ /* 0x0000e8000c1e1500 */
[----:B------:R-:W3:Y:S04]  /*d300*/  LDL R57, [R1+0xcc] ;  /* 0x0000cc0001397983 */ /* 0x000ee80000100800 */
[----:B------:R-:W3:Y:S01]  /*d310*/  LDL R49, [R1+0xd0] ;  /* 0x0000d00001317983 */ /* 0x000ee20000100800 */
[----:B0-----:R-:W-:-:S02]  /*d320*/  @P0 IMAD.MOV.U32 R4, RZ, RZ, R17 ;  /* 0x000000ffff040224 */ /* 0x001fc400078e0011 */
[----:B------:R-:W-:Y:S02]  /*d330*/  @P0 IMAD.MOV.U32 R5, RZ, RZ, R12 ;  /* 0x000000ffff050224 */ /* 0x000fe400078e000c */
[----:B------:R-:W3:Y:S04]  /*d340*/  LDL.LU R12, [R1+0x894] ;  /* 0x00089400010c7983 */ /* 0x000ee80000300800 */
[----:B------:R-:W3:Y:S01]  /*d350*/  LDL.LU R17, [R1+0x890] ;  /* 0x0008900001117983 */ /* 0x000ee20000300800 */
[----:B--2---:R-:W-:-:S06]  /*d360*/  PRMT R8, RZ, 0x7610, R8 ;  /* 0x00007610ff087816 */ /* 0x004fcc0000000008 */
[----:B------:R0:W2:Y:S02]  /*d370*/  @P0 LDG.E.U16 R8, desc[UR20][R4.64] ;  /* 0x0000001404080981 */ /* 0x0000a4000c1e1500 */
[----:B0-----:R-:W-:Y:S02]  /*d380*/  @P0 IMAD.MOV.U32 R4, RZ, RZ, R48 ;  /* 0x000000ffff040224 */ /* 0x001fe400078e0030 */
[----:B------:R-:W-:Y:S01]  /*d390*/  @P0 IMAD.MOV.U32 R5, RZ, RZ, R64 ;  /* 0x000000ffff050224 */ /* 0x000fe200078e0040 */
[----:B------:R-:W-:Y:S01]  /*d3a0*/  PRMT R40, RZ, 0x7610, R40 ;  /* 0x00007610ff287816 */ /* 0x000fe20000000028 */
[----:B------:R-:W2:Y:S04]  /*d3b0*/  LDL R64, [R1+0x10c] ;  /* 0x00010c0001407983 */ /* 0x000ea80000100800 */
[----:B------:R0:W2:Y:S01]  /*d3c0*/  @P0 LDG.E.U16 R46, desc[UR20][R4.64] ;  /* 0x00000014042e0981 */ /* 0x0000a2000c1e1500 */
[----:B----4-:R-:W-:-:S03]  /*d3d0*/  PRMT R34, RZ, 0x7610, R34 ;  /* 0x00007610ff227816 */ /* 0x010fc60000000022 */
[----:B------:R-:W4:Y:S04]  /*d3e0*/  LDL R48, [R1+0x110] ;  /* 0x0001100001307983 */ /* 0x000f280000100800 */
[----:B------:R-:W2:Y:S01]  /*d3f0*/  LDL R5, [R1+0x104] ;  /* 0x0001040001057983 */ /* 0x000ea20000100800 */
[----:B0-----:R-:W-:-:S03]  /*d400*/  @P0 IMAD.MOV.U32 R4, RZ, RZ, R56 ;  /* 0x000000ffff040224 */ /* 0x001fc600078e0038 */
[----:B------:R-:W3:Y:S04]  /*d410*/  LDL R56, [R1+0x164] ;  /* 0x0001640001387983 */ /* 0x000ee80000100800 */
[----:B--2---:R3:W2:Y:S04]  /*d420*/  @P0 LDG.E.U16 R40, desc[UR20][R4.64] ;  /* 0x0000001404280981 */ /* 0x0046a8000c1e1500 */
[----:B------:R-:W2:Y:S01]  /*d430*/  LDL R5, [R1+0x15c] ;  /* 0x00015c0001057983 */ /* 0x000ea20000100800 */
[----:B---3--:R-:W-:-:S03]  /*d440*/  @P0 IMAD.MOV.U32 R4, RZ, RZ, R12 ;  /* 0x000000ffff040224 */ /* 0x008fc600078e000c */
[----:B------:R-:W3:Y:S01]  /*d450*/  LDL.LU R12, [R1+0x88c] ;  /* 0x00088c00010c7983 */ /* 0x000ee20000300800 */
[----:B------:R-:W-:-:S03]  /*d460*/  PRMT R28, RZ, 0x7610, R28 ;  /* 0x00007610ff1c7816 */ /* 0x000fc6000000001c */
[----:B--2---:R0:W2:Y:S04]  /*d470*/  @P0 LDG.E.U16 R34, desc[UR20][R4.64] ;  /* 0x0000001404220981 */ /* 0x0040a8000c1e1500 */
[----:B------:R-:W2:Y:S01]  /*d480*/  LDL R5, [R1+0x19c] ;  /* 0x00019c0001057983 */ /* 0x000ea20000100800 */
[----:B0-----:R-:W-:Y:S01]  /*d490*/  @P0 IMAD.MOV.U32 R4, RZ, RZ, R7 ;  /* 0x000000ffff040224 */ /* 0x001fe200078e0007 */
[----:B------:R-:W-:Y:S02]  /*d4a0*/  PRMT R22, RZ, 0x7610, R22 ;  /* 0x00007610ff167816 */ /* 0x000fe40000000016 */
[----:B------:R-:W4:Y:S01]  /*d4b0*/  LDL.LU R7, [R1+0x888] ;  /* 0x0008880001077983 */ /* 0x000f220000300800 */
[----:B------:R-:W-:Y:S02]  /*d4c0*/  PRMT R17, RZ, 0x7610, R17 ;  /* 0x00007610ff117816 */ /* 0x000fe40000000011 */
[----:B---3--:R-:W-:Y:S01]  /*d4d0*/  PRMT R12, RZ, 0x7610, R12 ;  /* 0x00007610ff0c7816 */ /* 0x008fe2000000000c */
[----:B--2---:R0:W2:Y:S02]  /*d4e0*/  @P0 LDG.E.U16 R28, desc[UR20][R4.64] ;  /* 0x00000014041c0981 */ /* 0x0040a4000c1e1500 */
[----:B0-----:R-:W-:-:S02]  /*d4f0*/  @P0 IMAD.MOV.U32 R4, RZ, RZ, R3 ;  /* 0x000000ffff040224 */ /* 0x001fc400078e0003 */
[----:B------:R-:W-:Y:S02]  /*d500*/  @P0 IMAD.MOV.U32 R5, RZ, RZ, R32 ;  /* 0x000000ffff050224 */ /* 0x000fe400078e0020 */
[----:B------:R-:W3:Y:S04]  /*d510*/  LDL.LU R32, [R1+0x884] ;  /* 0x0008840001207983 */ /* 0x000ee80000300800 */
[----:B------:R0:W2:Y:S02]  /*d520*/  @P0 LDG.E.U16 R22, desc[UR20][R4.64] ;  /* 0x0000001404160981 */ /* 0x0000a4000c1e1500 */
[----:B0-----:R-:W-:Y:S02]  /*d530*/  @P0 IMAD.MOV.U32 R4, RZ, RZ, R27 ;  /* 0x000000ffff040224 */ /* 0x001fe400078e001b */
[----:B------:R-:W-:-:S02]  /*d540*/  @P0 IMAD.MOV.U32 R5, RZ, RZ, R33 ;  /* 0x000000ffff050224 */ /* 0x000fc400078e0021 */
[----:B------:R-:W2:Y:S04]  /*d550*/  LDL.LU R33, [R1+0x880] ;  /* 0x0008800001217983 */ /* 0x000ea80000300800 */
[----:B------:R0:W3:Y:S04]  /*d560*/  @P0 LDG.E.U16 R17, desc[UR20][R4.64] ;  /* 0x0000001404110981 */ /* 0x0000e8000c1e1500 */
[----:B------:R-:W3:Y:S01]  /*d570*/  LDL.LU R27, [R1+0x87c] ;  /* 0x00087c00011b7983 */ /* 0x000ee20000300800 */
[----:B0-----:R-:W-:Y:S02]  /*d580*/  @P0 IMAD.MOV.U32 R4, RZ, RZ, R21 ;  /* 0x000000ffff040224 */ /* 0x001fe400078e0015 */
[----:B------:R-:W-:-:S02]  /*d590*/  @P0 IMAD.MOV.U32 R5, RZ, RZ, R6 ;  /* 0x000000ffff050224 */ /* 0x000fc400078e0006 */
[----:B------:R-:W3:Y:S04]  /*d5a0*/  LDL.LU R6, [R1+0x878] ;  /* 0x0008780001067983 */ /* 0x000ee80000300800 */
[----:B------:R0:W3:Y:S04]  /*d5b0*/  @P0 LDG.E.U16 R12, desc[UR20][R4.64] ;  /* 0x00000014040c0981 */ /* 0x0000e8000c1e1500 */
[----:B------:R-:W3:Y:S01]  /*d5c0*/  LDL.LU R21, [R1+0x874] ;  /* 0x0008740001157983 */ /* 0x000ee20000300800 */
[----:B0-----:R-:W-:-:S03]  /*d5d0*/  @P0 IMAD.MOV.U32 R5, RZ, RZ, R11 ;  /* 0x000000ffff050224 */ /* 0x001fc600078e000b */
[----:B------:R-:W3:Y:S01]  /*d5e0*/  LDL.LU R11, [R1+0x870] ;  /* 0x00087000010b7983 */ /* 0x000ee20000300800 */
[----:B----4-:R-:W-:Y:S01]  /*d5f0*/  PRMT R7, RZ, 0x7610, R7 ;  /* 0x00007610ff077816 */ /* 0x010fe20000000007 */
[----:B------:R-:W-:Y:S01]  /*d600*/  @P0 IMAD.MOV.U32 R4, RZ, RZ, R16 ;  /* 0x000000ffff040224 */ /* 0x000fe200078e0010 */
[----:B------:R-:W-:Y:S01]  /*d610*/  PRMT R45, RZ, 0x7610, R45 ;  /* 0x00007610ff2d7816 */ /* 0x000fe2000000002d */
[----:B------:R-:W4:Y:S04]  /*d620*/  LDL.LU R16, [R1+0x86c] ;  /* 0x00086c0001107983 */ /* 0x000f280000300800 */
[----:B------:R0:W4:Y:S01]  /*d630*/  @P0 LDG.E.U16 R7, desc[UR20][R4.64] ;  /* 0x0000001404070981 */ /* 0x000122000c1e1500 */
[----:B------:R-:W-:-:S03]  /*d640*/  PRMT R39, RZ, 0x7610, R39 ;  /* 0x00007610ff277816 */ /* 0x000fc60000000027 */
[----:B------:R-:W4:Y:S01]  /*d650*/  LDL R3, [R1+0xd8] ;  /* 0x0000d80001037983 */ /* 0x000f220000100800 */
[----:B0-----:R-:W-:Y:S02]  /*d660*/  @P0 IMAD.MOV.U32 R4, RZ, RZ, R49 ;  /* 0x000000ffff040224 */ /* 0x001fe400078e0031 */
[----:B------:R-:W-:Y:S01]  /*d670*/  @P0 IMAD.MOV.U32 R5, RZ, RZ, R57 ;  /* 0x000000ffff050224 */ /* 0x000fe200078e0039 */
[----:B------:R-:W4:Y:S04]  /*d680*/  LDL R49, [R1+0x130] ;  /* 0x0001300001317983 */ /* 0x000f280000100800 */
[----:B------:R0:W4:Y:S04]  /*d690*/  @P0 LDG.E.U16 R45, desc[UR20][R4.64] ;  /* 0x00000014042d0981 */ /* 0x000128000c1e1500 */
[----:B------:R-:W4:Y:S01]  /*d6a0*/  LDL R57, [R1+0x12c] ;  /* 0x00012c0001397983 */ /* 0x000f220000100800 */
[----:B0-----:R-:W-:-:S02]  /*d6b0*/  @P0 IMAD.MOV.U32 R4, RZ, RZ, R48 ;  /* 0x000000ffff040224 */ /* 0x001fc400078e0030 */
[----:B------:R-:W-:Y:S01]  /*d6c0*/  @P0 IMAD.MOV.U32 R5, RZ, RZ, R64 ;  /* 0x000000ffff050224 */ /* 0x000fe200078e0040 */
[----:B------:R-:W4:Y:S04]  /*d6d0*/  LDL R48, [R1+0x16c] ;  /* 0x00016c0001307983 */ /* 0x000f280000100800 */
[----:B------:R0:W4:Y:S02]  /*d6e0*/  @P0 LDG.E.U16 R39, desc[UR20][R4.64] ;  /* 0x0000001404270981 */ /* 0x000124000c1e1500 */
[----:B0-----:R-:W-:Y:S01]  /*d6f0*/  @P0 IMAD.MOV.U32 R5, RZ, RZ, R56 ;  /* 0x000000ffff050224 */ /* 0x001fe200078e0038 */
[----:B--2---:R-:W-:Y:S01]  /*d700*/  PRMT R33, RZ, 0x7610, R33 ;  /* 0x00007610ff217816 */ /* 0x004fe20000000021 */
[----:B---3--:R-:W-:Y:S02]  /*d710*/  @P0 IMAD.MOV.U32 R4, RZ, RZ, R11 ;  /* 0x000000ffff040224 */ /* 0x008fe400078e000b */
[----:B------:R-:W2:Y:S04]  /*d720*/  LDL.LU R11, [R1+0x868] ;  /* 0x00086800010b7983 */ /* 0x000ea80000300800 */
[----:B------:R0:W3:Y:S04]  /*d730*/  @P0 LDG.E.U16 R33, desc[UR20][R4.64] ;  /* 0x0000001404210981 */ /* 0x0000e8000c1e1500 */
[----:B------:R-:W3:Y:S04]  /*d740*/  LDL R64, [R1+0x1ac] ;  /* 0x0001ac0001407983 */ /* 0x000ee80000100800 */
[----:B------:R-:W3:Y:S04]  /*d750*/  LDL R56, [R1+0x1b0] ;  /* 0x0001b00001387983 */ /* 0x000ee80000100800 */
[----:B------:R-:W3:Y:S01]  /*d760*/  LDL R5, [R1+0x1a4] ;  /* 0x0001a40001057983 */ /* 0x000ee20000100800 */
[----:B0-----:R-:W-:-:S03]  /*d770*/  @P0 IMAD.MOV.U32 R4, RZ, RZ, R6 ;  /* 0x000000ffff040224 */ /* 0x001fc600078e0006 */
[----:B------:R-:W3:Y:S01]  /*d780*/  LDL.LU R6, [R1+0x864] ;  /* 0x0008640001067983 */ /* 0x000ee20000300800 */
[----:B------:R-:W-:Y:S02]  /*d790*/  PRMT R27, RZ, 0x7610, R27 ;  /* 0x00007610ff1b7816 */ /* 0x000fe4000000001b */
[----:B------:R-:W-:Y:S02]  /*d7a0*/  PRMT R21, RZ, 0x7610, R21 ;  /* 0x00007610ff157816 */ /* 0x000fe40000000015 */
[----:B----4-:R-:W-:Y:S02]  /*d7b0*/  PRMT R16, RZ, 0x7610, R16 ;  /* 0x00007610ff107816 */ /* 0x010fe40000000010 */
[----:B--2---:R-:W-:Y:S01]  /*d7c0*/  PRMT R11, RZ, 0x7610, R11 ;  /* 0x00007610ff0b7816 */ /* 0x004fe2000000000b */
[----:B---3--:R0:W2:Y:S02]  /*d7d0*/  @P0 LDG.E.U16 R27, desc[UR20][R4.64] ;  /* 0x00000014041b0981 */ /* 0x0080a4000c1e1500 */
[----:B0-----:R-:W-:-:S02]  /*d7e0*/  @P0 IMAD.MOV.U32 R4, RZ, RZ, R32 ;  /* 0x000000ffff040224 */ /* 0x001fc400078e0020 */
[----:B------:R-:W-:Y:S01]  /*d7f0*/  @P0 IMAD.MOV.U32 R5, RZ, RZ, R31 ;  /* 0x000000ffff050224 */ /* 0x000fe200078e001f */
[----:B------:R-:W-:Y:S01]  /*d800*/  PRMT R6, RZ, 0x7610, R6 ;  /* 0x00007610ff067816 */ /* 0x000fe20000000006 */
[----:B------:R-:W3:Y:S04]  /*d810*/  LDL.LU R31, [R1+0x860] ;  /* 0x00086000011f7983 */ /* 0x000ee80000300800 */
[----:B------:R0:W4:Y:S04]  /*d820*/  @P0 LDG.E.U16 R21, desc[UR20][R4.64] ;  /* 0x0000001404150981 */ /* 0x000128000c1e1500 */
[----:B------:R-:W2:Y:S01]  /*d830*/  LDL.LU R32, [R1+0x85c] ;  /* 0x00085c0001207983 */ /* 0x000ea20000300800 */
[----:B0-----:R-:W-:-:S02]  /*d840*/  @P0 IMAD.MOV.U32 R4, RZ, RZ, R20 ;  /* 0x000000ffff040224 */ /* 0x001fc400078e0014 */
[----:B------:R-:W-:Y:S02]  /*d850*/  @P0 IMAD.MOV.U32 R5, RZ, RZ, R26 ;  /* 0x000000ffff050224 */ /* 0x000fe400078e001a */
[----:B------:R-:W3:Y:S04]  /*d860*/  LDL.LU R26, [R1+0x858] ;  /* 0x00085800011a7983 */ /* 0x000ee80000300800 */
[----:B------:R0:W4:Y:S04]  /*d870*/  @P0 LDG.E.U16 R16, desc[UR20][R4.64] ;  /* 0x0000001404100981 */ /* 0x000128000c1e1500 */
[----:B------:R-:W4:Y:S01]  /*d880*/  LDL.LU R20, [R1+0x854] ;  /* 0x0008540001147983 */ /* 0x000f220000300800 */
[----:B0-----:R-:W-:-:S02]  /*d890*/  @P0 IMAD.MOV.U32 R4, RZ, RZ, R15 ;  /* 0x000000ffff040224 */ /* 0x001fc400078e000f */
[----:B------:R-:W-:Y:S02]  /*d8a0*/  @P0 IMAD.MOV.U32 R5, RZ, RZ, R10 ;  /* 0x000000ffff050224 */ /* 0x000fe400078e000a */
[----:B------:R-:W4:Y:S04]  /*d8b0*/  LDL.LU R10, [R1+0x850] ;  /* 0x00085000010a7983 */ /* 0x000f280000300800 */
[----:B------:R0:W4:Y:S04]  /*d8c0*/  @P0 LDG.E.U16 R11, desc[UR20][R4.64] ;  /* 0x00000014040b0981 */ /* 0x000128000c1e1500 */
[----:B------:R-:W4:Y:S01]  /*d8d0*/  LDL.LU R15, [R1+0x84c] ;  /* 0x00084c00010f7983 */ /* 0x000f220000300800 */
[----:B0-----:R-:W-:-:S02]  /*d8e0*/  @P0 IMAD.MOV.U32 R4, RZ, RZ, R52 ;  /* 0x000000ffff040224 */ /* 0x001fc400078e0034 */
[----:B------:R-:W-:Y:S01]  /*d8f0*/  @P0 IMAD.MOV.U32 R5, RZ, RZ, R53 ;  /* 0x000000ffff050224 */ /* 0x000fe200078e0035 */
[----:B------:R-:W-:Y:S01]  /*d900*/  PRMT R44, RZ, 0x7610, R44 ;  /* 0x00007610ff2c7816 */ /* 0x000fe2000000002c */
[----:B------:R-:W4:Y:S04]  /*d910*/  LDL R53, [R1+0xdc] ;  /* 0x0000dc0001357983 */ /* 0x000f280000100800 */
[----:B------:R0:W4:Y:S01]  /*d920*/  @P0 LDG.E.U16 R6, desc[UR20][R4.64] ;  /* 0x0000001404060981 */ /* 0x000122000c1e1500 */
[----:B------:R-:W-:-:S03]  /*d930*/  PRMT R38, RZ, 0x7610, R38 ;  /* 0x00007610ff267816 */ /* 0x000fc60000000026 */
[----:B------:R-:W4:Y:S04]  /*d940*/  LDL R52, [R1+0xe0] ;  /* 0x0000e00001347983 */ /* 0x000f280000100800 */
[----:B------:R-:W4:Y:S01]  /*d950*/  LDL R5, [R1+0xd4] ;  /* 0x0000d40001057983 */ /* 0x000f220000100800 */
[----:B0-----:R-:W-:Y:S01]  /*d960*/  @P0 IMAD.MOV.U32 R4, RZ, RZ, R3 ;  /* 0x000000ffff040224 */ /* 0x001fe200078e0003 */
[----:B--2---:R-:W-:Y:S02]  /*d970*/  PRMT R32, RZ, 0x7610, R32 ;  /* 0x00007610ff207816 */ /* 0x004fe40000000020 */
[----:B---3--:R-:W-:Y:S02]  /*d980*/  PRMT R26, RZ, 0x7610, R26 ;  /* 0x00007610ff1a7816 */ /* 0x008fe4000000001a */
[----:B----4-:R-:W-:Y:S01]  /*d990*/  PRMT R20, RZ, 0x7610, R20 ;  /* 0x00007610ff147816 */ /* 0x010fe20000000014 */
[----:B------:R0:W2:Y:S02]  /*d9a0*/  @P0 LDG.E.U16 R44, desc[UR20][R4.64] ;  /* 0x00000014042c0981 */ /* 0x0000a4000c1e1500 */
[----:B0-----:R-:W-:-:S02]  /*d9b0*/  @P0 IMAD.MOV.U32 R4, RZ, RZ, R49 ;  /* 0x000000ffff040224 */ /* 0x001fc400078e0031 */
[----:B------:R-:W-:-:S05]  /*d9c0*/  @P0 IMAD.MOV.U32 R5, RZ, RZ, R57 ;  /* 0x000000ffff050224 */ /* 0x000fca00078e0039 */
[----:B------:R0:W3:Y:S02]  /*d9d0*/  @P0 LDG.E.U16 R38, desc[UR20][R4.64] ;  /* 0x0000001404260981 */ /* 0x0000e4000c1e1500 */
[----:B0-----:R-:W-:Y:S02]  /*d9e0*/  @P0 IMAD.MOV.U32 R4, RZ, RZ, R10 ;  /* 0x000000ffff040224 */ /* 0x001fe400078e000a */
[----:B------:R-:W-:Y:S01]  /*d9f0*/  @P0 IMAD.MOV.U32 R5, RZ, RZ, R48 ;  /* 0x000000ffff050224 */ /* 0x000fe200078e0030 */
[----:B------:R-:W4:Y:S04]  /*da00*/  LDL.LU R10, [R1+0x848] ;  /* 0x00084800010a7983 */ /* 0x000f280000300800 */
[----:B------:R0:W2:Y:S04]  /*da10*/  @P0 LDG.E.U16 R32, desc[UR20][R4.64] ;  /* 0x0000001404200981 */ /* 0x0000a8000c1e1500 */
[----:B------:R-:W2:Y:S04]  /*da20*/  LDL R49, [R1+0x174] ;  /* 0x0001740001317983 */ /* 0x000ea80000100800 */
[----:B------:R-:W2:Y:S01]  /*da30*/  LDL R48, [R1+0x178] ;  /* 0x0001780001307983 */ /* 0x000ea20000100800 */
[----:B0-----:R-:W-:-:S02]  /*da40*/  @P0 IMAD.MOV.U32 R4, RZ, RZ, R56 ;  /* 0x000000ffff040224 */ /* 0x001fc400078e0038 */
[----:B------:R-:W-:Y:S01]  /*da50*/  @P0 IMAD.MOV.U32 R5, RZ, RZ, R64 ;  /* 0x000000ffff050224 */ /* 0x000fe200078e0040 */
[----:B------:R-:W2:Y:S04]  /*da60*/  LDL R57, [R1+0x1b8] ;  /* 0x0001b80001397983 */ /* 0x000ea80000100800 */
[----:B------:R0:W2:Y:S04]  /*da70*/  @P0 LDG.E.U16 R26, desc[UR20][R4.64] ;  /* 0x00000014041a0981 */ /* 0x0000a8000c1e1500 */
[----:B------:R-:W2:Y:S01]  /*da80*/  LDL R56, [R1+0x1f8] ;  /* 0x0001f80001387983 */ /* 0x000ea20000100800 */
[----:B0-----:R-:W-:-:S02]  /*da90*/  @P0 IMAD.MOV.U32 R4, RZ, RZ, R31 ;  /* 0x000000ffff040224 */ /* 0x001fc400078e001f */
[----:B------:R-:W-:Y:S02]  /*daa0*/  @P0 IMAD.MOV.U32 R5, RZ, RZ, R37 ;  /* 0x000000ffff050224 */ /* 0x000fe400078e0025 */
[----:B------:R-:W2:Y:S04]  /*dab0*/  LDL.LU R37, [R1+0x844] ;  /* 0x0008440001257983 */ /* 0x000ea80000300800 */
[----:B------:R-:W2:Y:S04]  /*dac0*/  LDL.LU R31, [R1+0x840] ;  /* 0x00084000011f7983 */ /* 0x000ea80000300800 */
[----:B------:R0:W3:Y:S02]  /*dad0*/  @P0 LDG.E.U16 R20, desc[UR20][R4.64] ;  /* 0x0000001404140981 */ /* 0x0000e4000c1e1500 */
[----:B0-----:R-:W-:-:S02]  /*dae0*/  @P0 IMAD.MOV.U32 R5, RZ, RZ, R14 ;  /* 0x000000ffff050224 */ /* 0x001fc400078e000e */
[----:B------:R-:W-:Y:S01]  /*daf0*/  @P0 IMAD.MOV.U32 R4, RZ, RZ, R9 ;  /* 0x000000ffff040224 */ /* 0x000fe200078e0009 */
[----:B------:R-:W3:Y:S04]  /*db00*/  LDL.LU R14, [R1+0x83c] ;  /* 0x00083c00010e7983 */ /* 0x000ee80000300800 */
[----:B------:R-:W3:Y:S01]  /*db10*/  LDL.LU R9, [R1+0x838] ;  /* 0x0008380001097983 */ /* 0x000ee20000300800 */
[----:B------:R-:W-:-:S06]  /*db20*/  PRMT R15, RZ, 0x7610, R15 ;  /* 0x00007610ff0f7816 */ /* 0x000fcc000000000f */
[----:B------:R0:W3:Y:S01]  /*db30*/  @P0 LDG.E.U16 R15, desc[UR20][R4.64] ;  /* 0x00000014040f0981 */ /* 0x0000e2000c1e1500 */
[----:B------:R-:W-:Y:S02]  /*db40*/  PRMT R43, RZ, 0x7610, R43 ;  /* 0x00007610ff2b7816 */ /* 0x000fe4000000002b */
[----:B0-----:R-:W-:Y:S02]  /*db50*/  PRMT R5, RZ, 0x7610, R5 ;  /* 0x00007610ff057816 */ /* 0x001fe40000000005 */
[----:B----4-:R-:W-:-:S06]  /*db60*/  PRMT R10, RZ, 0x7610, R10 ;  /* 0x00007610ff0a7816 */ /* 0x010fcc000000000a */
[----:B------:R0:W4:Y:S02]  /*db70*/  @P0 LDG.E.U16 R10, desc[UR20][R24.64] ;  /* 0x00000014180a0981 */ /* 0x000124000c1e1500 */
[----:B0-----:R-:W-:Y:S02]  /*db80*/  @P0 IMAD.MOV.U32 R24, RZ, RZ, R19 ;  /* 0x000000ffff180224 */ /* 0x001fe400078e0013 */
[----:B------:R-:W-:Y:S01]  /*db90*/  @P0 IMAD.MOV.U32 R25, RZ, RZ, R70 ;  /* 0x000000ffff190224 */ /* 0x000fe200078e0046 */
[----:B------:R-:W4:Y:S04]  /*dba0*/  LDL.LU R19, [R1+0x834] ;  /* 0x0008340001137983 */ /* 0x000f280000300800 */
[----:B------:R0:W4:Y:S04]  /*dbb0*/  @P0 LDG.E.U16 R5, desc[UR20][R24.64] ;  /* 0x0000001418050981 */ /* 0x000128000c1e1500 */
[----:B------:R-:W4:Y:S04]  /*dbc0*/  LDL R3, [R1+0x13c] ;  /* 0x00013c0001037983 */ /* 0x000f280000100800 */
[----:B------:R-:W4:Y:S01]  /*dbd0*/  LDL R64, [R1+0x140] ;  /* 0x0001400001407983 */ /* 0x000f220000100800 */
[----:B0-----:R-:W-:-:S02]  /*dbe0*/  @P0 IMAD.MOV.U32 R24, RZ, RZ, R52 ;  /* 0x000000ffff180224 */ /* 0x001fc400078e0034 */
[----:B------:R-:W-:Y:S01]  /*dbf0*/  @P0 IMAD.MOV.U32 R25, RZ, RZ, R53 ;  /* 0x000000ffff190224 */ /* 0x000fe200078e0035 */
[----:B------:R-:W4:Y:S01]  /*dc00*/  LDL R70, [R1+0x17c] ;  /* 0x00017c0001467983 */ /* 0x000f220000100800 */
[----:B--2---:R-:W-:-:S03]  /*dc10*/  PRMT R31, RZ, 0x7610, R31 ;  /* 0x00007610ff1f7816 */ /* 0x004fc6000000001f */
[----:B------:R3:W2:Y:S04]  /*dc20*/  @P0 LDG.E.U16 R43, desc[UR20][R24.64] ;  /* 0x00000014182b0981 */ /* 0x0006a8000c1e1500 */
[----:B------:R-:W2:Y:S04]  /*dc30*/  LDL R53, [R1+0x180] ;  /* 0x0001800001357983 */ /* 0x000ea80000100800 */
[----:B------:R0:W2:Y:S01]  /*dc40*/  @P0 LDG.E.U16 R31, desc[UR20][R48.64] ;  /* 0x00000014301f0981 */ /* 0x0000a2000c1e1500 */
[----:B---3--:R-:W-:-:S03]  /*dc50*/  @P0 IMAD.MOV.U32 R25, RZ, RZ, R14 ;  /* 0x000000ffff190224 */ /* 0x008fc600078e000e */
[----:B------:R-:W3:Y:S01]  /*dc60*/  LDL.LU R14, [R1+0x830] ;  /* 0x00083000010e7983 */ /* 0x000ee20000300800 */
[----:B------:R-:W-:-:S03]  /*dc70*/  @P0 IMAD.MOV.U32 R24, RZ, RZ, R9 ;  /* 0x000000ffff180224 */ /* 0x000fc600078e0009 */
[----:B------:R-:W2:Y:S04]  /*dc80*/  LDL.LU R9, [R1+0x82c] ;  /* 0x00082c0001097983 */ /* 0x000ea80000300800 */
[----:B------:R-:W2:Y:S01]  /*dc90*/  LDL R49, [R1+0x1b4] ;  /* 0x0001b40001317983 */ /* 0x000ea20000100800 */
[----:B------:R-:W-:Y:S01]  /*dca0*/  PRMT R37, RZ, 0x7610, R37 ;  /* 0x00007610ff257816 */ /* 0x000fe20000000025 */
[----:B0-----:R-:W-:Y:S02]  /*dcb0*/  @P0 IMAD.MOV.U32 R48, RZ, RZ, R57 ;  /* 0x000000ffff300224 */ /* 0x001fe400078e0039 */
[----:B------:R-:W2:Y:S04]  /*dcc0*/  LDL R52, [R1+0x1c0] ;  /* 0x0001c00001347983 */ /* 0x000ea80000100800 */
[----:B------:R0:W2:Y:S02]  /*dcd0*/  @P0 LDG.E.U16 R37, desc[UR20][R24.64] ;  /* 0x0000001418250981 */ /* 0x0000a4000c1e1500 */
[----:B0-----:R-:W-:-:S02]  /*dce0*/  PRMT R25, RZ, 0x7610, R25 ;  /* 0x00007610ff197816 */ /* 0x001fc40000000019 */
[----:B------:R-:W-:Y:S02]  /*dcf0*/  PRMT R4, RZ, 0x7610, R4 ;  /* 0x00007610ff047816 */ /* 0x000fe40000000004 */
[----:B----4-:R-:W-:Y:S02]  /*dd00*/  PRMT R19, RZ, 0x7610, R19 ;  /* 0x00007610ff137816 */ /* 0x010fe40000000013 */
[----:B---3--:R-:W-:Y:S01]  /*dd10*/  PRMT R14, RZ, 0x7610, R14 ;  /* 0x00007610ff0e7816 */ /* 0x008fe2000000000e */
[----:B--2---:R0:W2:Y:S02]  /*dd20*/  @P0 LDG.E.U16 R25, desc[UR20][R48.64] ;  /* 0x0000001430190981 */ /* 0x0040a4000c1e1500 */
[----:B0-----:R-:W-:Y:S02]  /*dd30*/  @P0 IMAD.MOV.U32 R48, RZ, RZ, R56 ;  /* 0x000000ffff300224 */ /* 0x001fe400078e0038 */
[----:B------:R-:W-:Y:S01]  /*dd40*/  @P0 IMAD.MOV.U32 R49, RZ, RZ, R85 ;  /* 0x000000ffff310224 */ /* 0x000fe200078e0055 */
[----:B------:R-:W-:Y:S01]  /*dd50*/  PRMT R9, RZ, 0x7610, R9 ;  /* 0x00007610ff097816 */ /* 0x000fe20000000009 */
[----:B------:R-:W3:Y:S04]  /*dd60*/  LDL.LU R85, [R1+0x828] ;  /* 0x0008280001557983 */ /* 0x000ee80000300800 */
[----:B------:R0:W4:Y:S02]  /*dd70*/  @P0 LDG.E.U16 R19, desc[UR20][R48.64] ;  /* 0x0000001430130981 */ /* 0x000124000c1e1500 */
[----:B0-----:R-:W-:-:S02]  /*dd80*/  @P0 IMAD.MOV.U32 R48, RZ, RZ, R36 ;  /* 0x000000ffff300224 */ /* 0x001fc400078e0024 */
[----:B------:R-:W-:Y:S02]  /*dd90*/  @P0 IMAD.MOV.U32 R49, RZ, RZ, R81 ;  /* 0x000000ffff310224 */ /* 0x000fe400078e0051 */
[----:B------:R-:W2:Y:S04]  /*dda0*/  LDL.LU R81, [R1+0x824] ;  /* 0x0008240001517983 */ /* 0x000ea80000300800 */
[----:B------:R0:W2:Y:S04]  /*ddb0*/  @P0 LDG.E.U16 R14, desc[UR20][R48.64] ;  /* 0x00000014300e0981 */ /* 0x0000a8000c1e1500 */
[----:B------:R-:W2:Y:S04]  /*ddc0*/  LDL.LU R36, [R1+0x820] ;  /* 0x0008200001247983 */ /* 0x000ea80000300800 */
[----:B------:R-:W3:Y:S01]  /*ddd0*/  LDL R57, [R1+0xec] ;  /* 0x0000ec0001397983 */ /* 0x000ee20000100800 */
[----:B0-----:R-:W-:-:S02]  /*dde0*/  @P0 IMAD.MOV.U32 R48, RZ, RZ, R30 ;  /* 0x000000ffff300224 */ /* 0x001fc400078e001e */
[----:B------:R-:W-:Y:S01]  /*ddf0*/  @P0 IMAD.MOV.U32 R49, RZ, RZ, R68 ;  /* 0x000000ffff310224 */ /* 0x000fe200078e0044 */
[----:B------:R-:W3:Y:S04]  /*de00*/  LDL R56, [R1+0xf0] ;  /* 0x0000f00001387983 */ /* 0x000ee80000100800 */
[----:B------:R0:W3:Y:S04]  /*de10*/  @P0 LDG.E.U16 R9, desc[UR20][R48.64] ;  /* 0x0000001430090981 */ /* 0x0000e8000c1e1500 */
[----:B------:R-:W3:Y:S04]  /*de20*/  LDL.LU R68, [R1+0x81c] ;  /* 0x00081c0001447983 */ /* 0x000ee80000300800 */
[----:B------:R-:W3:Y:S01]  /*de30*/  LDL.LU R30, [R1+0x818] ;  /* 0x00081800011e7983 */ /* 0x000ee20000300800 */
[----:B0-----:R-:W-:-:S02]  /*de40*/  @P0 IMAD.MOV.U32 R48, RZ, RZ, R80 ;  /* 0x000000ffff300224 */ /* 0x001fc400078e0050 */
[----:B------:R-:W-:Y:S02]  /*de50*/  @P0 IMAD.MOV.U32 R49, RZ, RZ, R2 ;  /* 0x000000ffff310224 */ /* 0x000fe400078e0002 */
[----:B------:R-:W4:Y:S04]  /*de60*/  LDL.LU R2, [R1+0x814] ;  /* 0x0008140001027983 */ /* 0x000f280000300800 */
[----:B------:R-:W4:Y:S04]  /*de70*/  LDL.LU R80, [R1+0x810] ;  /* 0x0008100001507983 */ /* 0x000f280000300800 */
[----:B------:R0:W4:Y:S04]  /*de80*/  @P0 LDG.E.U16 R4, desc[UR20][R48.64] ;  /* 0x0000001430040981 */ /* 0x000128000c1e1500 */
[----:B------:R-:W0:Y:S04]  /*de90*/  LDL R48, [R1+0xe4] ;  /* 0x0000e40001307983 */ /* 0x000e280000100800 */
[----:B------:R-:W0:Y:S01]  /*dea0*/  LDL R49, [R1+0xe8] ;  /* 0x0000e80001317983 */ /* 0x000e220000100800 */
[----:B------:R-:W-:-:S02]  /*deb0*/  PRMT R42, RZ, 0x7610, R42 ;  /* 0x00007610ff2a7816 */ /* 0x000fc4000000002a */
[----:B------:R-:W-:Y:S02]  /*dec0*/  PRMT R24, RZ, 0x7610, R24 ;  /* 0x00007610ff187816 */ /* 0x000fe40000000018 */
[----:B------:R-:W-:Y:S02]  /*ded0*/  PRMT R50, RZ, 0x7610, R50 ;  /* 0x00007610ff327816 */ /* 0x000fe40000000032 */
[----:B--2---:R-:W-:Y:S02]  /*dee0*/  PRMT R36, RZ, 0x7610, R36 ;  /* 0x00007610ff247816 */ /* 0x004fe40000000024 */
[----:B---3--:R-:W-:Y:S02]  /*def0*/  PRMT R30, RZ, 0x7610, R30 ;  /* 0x00007610ff1e7816 */ /* 0x008fe4000000001e */
[----:B0-----:R-:W-:-:S04]  /*df00*/  @P0 LOP3.LUT R49, R49, R48, RZ, 0x3c, !PT ;  /* 0x0000003031310212 */ /* 0x001fc800078e3cff */
[----:B------:R-:W-:-:S04]  /*df10*/  @P0 LOP3.LUT R48, R49, R48, RZ, 0x3c, !PT ;  /* 0x0000003031300212 */ /* 0x000fc800078e3cff */
[----:B------:R-:W-:-:S05]  /*df20*/  @P0 LOP3.LUT R49, R49, R48, RZ, 0x3c, !PT ;  /* 0x0000003031310212 */ /* 0x000fca00078e3cff */
[----:B------:R0:W2:Y:S02]  /*df30*/  @P0 LDG.E.U16 R42, desc[UR20][R48.64] ;  /* 0x00000014302a0981 */ /* 0x0000a4000c1e1500 */
[----:B0-----:R-:W-:Y:S02]  /*df40*/  @P0 IMAD.MOV.U32 R48, RZ, RZ, R64 ;  /* 0x000000ffff300224 */ /* 0x001fe400078e0040 */
[----:B------:R-:W-:-:S05]  /*df50*/  @P0 IMAD.MOV.U32 R49, RZ, RZ, R3 ;  /* 0x000000ffff310224 */ /* 0x000fca00078e0003 */
[----:B------:R0:W3:Y:S02]  /*df60*/  @P0 LDG.E.U16 R36, desc[UR20][R48.64] ;  /* 0x0000001430240981 */ /* 0x0000e4000c1e1500 */
[----:B0-----:R-:W-:Y:S02]  /*df70*/  @P0 IMAD.MOV.U32 R48, RZ, RZ, R53 ;  /* 0x000000ffff300224 */ /* 0x001fe400078e0035 */
[----:B------:R-:W-:-:S05]  /*df80*/  @P0 IMAD.MOV.U32 R49, RZ, RZ, R70 ;  /* 0x000000ffff310224 */ /* 0x000fca00078e0046 */
[----:B------:R0:W2:Y:S01]  /*df90*/  @P0 LDG.E.U16 R30, desc[UR20][R48.64] ;  /* 0x00000014301e0981 */ /* 0x0000a2000c1e1500 */
[----:B------:R-:W-:Y:S02]  /*dfa0*/  @P0 IMAD.MOV.U32 R53, RZ, RZ, R82 ;  /* 0x000000ffff350224 */ /* 0x000fe400078e0052 */
[----:B0-----:R-:W-:Y:S02]  /*dfb0*/  @P0 IMAD.MOV.U32 R48, RZ, RZ, R52 ;  /* 0x000000ffff300224 */ /* 0x001fe400078e0034 */
[----:B----4-:R-:W-:Y:S02]  /*dfc0*/  @P0 IMAD.MOV.U32 R49, RZ, RZ, R2 ;  /* 0x000000ffff310224 */ /* 0x010fe400078e0002 */
[----:B------:R-:W-:Y:S01]  /*dfd0*/  @P0 IMAD.MOV.U32 R52, RZ, RZ, R71 ;  /* 0x000000ffff340224 */ /* 0x000fe200078e0047 */
[----:B------:R-:W4:Y:S04]  /*dfe0*/  LDL.LU R2, [R1+0x80c] ;  /* 0x00080c0001027983 */ /* 0x000f280000300800 */
[----:B------:R0:W2:Y:S04]  /*dff0*/  @P0 LDG.E.U16 R24, desc[UR20][R48.64] ;  /* 0x0000001430180981 */ /* 0x0000a8000c1e1500 */
[----:B------:R1:W2:Y:S01]  /*e000*/  @P0 LDG.E.U16 R50, desc[UR20][R52.64] ;  /* 0x0000001434320981 */ /* 0x0002a2000c1e1500 */
[----:B0-----:R-:W-:-:S02]  /*e010*/  @P0 IMAD.MOV.U32 R49, RZ, RZ, R83 ;  /* 0x000000ffff310224 */ /* 0x001fc400078e0053 */
[----:B------:R-:W-:Y:S01]  /*e020*/  @P0 IMAD.MOV.U32 R48, RZ, RZ, R85 ;  /* 0x000000ffff300224 */ /* 0x000fe200078e0055 */
[----:B------:R-:W2:Y:S01]  /*e030*/  LDL.LU R83, [R1+0x808] ;  /* 0x0008080001537983 */ /* 0x000ea20000300800 */
[----:B-1----:R-:W-:-:S03]  /*e040*/  @P0 IMAD.MOV.U32 R53, RZ, RZ, R86 ;  /* 0x000000ffff350224 */ /* 0x002fc600078e0056 */
[----:B------:R-:W2:Y:S04]  /*e050*/  LDL.LU R85, [R1+0x804] ;  /* 0x0008040001557983 */ /* 0x000ea80000300800 */
[----:B------:R-:W2:Y:S04]  /*e060*/  LDL.LU R82, [R1+0x800] ;  /* 0x0008000001527983 */ /* 0x000ea80000300800 */
[----:B------:R-:W2:Y:S04]  /*e070*/  LDL.LU R71, [R1+0x7fc] ;  /* 0x0007fc0001477983 */ /* 0x000ea80000300800 */
[----:B------:R-:W3:Y:S01]  /*e080*/  LDL.LU R86, [R1+0x7f8] ;  /* 0x0007f80001567983 */ /* 0x000ee20000300800 */
[----:B------:R-:W-:-:S03]  /*e090*/  @P0 IMAD.MOV.U32 R52, RZ, RZ, R69 ;  /* 0x000000ffff340224 */ /* 0x000fc600078e0045 */
[----:B------:R-:W4:Y:S01]  /*e0a0*/  LDL.LU R69, [R1+0x7f4] ;  /* 0x0007f40001457983 */ /* 0x000f220000300800 */
[----:B------:R-:W-:-:S06]  /*e0b0*/  PRMT R51, RZ, 0x7610, R51 ;  /* 0x00007610ff337816 */ /* 0x000fcc0000000033 */
[----:B------:R0:W4:Y:S02]  /*e0c0*/  @P0 LDG.E.U16 R51, desc[UR20][R48.64] ;  /* 0x0000001430330981 */ /* 0x000124000c1e1500 */
[----:B0-----:R-:W-:Y:S02]  /*e0d0*/  PRMT R49, RZ, 0x7610, R49 ;  /* 0x00007610ff317816 */ /* 0x001fe40000000031 */
[----:B------:R-:W-:-:S04]  /*e0e0*/  PRMT R48, RZ, 0x7610, R48 ;  /* 0x00007610ff307816 */ /* 0x000fc80000000030 */
[----:B------:R0:W4:Y:S01]  /*e0f0*/  @P0 LDG.E.U16 R49, desc[UR20][R52.64] ;  /* 0x0000001434310981 */ /* 0x000122000c1e1500 */
[----:B------:R-:W-:Y:S01]  /*e100*/  PRMT R54, RZ, 0x7610, R54 ;  /* 0x00007610ff367816 */ /* 0x000fe20000000036 */
[----:B0-----:R-:W-:Y:S02]  /*e110*/  @P0 IMAD.MOV.U32 R52, RZ, RZ, R84 ;  /* 0x000000ffff340224 */ /* 0x001fe400078e0054 */
[----:B------:R-:W-:Y:S01]  /*e120*/  @P0 IMAD.MOV.U32 R53, RZ, RZ, R65 ;  /* 0x000000ffff350224 */ /* 0x000fe200078e0041 */
[----:B------:R-:W4:Y:S04]  /*e130*/  LDL.LU R84, [R1+0x7f0] ;  /* 0x0007f00001547983 */ /* 0x000f280000300800 */
[----:B------:R0:W4:Y:S02]  /*e140*/  @P0 LDG.E.U16 R48, desc[UR20][R52.64] ;  /* 0x0000001434300981 */ /* 0x000124000c1e1500 */
[----:B0-----:R-:W-:-:S02]  /*e150*/  @P0 IMAD.MOV.U32 R52, RZ, RZ, R56 ;  /* 0x000000ffff340224 */ /* 0x001fc400078e0038 */
[----:B------:R-:W-:Y:S02]  /*e160*/  @P0 IMAD.MOV.U32 R53, RZ, RZ, R57 ;  /* 0x000000ffff350224 */ /* 0x000fe400078e0039 */
[----:B--2---:R-:W-:Y:S02]  /*e170*/  @P0 IMAD.MOV.U32 R57, RZ, RZ, R71 ;  /* 0x000000ffff390224 */ /* 0x004fe400078e0047 */
[----:B------:R-:W2:Y:S01]  /*e180*/  LDL.LU R71, [R1+0x7ec] ;  /* 0x0007ec0001477983 */ /* 0x000ea20000300800 */
[----:B---3--:R-:W-:-:S03]  /*e190*/  @P0 IMAD.MOV.U32 R56, RZ, RZ, R86 ;  /* 0x000000ffff380224 */ /* 0x008fc600078e0056 */
[----:B------:R-:W3:Y:S04]  /*e1a0*/  LDL.LU R86, [R1+0x7e8] ;  /* 0x0007e80001567983 */ /* 0x000ee80000300800 */
[----:B------:R0:W3:Y:S02]  /*e1b0*/  @P0 LDG.E.U16 R54, desc[UR20][R56.64] ;  /* 0x0000001438360981 */ /* 0x0000e4000c1e1500 */
[----:B0-----:R-:W-:Y:S02]  /*e1c0*/  @P0 IMAD.MOV.U32 R57, RZ, RZ, R85 ;  /* 0x000000ffff390224 */ /* 0x001fe400078e0055 */
[----:B------:R-:W3:Y:S01]  /*e1d0*/  LDL.LU R85, [R1+0x7e4] ;  /* 0x0007e40001557983 */ /* 0x000ee20000300800 */
[----:B------:R-:W-:Y:S01]  /*e1e0*/  PRMT R55, RZ, 0x7610, R55 ;  /* 0x00007610ff377816 */ /* 0x000fe20000000037 */
[----:B----4-:R-:W-:Y:S01]  /*e1f0*/  @P0 IMAD.MOV.U32 R56, RZ, RZ, R69 ;  /* 0x000000ffff380224 */ /* 0x010fe200078e0045 */
[----:B------:R-:W-:-:S02]  /*e200*/  PRMT R63, RZ, 0x7610, R63 ;  /* 0x00007610ff3f7816 */ /* 0x000fc4000000003f */
[----:B------:R-:W-:Y:S01]  /*e210*/  PRMT R61, RZ, 0x7610, R61 ;  /* 0x00007610ff3d7816 */ /* 0x000fe2000000003d */
[----:B------:R-:W-:Y:S01]  /*e220*/  @P0 IMAD.MOV.U32 R64, RZ, RZ, R89 ;  /* 0x000000ffff400224 */ /* 0x000fe200078e0059 */
[----:B------:R0:W4:Y:S01]  /*e230*/  @P0 LDG.E.U16 R55, desc[UR20][R52.64] ;  /* 0x0000001434370981 */ /* 0x000122000c1e1500 */
[----:B------:R-:W-:Y:S01]  /*e240*/  PRMT R59, RZ, 0x7610, R59 ;  /* 0x00007610ff3b7816 */ /* 0x000fe2000000003b */
[----:B------:R-:W-:Y:S01]  /*e250*/  @P0 IMAD.MOV.U32 R65, RZ, RZ, R90 ;  /* 0x000000ffff410224 */ /* 0x000fe200078e005a */
[----:B------:R-:W-:Y:S01]  /*e260*/  PRMT R67, RZ, 0x7610, R67 ;  /* 0x00007610ff437816 */ /* 0x000fe20000000043 */
[----:B------:R-:W4:Y:S04]  /*e270*/  LDL.LU R69, [R1+0x7e0] ;  /* 0x0007e00001457983 */ /* 0x000f280000300800 */
[----:B------:R-:W4:Y:S01]  /*e280*/  @P0 LDG.E.U16 R59, desc[UR20][R64.64] ;  /* 0x00000014403b0981 */ /* 0x000f22000c1e1500 */
[----:B0-----:R-:W-:-:S02]  /*e290*/  PRMT R53, RZ, 0x7610, R53 ;  /* 0x00007610ff357816 */ /* 0x001fc40000000035 */
[----:B------:R-:W-:-:S04]  /*e2a0*/  PRMT R52, RZ, 0x7610, R52 ;  /* 0x00007610ff347816 */ /* 0x000fc80000000034 */
[----:B------:R0:W4:Y:S02]  /*e2b0*/  @P0 LDG.E.U16 R53, desc[UR20][R56.64] ;  /* 0x0000001438350981 */ /* 0x000124000c1e1500 */
[----:B0-----:R-:W-:Y:S02]  /*e2c0*/  @P0 IMAD.MOV.U32 R56, RZ, RZ, R2 ;  /* 0x000000ffff380224 */ /* 0x001fe400078e0002 */
[----:B------:R-:W-:Y:S02]  /*e2d0*/  @P0 IMAD.MOV.U32 R57, RZ, RZ, R68 ;  /* 0x000000ffff390224 */ /* 0x000fe400078e0044 */
[----:B------:R-:W-:Y:S01]  /*e2e0*/  @P0 IMAD.MOV.U32 R64, RZ, RZ, R87 ;  /* 0x000000ffff400224 */ /* 0x000fe200078e0057 */
[----:B------:R-:W-:Y:S01]  /*e2f0*/  PRMT R66, RZ, 0x7610, R66 ;  /* 0x00007610ff427816 */ /* 0x000fe20000000042 */
[----:B------:R-:W-:Y:S01]  /*e300*/  @P0 IMAD.MOV.U32 R65, RZ, RZ, R88 ;  /* 0x000000ffff410224 */ /* 0x000fe200078e0058 */
[----:B------:R0:W4:Y:S01]  /*e310*/  @P0 LDG.E.U16 R52, desc[UR20][R56.64] ;  /* 0x0000001438340981 */ /* 0x000122000c1e1500 */
[----:B------:R-:W-:-:S02]  /*e320*/  PRMT R62, RZ, 0x7610, R62 ;  /* 0x00007610ff3e7816 */ /* 0x000fc4000000003e */
[----:B------:R-:W-:Y:S01]  /*e330*/  PRMT R60, RZ, 0x7610, R60 ;  /* 0x00007610ff3c7816 */ /* 0x000fe2000000003c */
[----:B------:R-:W5:Y:S01]  /*e340*/  LDL.LU R68, [R1+0x7dc] ;  /* 0x0007dc0001447983 */ /* 0x000f620000300800 */
[----:B------:R-:W-:-:S03]  /*e350*/  PRMT R58, RZ, 0x7610, R58 ;  /* 0x00007610ff3a7816 */ /* 0x000fc6000000003a */
[----:B------:R-:W5:Y:S01]  /*e360*/  LDL.LU R2, [R1+0x7d8] ;  /* 0x0007d80001027983 */ /* 0x000f620000300800 */
[----:B0-----:R-:W-:Y:S02]  /*e370*/  @P0 IMAD.MOV.U32 R56, RZ, RZ, R93 ;  /* 0x000000ffff380224 */ /* 0x001fe400078e005d */
[----:B------:R-:W-:Y:S02]  /*e380*/  @P0 IMAD.MOV.U32 R57, RZ, RZ, R0 ;  /* 0x000000ffff390224 */ /* 0x000fe400078e0000 */
[----:B------:R-:W5:Y:S04]  /*e390*/  LDL.LU R0, [R1+0x7d4] ;  /* 0x0007d40001007983 */ /* 0x000f680000300800 */
[----:B------:R0:W4:Y:S02]  /*e3a0*/  @P0 LDG.E.U16 R63, desc[UR20][R56.64] ;  /* 0x00000014383f0981 */ /* 0x000124000c1e1500 */
[----:B0-----:R-:W-:-:S02]  /*e3b0*/  @P0 IMAD.MOV.U32 R56, RZ, RZ, R91 ;  /* 0x000000ffff380224 */ /* 0x001fc400078e005b */
[----:B------:R-:W-:-:S05]  /*e3c0*/  @P0 IMAD.MOV.U32 R57, RZ, RZ, R92 ;  /* 0x000000ffff390224 */ /* 0x000fca00078e005c */
[----:B------:R0:W4:Y:S02]  /*e3d0*/  @P0 LDG.E.U16 R61, desc[UR20][R56.64] ;  /* 0x00000014383d0981 */ /* 0x000124000c1e1500 */
[----:B0-----:R-:W-:-:S06]  /*e3e0*/  PRMT R57, RZ, 0x7610, R57 ;  /* 0x00007610ff397816 */ /* 0x001fcc0000000039 */
[----:B------:R3:W4:Y:S01]  /*e3f0*/  @P0 LDG.E.U16 R57, desc[UR20][R64.64] ;  /* 0x0000001440390981 */ /* 0x000722000c1e1500 */
[----:B------:R-:W-:Y:S01]  /*e400*/  PRMT R56, RZ, 0x7610, R56 ;  /* 0x00007610ff387816 */ /* 0x000fe20000000038 */
[----:B--2---:R-:W-:Y:S02]  /*e410*/  @P0 IMAD.MOV.U32 R70, RZ, RZ, R71 ;  /* 0x000000ffff460224 */ /* 0x004fe400078e0047 */
[----:B------:R-:W-:Y:S02]  /*e420*/  @P0 IMAD.MOV.U32 R71, RZ, RZ, R84 ;  /* 0x000000ffff470224 */ /* 0x000fe400078e0054 */
[----:B---3--:R-:W-:-:S03]  /*e430*/  @P0 IMAD.MOV.U32 R65, RZ, RZ, R86 ;  /* 0x000000ffff410224 */ /* 0x008fc600078e0056 */
[----:B------:R0:W2:Y:S01]  /*e440*/  @P0 LDG.E.U16 R66, desc[UR20][R70.64] ;  /* 0x0000001446420981 */ /* 0x0000a2000c1e1500 */
[----:B------:R-:W-:Y:S02]  /*e450*/  @P0 IMAD.MOV.U32 R64, RZ, RZ, R85 ;  /* 0x000000ffff400224 */ /* 0x000fe400078e0055 */
[----:B0-----:R-:W-:-:S03]  /*e460*/  @P0 IMAD.MOV.U32 R70, RZ, RZ, R82 ;  /* 0x000000ffff460224 */ /* 0x001fc600078e0052 */
[----:B------:R0:W3:Y:S01]  /*e470*/  @P0 LDG.E.U16 R67, desc[UR20][R64.64] ;  /* 0x0000001440430981 */ /* 0x0000e2000c1e1500 */
[----:B------:R-:W-:Y:S01]  /*e480*/  @P0 IMAD.MOV.U32 R71, RZ, RZ, R83 ;  /* 0x000000ffff470224 */ /* 0x000fe200078e0053 */
[----:B0-----:R-:W-:Y:S02]  /*e490*/  PRMT R65, RZ, 0x7610, R65 ;  /* 0x00007610ff417816 */ /* 0x001fe40000000041 */
[----:B------:R-:W-:-:S04]  /*e4a0*/  PRMT R64, RZ, 0x7610, R64 ;  /* 0x00007610ff407816 */ /* 0x000fc80000000040 */
[----:B------:R0:W2:Y:S02]  /*e4b0*/  @P0 LDG.E.U16 R65, desc[UR20][R70.64] ;  /* 0x0000001446410981 */ /* 0x0000a4000c1e1500 */
[----:B0-----:R-:W-:Y:S02]  /*e4c0*/  @P0 IMAD.MOV.U32 R70, RZ, RZ, R80 ;  /* 0x000000ffff460224 */ /* 0x001fe400078e0050 */
[----:B------:R-:W-:-:S05]  /*e4d0*/  @P0 IMAD.MOV.U32 R71, RZ, RZ, R81 ;  /* 0x000000ffff470224 */ /* 0x000fca00078e0051 */
        /* <DEDUP_REMOVED lines=12> */
[----:B------:R0:W2:Y:S01]  /*e5a0*/  @P0 LDG.E.U16 R56, desc[UR20][R70.64] ;  /* 0x0000001446380981 */ /* 0x0000a2000c1e1500 */
[----:B------:R-:W0:Y:S02]  /*e5b0*/  S2R R73, SR_TID.X ;  /* 0x0000000000497919 */ /* 0x000e240000002100 */
[C---:B0-----:R-:W-:Y:S02]  /*e5c0*/  IMAD.SHL.U32 R70, R73.reuse, 0x2, RZ ;  /* 0x0000000249467824 */ /* 0x041fe400078e00ff */
[----:B------:R-:W-:-:S05]  /*e5d0*/  IMAD.SHL.U32 R3, R73, 0x80, RZ ;  /* 0x0000008049037824 */ /* 0x000fca00078e00ff */
[----:B------:R-:W-:-:S04]  /*e5e0*/  LOP3.LUT R3, R3, 0x207e, R70, 0xc8, !PT ;  /* 0x0000207e03037812 */ /* 0x000fc800078ec846 */
[C---:B------:R-:W-:Y:S01]  /*e5f0*/  LOP3.LUT R71, R3.reuse, 0x10, RZ, 0x3c, !PT ;  /* 0x0000001003477812 */ /* 0x040fe200078e3cff */
[----:B------:R-:W-:Y:S04]  /*e600*/  STS.U16 [R3+UR9], R47 ;  /* 0x0000002f03007988 */ /* 0x000fe80008000409 */
[----:B------:R-:W-:Y:S04]  /*e610*/  STS.U16 [R3+UR9+0x400], R41 ;  /* 0x0004002903007988 */ /* 0x000fe80008000409 */
[----:B------:R-:W-:Y:S04]  /*e620*/  STS.U16 [R3+UR9+0x800], R35 ;  /* 0x0008002303007988 */ /* 0x000fe80008000409 */
[----:B------:R-:W-:Y:S04]  /*e630*/  STS.U16 [R3+UR9+0xc00], R29 ;  /* 0x000c001d03007988 */ /* 0x000fe80008000409 */
[----:B------:R-:W-:Y:S04]  /*e640*/  STS.U16 [R3+UR9+0x1000], R23 ;  /* 0x0010001703007988 */ /* 0x000fe80008000409 */
[----:B------:R-:W-:Y:S04]  /*e650*/  STS.U16 [R3+UR9+0x1400], R18 ;  /* 0x0014001203007988 */ /* 0x000fe80008000409 */
[----:B------:R-:W-:Y:S04]  /*e660*/  STS.U16 [R3+UR9+0x1800], R13 ;  /* 0x0018000d03007988 */ /* 0x000fe80008000409 */
[----:B------:R-:W-:Y:S01]  /*e670*/  STS.U16 [R3+UR9+0x1c00], R8 ;  /* 0x001c000803007988 */ /* 0x000fe20008000409 */
[----:B------:R-:W-:-:S03]  /*e680*/  LOP3.LUT R70, R3, 0x20, RZ, 0x3c, !PT ;  /* 0x0000002003467812 */ /* 0x000fc600078e3cff */
[----:B------:R-:W-:Y:S04]  /*e690*/  STS.U16 [R71+UR9+0x80], R46 ;  /* 0x0000802e47007988 */ /* 0x000fe80008000409 */
[----:B------:R-:W-:Y:S04]  /*e6a0*/  STS.U16 [R71+UR9+0x480], R40 ;  /* 0x0004802847007988 */ /* 0x000fe80008000409 */
[----:B------:R-:W-:Y:S01]  /*e6b0*/  STS.U16 [R71+UR9+0x880], R34 ;  /* 0x0008802247007988 */ /* 0x000fe20008000409 */
[----:B------:R-:W-:-:S03]  /*e6c0*/  SHF.R.U32.HI R72, RZ, 0x5, R73 ;  /* 0x00000005ff487819 */ /* 0x000fc60000011649 */
[----:B------:R-:W-:Y:S04]  /*e6d0*/  STS.U16 [R71+UR9+0xc80], R28 ;  /* 0x000c801c47007988 */ /* 0x000fe80008000409 */
[----:B------:R-:W-:Y:S04]  /*e6e0*/  STS.U16 [R71+UR9+0x1080], R22 ;  /* 0x0010801647007988 */ /* 0x000fe80008000409 */
[----:B------:R-:W-:Y:S04]  /*e6f0*/  STS.U16 [R71+UR9+0x1480], R17 ;  /* 0x0014801147007988 */ /* 0x000fe80008000409 */
[----:B------:R0:W-:Y:S04]  /*e700*/  STS.U16 [R71+UR9+0x1880], R12 ;  /* 0x0018800c47007988 */ /* 0x0001e80008000409 */
[----:B------:R1:W-:Y:S01]  /*e710*/  STS.U16 [R71+UR9+0x1c80], R7 ;  /* 0x001c800747007988 */ /* 0x0003e20008000409 */
[----:B------:R-:W-:-:S02]  /*e720*/  ISETP.NE.U32.AND P0, PT, R72, RZ, PT ;  /* 0x000000ff4800720c */ /* 0x000fc40003f05070 */
[----:B------:R-:W1:Y:S01]  /*e730*/  LDC R72, c[0x0][0x3a0] ;  /* 0x0000e800ff487b82 */ /* 0x000e620000000800 */
[----:B------:R-:W-:Y:S01]  /*e740*/  STS.U16 [R70+UR9+0x100], R45 ;  /* 0x0001002d46007988 */ /* 0x000fe20008000409 */
[----:B0-----:R-:W-:-:S03]  /*e750*/  LOP3.LUT R12, R3, 0x30, RZ, 0x3c, !PT ;  /* 0x00000030030c7812 */ /* 0x001fc600078e3cff */
[----:B------:R-:W-:Y:S04]  /*e760*/  STS.U16 [R70+UR9+0x500], R39 ;  /* 0x0005002746007988 */ /* 0x000fe80008000409 */
[----:B------:R-:W-:Y:S04]  /*e770*/  STS.U16 [R70+UR9+0x900], R33 ;  /* 0x0009002146007988 */ /* 0x000fe80008000409 */
[----:B------:R-:W-:Y:S04]  /*e780*/  STS.U16 [R70+UR9+0xd00], R27 ;  /* 0x000d001b46007988 */ /* 0x000fe80008000409 */
[----:B------:R-:W-:Y:S04]  /*e790*/  STS.U16 [R70+UR9+0x1100], R21 ;  /* 0x0011001546007988 */ /* 0x000fe80008000409 */
[----:B------:R-:W-:Y:S04]  /*e7a0*/  STS.U16 [R70+UR9+0x1500], R16 ;  /* 0x0015001046007988 */ /* 0x000fe80008000409 */
[----:B------:R-:W-:Y:S04]  /*e7b0*/  STS.U16 [R70+UR9+0x1900], R11 ;  /* 0x0019000b46007988 */ /* 0x000fe80008000409 */
[----:B------:R0:W-:Y:S01]  /*e7c0*/  STS.U16 [R70+UR9+0x1d00], R6 ;  /* 0x001d000646007988 */ /* 0x0001e20008000409 */
[----:B------:R-:W-:-:S03]  /*e7d0*/  LOP3.LUT R8, R3, 0x40, RZ, 0x3c, !PT ;  /* 0x0000004003087812 */ /* 0x000fc600078e3cff */
[----:B------:R-:W-:Y:S04]  /*e7e0*/  STS.U16 [R12+UR9+0x180], R44 ;  /* 0x0001802c0c007988 */ /* 0x000fe80008000409 */
[----:B------:R-:W-:Y:S04]  /*e7f0*/  STS.U16 [R12+UR9+0x580], R38 ;  /* 0x000580260c007988 */ /* 0x000fe80008000409 */
[----:B------:R-:W-:Y:S04]  /*e800*/  STS.U16 [R12+UR9+0x980], R32 ;  /* 0x000980200c007988 */ /* 0x000fe80008000409 */
[----:B------:R-:W-:Y:S04]  /*e810*/  STS.U16 [R12+UR9+0xd80], R26 ;  /* 0x000d801a0c007988 */ /* 0x000fe80008000409 */
[----:B------:R-:W-:Y:S04]  /*e820*/  STS.U16 [R12+UR9+0x1180], R20 ;  /* 0x001180140c007988 */ /* 0x000fe80008000409 */
[----:B------:R-:W-:Y:S04]  /*e830*/  STS.U16 [R12+UR9+0x1580], R15 ;  /* 0x0015800f0c007988 */ /* 0x000fe80008000409 */
[----:B------:R-:W-:Y:S04]  /*e840*/  STS.U16 [R12+UR9+0x1980], R10 ;  /* 0x0019800a0c007988 */ /* 0x000fe80008000409 */
[----:B------:R-:W-:Y:S01]  /*e850*/  STS.U16 [R12+UR9+0x1d80], R5 ;  /* 0x001d80050c007988 */ /* 0x000fe20008000409 */
[----:B-1----:R-:W-:-:S03]  /*e860*/  LOP3.LUT R7, R3, 0x50, RZ, 0x3c, !PT ;  /* 0x0000005003077812 */ /* 0x002fc600078e3cff */
[----:B------:R-:W-:Y:S04]  /*e870*/  STS.U16 [R8+UR9+0x200], R43 ;  /* 0x0002002b08007988 */ /* 0x000fe80008000409 */
[----:B------:R-:W-:Y:S04]  /*e880*/  STS.U16 [R8+UR9+0x600], R37 ;  /* 0x0006002508007988 */ /* 0x000fe80008000409 */
[----:B------:R-:W-:Y:S04]  /*e890*/  STS.U16 [R8+UR9+0xa00], R31 ;  /* 0x000a001f08007988 */ /* 0x000fe80008000409 */
[----:B------:R-:W-:Y:S04]  /*e8a0*/  STS.U16 [R8+UR9+0xe00], R25 ;  /* 0x000e001908007988 */ /* 0x000fe80008000409 */
[----:B------:R-:W-:Y:S04]  /*e8b0*/  STS.U16 [R8+UR9+0x1200], R19 ;  /* 0x0012001308007988 */ /* 0x000fe80008000409 */
[----:B------:R-:W-:Y:S04]  /*e8c0*/  STS.U16 [R8+UR9+0x1600], R14 ;  /* 0x0016000e08007988 */ /* 0x000fe80008000409 */
[----:B------:R-:W-:Y:S04]  /*e8d0*/  STS.U16 [R8+UR9+0x1a00], R9 ;  /* 0x001a000908007988 */ /* 0x000fe80008000409 */
[----:B------:R1:W-:Y:S01]  /*e8e0*/  STS.U16 [R8+UR9+0x1e00], R4 ;  /* 0x001e000408007988 */ /* 0x0003e20008000409 */
[----:B0-----:R-:W-:-:S03]  /*e8f0*/  LOP3.LUT R6, R3, 0x60, RZ, 0x3c, !PT ;  /* 0x0000006003067812 */ /* 0x001fc600078e3cff */
[----:B------:R0:W-:Y:S01]  /*e900*/  STS.U16 [R7+UR9+0x280], R42 ;  /* 0x0002802a07007988 */ /* 0x0001e20008000409 */
[----:B------:R-:W-:-:S03]  /*e910*/  VIADD R72, R72, 0x7f ;  /* 0x0000007f48487836 */ /* 0x000fc60000000000 */
[----:B------:R0:W-:Y:S04]  /*e920*/  STS.U16 [R7+UR9+0x680], R36 ;  /* 0x0006802407007988 */ /* 0x0001e80008000409 */
[----:B------:R0:W-:Y:S04]  /*e930*/  STS.U16 [R7+UR9+0xa80], R30 ;  /* 0x000a801e07007988 */ /* 0x0001e80008000409 */
[----:B------:R0:W-:Y:S04]  /*e940*/  STS.U16 [R7+UR9+0xe80], R24 ;  /* 0x000e801807007988 */ /* 0x0001e80008000409 */
[----:B------:R0:W-:Y:S04]  /*e950*/  STS.U16 [R7+UR9+0x1280], R51 ;  /* 0x0012803307007988 */ /* 0x0001e80008000409 */
[----:B------:R0:W-:Y:S01]  /*e960*/  STS.U16 [R7+UR9+0x1680], R50 ;  /* 0x0016803207007988 */ /* 0x0001e20008000409 */
[----:B-1----:R-:W-:-:S03]  /*e970*/  SHF.R.S32.HI R4, RZ, 0x1f, R72 ;  /* 0x0000001fff047819 */ /* 0x002fc60000011448 */
[----:B------:R0:W-:Y:S04]  /*e980*/  STS.U16 [R7+UR9+0x1a80], R49 ;  /* 0x001a803107007988 */ /* 0x0001e80008000409 */
[----:B------:R0:W-:Y:S01]  /*e990*/  STS.U16 [R7+UR9+0x1e80], R48 ;  /* 0x001e803007007988 */ /* 0x0001e20008000409 */
[----:B------:R-:W-:-:S03]  /*e9a0*/  LOP3.LUT R5, R3, 0x70, RZ, 0x3c, !PT ;  /* 0x0000007003057812 */ /* 0x000fc600078e3cff */
[----:B----4-:R0:W-:Y:S04]  /*e9b0*/  STS.U16 [R6+UR9+0x300], R55 ;  /* 0x0003003706007988 */ /* 0x0101e80008000409 */
[----:B------:R0:W-:Y:S01]  /*e9c0*/  STS.U16 [R6+UR9+0x700], R54 ;  /* 0x0007003606007988 */ /* 0x0001e20008000409 */
[----:B------:R-:W-:-:S03]  /*e9d0*/  LEA.HI R4, R4, R72, RZ, 0x7 ;  /* 0x0000004804047211 */ /* 0x000fc600078f38ff */
[----:B------:R0:W-:Y:S04]  /*e9e0*/  STS.U16 [R6+UR9+0xb00], R53 ;  /* 0x000b003506007988 */ /* 0x0001e80008000409 */
[----:B------:R0:W-:Y:S04]  /*e9f0*/  STS.U16 [R6+UR9+0xf00], R52 ;  /* 0x000f003406007988 */ /* 0x0001e80008000409 */
[----:B------:R0:W-:Y:S04]  /*ea00*/  STS.U16 [R6+UR9+0x1300], R63 ;  /* 0x0013003f06007988 */ /* 0x0001e80008000409 */
[----:B------:R0:W-:Y:S01]  /*ea10*/  STS.U16 [R6+UR9+0x1700], R61 ;  /* 0x0017003d06007988 */ /* 0x0001e20008000409 */
[----:B------:R-:W-:-:S03]  /*ea20*/  SHF.R.S32.HI R4, RZ, 0x7, R4 ;  /* 0x00000007ff047819 */ /* 0x000fc60000011404 */
[----:B------:R0:W-:Y:S04]  /*ea30*/  STS.U16 [R6+UR9+0x1b00], R59 ;  /* 0x001b003b06007988 */ /* 0x0001e80008000409 */
[----:B------:R0:W-:Y:S04]  /*ea40*/  STS.U16 [R6+UR9+0x1f00], R57 ;  /* 0x001f003906007988 */ /* 0x0001e80008000409 */
[----:B---3--:R0:W-:Y:S04]  /*ea50*/  STS.U16 [R5+UR9+0x380], R67 ;  /* 0x0003804305007988 */ /* 0x0081e80008000409 */
[----:B--2---:R0:W-:Y:S01]  /*ea60*/  STS.U16 [R5+UR9+0x780], R66 ;  /* 0x0007804205007988 */ /* 0x0041e20008000409 */
[----:B------:R-:W-:-:S03]  /*ea70*/  VIMNMX R4, PT, PT, R4, 0x1, !PT ;  /* 0x0000000104047848 */ /* 0x000fc60007fe0100 */
[----:B------:R0:W-:Y:S04]  /*ea80*/  STS.U16 [R5+UR9+0xb80], R65 ;  /* 0x000b804105007988 */ /* 0x0001e80008000409 */
[----:B------:R0:W-:Y:S04]  /*ea90*/  STS.U16 [R5+UR9+0xf80], R64 ;  /* 0x000f804005007988 */ /* 0x0001e80008000409 */
[----:B------:R0:W-:Y:S04]  /*eaa0*/  STS.U16 [R5+UR9+0x1380], R62 ;  /* 0x0013803e05007988 */ /* 0x0001e80008000409 */
[----:B------:R0:W-:Y:S04]  /*eab0*/  STS.U16 [R5+UR9+0x1780], R60 ;  /* 0x0017803c05007988 */ /* 0x0001e80008000409 */
[----:B------:R0:W-:Y:S01]  /*eac0*/  STS.U16 [R5+UR9+0x1b80], R58 ;  /* 0x001b803a05007988 */ /* 0x0001e20008000409 */
[----:B------:R-:W-:-:S03]  /*ead0*/  VIADD R4, R4, 0xffffffff ;  /* 0xffffffff04047836 */ /* 0x000fc60000000000 */
[----:B------:R0:W-:Y:S01]  /*eae0*/  STS.U16 [R5+UR9+0x1f80], R56 ;  /* 0x001f803805007988 */ /* 0x0001e20008000409 */
[----:B------:R1:W-:Y:S06]  /*eaf0*/  MEMBAR.ALL.CTA ;  /* 0x0000000000007992 */ /* 0x0003ec0000008000 */
[----:B-1----:R-:W1:Y:S01]  /*eb00*/  FENCE.VIEW.ASYNC.S ;  /* 0x00000000000073c6 */ /* 0x002e620000000000 */
[----:B------:R-:W-:-:S03]  /*eb10*/  UIADD3 UR4, UPT, UPT, UR9, 0x4000, URZ ;  /* 0x0000400009047890 */ /* 0x000fc6000fffe0ff */
[----:B------:R0:W-:Y:S01]  /*eb20*/  STL [R1+0x6b4], R4 ;  /* 0x0006b40401007387 */ /* 0x0001e20000100800 */
[----:B------:R-:W-:Y:S01]  /*eb30*/  USHF.R.U32.HI UR4, URZ, 0x4, UR4 ;  /* 0x00000004ff047899 */ /* 0x000fe20008011604 */
[----:B-1----:R-:W-:Y:S01]  /*eb40*/  BAR.SYNC.DEFER_BLOCKING 0x0 ;  /* 0x0000000000007b1d */ /* 0x002fe20000010000 */
[----:B------:R-:W-:Y:S02]  /*eb50*/  ISETP.LT.OR P1, PT, R72, 0x80, P0 ;  /* 0x000000804800780c */ /* 0x000fe40000721670 */
[----:B------:R-:W-:-:S04]  /*eb60*/  USGXT.U32 UR12, UR4, 0xe ;  /* 0x0000000e040c789a */ /* 0x000fc80008000000 */
[----:B------:R-:W-:Y:S01]  /*eb70*/  UIADD3 UR7, UP1, UPT, UR12, 0x2, URZ ;  /* 0x000000020c077890 */ /* 0x000fe2000ff3e0ff */
[----:B------:R-:W-:Y:S01]  /*eb80*/  UMOV UR4, URZ ;  /* 0x000000ff00047c82 */ /* 0x000fe20008000000 */
[----:B------:R-:W-:Y:S02]  /*eb90*/  UIADD3 UR11, UPT, UPT, UR8, 0x40, URZ ;  /* 0x00000040080b7890 */ /* 0x000fe4000fffe0ff */
[----:B------:R-:W-:Y:S01]  /*eba0*/  UIADD3.X UR13, UPT, UPT, UR4, 0x40004040, URZ, UP1, !UPT ;  /* 0x40004040040d7890 */ /* 0x000fe20008ffe4ff */
[----:B------:R-:W-:Y:S01]  /*ebb0*/  ISETP.NE.U32.AND P3, PT, R4, RZ, PT ;  /* 0x000000ff0400720c */ /* 0x000fe20003f65070 */
[----:B------:R-:W-:Y:S01]  /*ebc0*/  IMAD.SHL.U32 R69, R69, 0x80, RZ ;  /* 0x0000008045457824 */ /* 0x000fe200078e00ff */
[----:B0-----:R-:W-:Y:S11]  /*ebd0*/  @P1 BRA `(.L_x_7) ;  /* 0x0000000000c01947 */ /* 0x001ff60003800000 */
[----:B------:R-:W-:Y:S01]  /*ebe0*/  USHF.R.U32.HI UR14, URZ, 0x4, UR9 ;  /* 0x00000004ff0e7899 */ /* 0x000fe20008011609 */
[----:B------:R-:W-:Y:S01]  /*ebf0*/  UMOV UR4, URZ ;  /* 0x000000ff00047c82 */ /* 0x000fe20008000000 */
[----:B------:R-:W-:Y:S02]  /*ec00*/  UIADD3 UR16, UPT, UPT, UR8, 0x48, URZ ;  /* 0x0000004808107890 */ /* 0x000fe4000fffe0ff */
[----:B------:R-:W-:Y:S02]  /*ec10*/  USGXT.U32 UR14, UR14, 0xe ;  /* 0x0000000e0e0e789a */ /* 0x000fe40008000000 */
[----:B------:R-:W-:Y:S02]  /*ec20*/  UIADD3 UR17, UPT, UPT, UR8, 0x50, URZ ;  /* 0x0000005008117890 */ /* 0x000fe4000fffe0ff */
[----:B------:R-:W-:Y:S02]  /*ec30*/  UIADD3 UR38, UP1, UPT, UR14, 0x2, URZ ;  /* 0x000000020e267890 */ /* 0x000fe4000ff3e0ff */
[----:B------:R-:W-:-:S02]  /*ec40*/  UIADD3 UR24, UPT, UPT, UR8, 0x58, URZ ;  /* 0x0000005808187890 */ /* 0x000fc4000fffe0ff */
[----:B------:R-:W-:Y:S02]  /*ec50*/  UIADD3.X UR39, UPT, UPT, UR4, 0x40004040, URZ, UP1, !UPT ;  /* 0x4000404004277890 */ /* 0x000fe40008ffe4ff */
[----:B------:R-:W-:Y:S02]  /*ec60*/  UIADD3 UR25, UPT, UPT, UR8, 0x60, URZ ;  /* 0x0000006008197890 */ /* 0x000fe4000fffe0ff */
[----:B------:R-:W-:Y:S02]  /*ec70*/  UIADD3.64 UR18, UPT, UPT, UR38, 0x2, URZ ;  /* 0x0000000226127897 */ /* 0x000fe4000fffe0ff */
[----:B------:R-:W-:Y:S02]  /*ec80*/  UIADD3.64 UR22, UPT, UPT, UR38, 0x4, URZ ;  /* 0x0000000426167897 */ /* 0x000fe4000fffe0ff */
[----:B------:R-:W-:Y:S02]  /*ec90*/  UIADD3.64 UR26, UPT, UPT, UR38, 0x1fe, URZ ;  /* 0x000001fe261a7897 */ /* 0x000fe4000fffe0ff */
[----:B------:R-:W-:-:S02]  /*eca0*/  UIADD3 UR30, UPT, UPT, UR8, 0x68, URZ ;  /* 0x00000068081e7890 */ /* 0x000fc4000fffe0ff */
[----:B------:R-:W-:Y:S02]  /*ecb0*/  UIADD3.64 UR28, UPT, UPT, UR38, 0x200, URZ ;  /* 0x00000200261c7897 */ /* 0x000fe4000fffe0ff */
[----:B------:R-:W-:Y:S02]  /*ecc0*/  UIADD3 UR31, UPT, UPT, UR8, 0x70, URZ ;  /* 0x00000070081f7890 */ /* 0x000fe4000fffe0ff */
[----:B------:R-:W-:Y:S01]  /*ecd0*/  UIADD3.64 UR32, UPT, UPT, UR38, 0x202, URZ ;  /* 0x0000020226207897 */ /* 0x000fe2000fffe0ff */
[----:B------:R-:W-:Y:S01]  /*ece0*/  UMOV UR40, 0x0 ;  /* 0x0000000000287882 */ /* 0x000fe20000000000 */
[----:B------:R-:W-:Y:S01]  /*ecf0*/  UMOV UR41, 0x8100010 ;  /* 0x0810001000297882 */ /* 0x000fe20000000000 */
[----:B------:R-:W-:Y:S02]  /*ed00*/  UIADD3 UR36, UPT, UPT, UR8, 0x78, URZ ;  /* 0x0000007808247890 */ /* 0x000fe4000fffe0ff */
[----:B------:R-:W-:Y:S01]  /*ed10*/  UIADD3.64 UR34, UPT, UPT, UR38, 0x204, URZ ;  /* 0x0000020426227897 */ /* 0x000fe2000fffe0ff */
[----:B------:R-:W-:Y:S01]  /*ed20*/  UMOV UR15, 0x40004040 ;  /* 0x40004040000f7882 */ /* 0x000fe20000000000 */
[----:B------:R-:W-:Y:S01]  /*ed30*/  UMOV UR42, 0x0 ;  /* 0x00000000002a7882 */ /* 0x000fe20000000000 */
[----:B------:R-:W-:Y:S01]  /*ed40*/  UMOV UR43, 0x8100010 ;  /* 0x08100010002b7882 */ /* 0x000fe20000000000 */
[----:B------:R-:W-:Y:S01]  /*ed50*/  UMOV UR44, 0x0 ;  /* 0x00000000002c7882 */ /* 0x000fe20000000000 */
[----:B------:R-:W-:Y:S01]  /*ed60*/  UMOV UR45, 0x8100010 ;  /* 0x08100010002d7882 */ /* 0x000fe20000000000 */
[----:B------:R0:W-:Y:S01]  /*ed70*/  UTCHMMA tmem[UR11], gdesc[UR14], tmem[UR8], tmem[UR40], idesc[UR41], !UPT ;  /* 0x00ff280e0b0079ea */ /* 0x0001e2000f800008 */
[----:B------:R-:W-:Y:S01]  /*ed80*/  UMOV UR46, 0x0 ;  /* 0x00000000002e7882 */ /* 0x000fe20000000000 */
[----:B------:R-:W-:Y:S01]  /*ed90*/  UMOV UR47, 0x8100010 ;  /* 0x08100010002f7882 */ /* 0x000fe20000000000 */
[----:B------:R0:W-:Y:S01]  /*eda0*/  UTCHMMA tmem[UR16], gdesc[UR38], tmem[UR8], tmem[UR42], idesc[UR43], UPT ;  /* 0x00ff2a26100079ea */ /* 0x0001e2000b800008 */
        /* <DEDUP_REMOVED lines=8> */
[----:B------:R-:W-:Y:S01]  /*ee30*/  UMOV UR4, UR6 ;  /* 0x0000000600047c82 */ /* 0x000fe20008000000 */
[----:B------:R-:W-:Y:S01]  /*ee40*/  UMOV UR5, URZ ;  /* 0x000000ff00057c82 */ /* 0x000fe20008000000 */
[----:B------:R0:W-:Y:S01]  /*ee50*/  UTCHMMA tmem[UR25], gdesc[UR26], tmem[UR8], tmem[UR48], idesc[UR49], UPT ;  /* 0x00ff301a190079ea */ /* 0x0001e2000b800008 */
[----:B------:R-:W-:Y:S01]  /*ee60*/  UMOV UR54, 0x0 ;  /* 0x0000000000367882 */ /* 0x000fe20000000000 */
[----:B------:R-:W-:Y:S01]  /*ee70*/  UMOV UR55, 0x8100010 ;  /* 0x0810001000377882 */ /* 0x000fe20000000000 */
[----:B------:R0:W-:Y:S01]  /*ee80*/  UTCHMMA tmem[UR30], gdesc[UR28], tmem[UR8], tmem[UR50], idesc[UR51], UPT ;  /* 0x00ff321c1e0079ea */ /* 0x0001e2000b800008 */
[----:B------:R-:W-:Y:S01]  /*ee90*/  UMOV UR4, UR4 ;  /* 0x0000000400047c82 */ /* 0x000fe20008000000 */
[----:B------:R0:W-:Y:S01]  /*eea0*/  UTCHMMA tmem[UR31], gdesc[UR32], tmem[UR8], tmem[UR52], idesc[UR53], UPT ;  /* 0x00ff34201f0079ea */ /* 0x0001e2000b800008 */
[----:B------:R0:W-:Y:S01]  /*eeb0*/  UTCHMMA tmem[UR36], gdesc[UR34], tmem[UR8], tmem[UR54], idesc[UR55], UPT ;  /* 0x00ff3622240079ea */ /* 0x0001e2000b800008 */
[----:B------:R0:W-:Y:S01]  /*eec0*/  UTCBAR [UR4], URZ ;  /* 0x000000ff040073e9 */ /* 0x0001e200080000ff */
[----:B------:R-:W-:Y:S01]  /*eed0*/  NOP ;  /* 0x0000000000007918 */ /* 0x000fe20000000000 */
.L_x_7:
[----:B------:R1:W-:Y:S01]  /*eee0*/  STL [R1+0xb4], RZ ;  /* 0x0000b4ff01007387 */ /* 0x0003e20000100800 */
[----:B0-----:R-:W-:Y:S01]  /*eef0*/  UMOV UR4, URZ ;  /* 0x000000ff00047c82 */ /* 0x001fe20008000000 */
[----:B------:R-:W-:Y:S01]  /*ef00*/  UMOV UR14, UR7 ;  /* 0x00000007000e7c82 */ /* 0x000fe20008000000 */
[----:B------:R-:W-:Y:S01]  /*ef10*/  UMOV UR15, UR13 ;  /* 0x0000000d000f7c82 */ /* 0x000fe20008000000 */
[----:B-----5:R-:W-:Y:S01]  /*ef20*/  IMAD.SHL.U32 R71, R68, 0x80, RZ ;  /* 0x0000008044477824 */ /* 0x020fe200078e00ff */
[----:B------:R-:W-:Y:S06]  /*ef30*/  @!P3 BRA `(.L_x_8) ;  /* 0x0000009c00e0b947 */ /* 0x000fec0003800000 */
[----:B------:R-:W-:Y:S01]  /*ef40*/  SHF.R.S32.HI R68, RZ, 0x1f, R69 ;  /* 0x0000001fff447819 */ /* 0x000fe20000011445 */
[----:B------:R-:W-:Y:S01]  /*ef50*/  UIADD3.64 UR22, UPT, UPT, UR14, 0x2, URZ ;  /* 0x000000020e167897 */ /* 0x000fe2000fffe0ff */
[----:B------:R-:W-:Y:S01]  /*ef60*/  SHF.R.S32.HI R70, RZ, 0x1f, R71 ;  /* 0x0000001fff467819 */ /* 0x000fe20000011447 */
[----:B------:R-:W-:Y:S01]  /*ef70*/  UIADD3.64 UR24, UPT, UPT, UR14, 0x4, URZ ;  /* 0x000000040e187897 */ /* 0x000fe2000fffe0ff */
[C---:B------:R-:W-:Y:S01]  /*ef80*/  SHF.L.U64.HI R68, R69.reuse, 0x1, R68 ;  /* 0x0000000145447819 */ /* 0x040fe20000010244 */
[----:B------:R-:W-:Y:S01]  /*ef90*/  IMAD.SHL.U32 R69, R69, 0x2, RZ ;  /* 0x0000000245457824 */ /* 0x000fe200078e00ff */
[C---:B------:R-:W-:Y:S01]  /*efa0*/  SHF.L.U64.HI R70, R71.reuse, 0x1, R70 ;  /* 0x0000000147467819 */ /* 0x040fe20000010246 */
[----:B------:R-:W-:Y:S01]  /*efb0*/  IMAD.SHL.U32 R71, R71, 0x2, RZ ;  /* 0x0000000247477824 */ /* 0x000fe200078e00ff */
[----:B------:R-:W-:Y:S02]  /*efc0*/  UIADD3.64 UR26, UPT, UPT, UR14, 0x1fe, URZ ;  /* 0x000001fe0e1a7897 */ /* 0x000fe4000fffe0ff */
[----:B------:R-:W-:-:S02]  /*efd0*/  UIADD3.64 UR28, UPT, UPT, UR14, 0x200, URZ ;  /* 0x000002000e1c7897 */ /* 0x000fc4000fffe0ff */
[----:B------:R-:W-:Y:S02]  /*efe0*/  UIADD3.64 UR30, UPT, UPT, UR14, 0x202, URZ ;  /* 0x000002020e1e7897 */ /* 0x000fe4000fffe0ff */
[----:B------:R-:W-:Y:S01]  /*eff0*/  UIADD3.64 UR32, UPT, UPT, UR14, 0x204, URZ ;  /* 0x000002040e207897 */ /* 0x000fe2000fffe0ff */
[----:B------:R-:W-:Y:S01]  /*f000*/  UMOV UR18, 0x1 ;  /* 0x0000000100127882 */ /* 0x000fe20000000000 */
[----:B------:R-:W-:-:S10]  /*f010*/  UMOV UR5, URZ ;  /* 0x000000ff00057c82 */ /* 0x000fd40008000000 */
.L_x_11:
[----:B------:R-:W2:Y:S01]  /*f020*/  LDL.LU R4, [R1+0xb4] ;  /* 0x0000b40001047983 */ /* 0x000ea20000300800 */
[----:B------:R-:W0:Y:S03]  /*f030*/  LDC R42, c[0x0][0x3a0] ;  /* 0x0000e800ff2a7b82 */ /* 0x000e260000000800 */
[----:B------:R3:W-:Y:S04]  /*f040*/  STL [R1+0x8a0], R22 ;  /* 0x0008a01601007387 */ /* 0x0007e80000100800 */
[----:B---3--:R-:W3:Y:S04]  /*f050*/  LDL.LU R22, [R1+0x2c8] ;  /* 0x0002c80001167983 */ /* 0x008ee80000300800 */
[----:B------:R4:W-:Y:S04]  /*f060*/  STL [R1+0x894], R44 ;  /* 0x0008942c01007387 */ /* 0x0009e80000100800 */
[----:B----4-:R-:W4:Y:S04]  /*f070*/  LDL.LU R44, [R1+0x2c0] ;  /* 0x0002c000012c7983 */ /* 0x010f280000300800 */
[----:B------:R-:W-:Y:S04]  /*f080*/  STL [R1+0x890], R45 ;  /* 0x0008902d01007387 */ /* 0x000fe80000100800 */
[----:B------:R-:W-:Y:S04]  /*f090*/  STL [R1+0x898], R45 ;  /* 0x0008982d01007387 */ /* 0x000fe80000100800 */
[----:B------:R1:W-:Y:S04]  /*f0a0*/  STL [R1+0x88c], R93 ;  /* 0x00088c5d01007387 */ /* 0x0003e80000100800 */
[----:B-1----:R-:W3:Y:S04]  /*f0b0*/  LDL.LU R93, [R1+0x2bc] ;  /* 0x0002bc00015d7983 */ /* 0x002ee80000300800 */
[----:B------:R-:W-:Y:S04]  /*f0c0*/  STL [R1+0x888], R46 ;  /* 0x0008882e01007387 */ /* 0x000fe80000100800 */
[----:B------:R1:W-:Y:S04]  /*f0d0*/  STL [R1+0x89c], R46 ;  /* 0x00089c2e01007387 */ /* 0x0003e80000100800 */
[----:B------:R-:W-:Y:S04]  /*f0e0*/  STL [R1+0x884], R92 ;  /* 0x0008845c01007387 */ /* 0x000fe80000100800 */
        /* <DEDUP_REMOVED lines=40> */
[----:B------:R0:W-:Y:S04]  /*f370*/  STL [R1+0x7e0], R72 ;  /* 0x0007e04801007387 */ /* 0x0001e80000100800 */
[----:B------:R-:W-:Y:S04]  /*f380*/  STL [R1+0x7dc], R69 ;  /* 0x0007dc4501007387 */ /* 0x000fe80000100800 */
[----:B------:R-:W-:Y:S04]  /*f390*/  STL [R1+0x7d8], R68 ;  /* 0x0007d84401007387 */ /* 0x000fe80000100800 */
[----:B------:R0:W-:Y:S01]  /*f3a0*/  STL [R1+0x7d4], R3 ;  /* 0x0007d40301007387 */ /* 0x0001e20000100800 */
[----:B--2---:R-:W-:-:S04]  /*f3b0*/  VIADD R4, R4, 0x1 ;  /* 0x0000000104047836 */ /* 0x004fc80000000000 */
[----:B0-----:R-:W-:Y:S01]  /*f3c0*/  IMAD R42, R4, -0x80, R42 ;  /* 0xffffff80042a7824 */ /* 0x001fe200078e022a */
[----:B------:R0:W-:Y:S04]  /*f3d0*/  STL [R1+0xb4], R4 ;  /* 0x0000b40401007387 */ /* 0x0001e80000100800 */
[----:B-1----:R-:W2:Y:S04]  /*f3e0*/  LDL.LU R46, [R1+0x2c4] ;  /* 0x0002c400012e7983 */ /* 0x002ea80000300800 */
[----:B------:R-:W2:Y:S04]  /*f3f0*/  LDL.LU R72, [R1+0x2d0] ;  /* 0x0002d00001487983 */ /* 0x000ea80000300800 */
[----:B------:R-:W2:Y:S01]  /*f400*/  LDL.LU R3, [R1+0x2d8] ;  /* 0x0002d80001037983 */ /* 0x000ea20000300800 */
[----:B------:R-:W-:-:S02]  /*f410*/  ISETP.GT.AND P4, PT, R42, RZ, PT ;  /* 0x000000ff2a00720c */ /* 0x000fc40003f84270 */
[-C--:B-----5:R-:W-:Y:S02]  /*f420*/  IADD3 R2, P5, PT, R2, R71.reuse, RZ ;  /* 0x0000004702027210 */ /* 0x0a0fe40007fbe0ff */
[----:B------:R-:W-:Y:S02]  /*f430*/  ISETP.GT.AND P1, PT, R42, 0x1, PT ;  /* 0x000000012a00780c */ /* 0x000fe40003f24270 */
[----:B------:R-:W-:Y:S01]  /*f440*/  PRMT R41, RZ, 0x7610, R41 ;  /* 0x00007610ff297816 */ /* 0x000fe20000000029 */
[----:B------:R-:W-:Y:S01]  /*f450*/  IMAD.X R0, R0, 0x1, R70, P5 ;  /* 0x0000000100007824 */ /* 0x000fe200028e0646 */
[----:B------:R-:W-:Y:S02]  /*f460*/  PRMT R43, RZ, 0x7610, R43 ;  /* 0x00007610ff2b7816 */ /* 0x000fe4000000002b */
[----:B----4-:R-:W-:-:S03]  /*f470*/  IADD3 R44, P3, PT, R44, R71, RZ ;  /* 0x000000472c2c7210 */ /* 0x010fc60007f7e0ff */
[----:B0-----:R-:W-:Y:S02]  /*f480*/  @P4 IMAD.MOV.U32 R4, RZ, RZ, R2 ;  /* 0x000000ffff044224 */ /* 0x001fe400078e0002 */
[----:B------:R-:W-:Y:S01]  /*f490*/  @P4 IMAD.MOV.U32 R5, RZ, RZ, R0 ;  /* 0x000000ffff054224 */ /* 0x000fe200078e0000 */
[----:B---3--:R-:W-:Y:S01]  /*f4a0*/  IADD3 R22, P5, PT, R22, R71, RZ ;  /* 0x0000004716167210 */ /* 0x008fe20007fbe0ff */
[----:B------:R0:W-:Y:S04]  /*f4b0*/  STL [R1+0x2c0], R44 ;  /* 0x0002c02c01007387 */ /* 0x0001e80000100800 */
[----:B------:R1:W3:Y:S01]  /*f4c0*/  @P4 LDG.E.U16 R41, desc[UR20][R4.64] ;  /* 0x0000001404294981 */ /* 0x0002e2000c1e1500 */
[----:B------:R-:W-:Y:S01]  /*f4d0*/  IMAD.X R93, R93, 0x1, R70, P3 ;  /* 0x000000015d5d7824 */ /* 0x000fe200018e0646 */
[----:B------:R-:W-:Y:S01]  /*f4e0*/  ISETP.GT.AND P3, PT, R42, 0x2, PT ;  /* 0x000000022a00780c */ /* 0x000fe20003f64270 */
[----:B-1----:R-:W-:-:S02]  /*f4f0*/  @P1 IMAD.MOV.U32 R4, RZ, RZ, R44 ;  /* 0x000000ffff041224 */ /* 0x002fc400078e002c */
[----:B------:R-:W-:Y:S01]  /*f500*/  @P1 IMAD.MOV.U32 R5, RZ, RZ, R93 ;  /* 0x000000ffff051224 */ /* 0x000fe200078e005d */
[----:B------:R-:W-:Y:S01]  /*f510*/  STL [R1+0x2bc], R93 ;  /* 0x0002bc5d01007387 */ /* 0x000fe20000100800 */
[----:B------:R-:W-:-:S03]  /*f520*/  PRMT R40, RZ, 0x7610, R40 ;  /* 0x00007610ff287816 */ /* 0x000fc60000000028 */
[----:B------:R-:W4:Y:S04]  /*f530*/  LDL.LU R47, [R1+0x2d4] ;  /* 0x0002d400012f7983 */ /* 0x000f280000300800 */
[----:B0-----:R-:W3:Y:S04]  /*f540*/  LDL.LU R44, [R1+0x2e0] ;  /* 0x0002e000012c7983 */ /* 0x001ee80000300800 */
[----:B------:R-:W-:Y:S04]  /*f550*/  STL [R1+0x2c8], R22 ;  /* 0x0002c81601007387 */ /* 0x000fe80000100800 */
[----:B------:R0:W3:Y:S02]  /*f560*/  @P1 LDG.E.U16 R43, desc[UR20][R4.64] ;  /* 0x00000014042b1981 */ /* 0x0000e4000c1e1500 */
[----:B0-----:R-:W-:-:S02]  /*f570*/  @P3 IMAD.MOV.U32 R4, RZ, RZ, R22 ;  /* 0x000000ffff043224 */ /* 0x001fc400078e0016 */
[----:B--2---:R-:W-:Y:S01]  /*f580*/  IMAD.X R46, R46, 0x1, R70, P5 ;  /* 0x000000012e2e7824 */ /* 0x004fe200028e0646 */
[----:B------:R-:W-:-:S04]  /*f590*/  IADD3 R72, P6, PT, R72, R71, RZ ;  /* 0x0000004748487210 */ /* 0x000fc80007fde0ff */
[----:B------:R0:W-:Y:S01]  /*f5a0*/  STL [R1+0x2c4], R46 ;  /* 0x0002c42e01007387 */ /* 0x0001e20000100800 */
[----:B------:R-:W-:Y:S01]  /*f5b0*/  @P3 IMAD.MOV.U32 R5, RZ, RZ, R46 ;  /* 0x000000ffff053224 */ /* 0x000fe200078e002e */
[----:B------:R-:W-:-:S04]  /*f5c0*/  IADD3 R3, P5, PT, R3, R71, RZ ;  /* 0x0000004703037210 */ /* 0x000fc80007fbe0ff */
[----:B------:R1:W5:Y:S04]  /*f5d0*/  @P3 LDG.E.U16 R40, desc[UR20][R4.64] ;  /* 0x0000001404283981 */ /* 0x000368000c1e1500 */
[----:B0-----:R-:W2:Y:S04]  /*f5e0*/  LDL.LU R46, [R1+0x2dc] ;  /* 0x0002dc00012e7983 */ /* 0x001ea80000300800 */
[----:B------:R-:W-:Y:S04]  /*f5f0*/  STL [R1+0x2d0], R72 ;  /* 0x0002d04801007387 */ /* 0x000fe80000100800 */
[----:B------:R-:W2:Y:S04]  /*f600*/  LDL.LU R93, [R1+0x2e8] ;  /* 0x0002e800015d7983 */ /* 0x000ea80000300800 */
[----:B------:R-:W-:Y:S04]  /*f610*/  STL [R1+0x2d8], R3 ;  /* 0x0002d80301007387 */ /* 0x000fe80000100800 */
[----:B------:R-:W2:Y:S04]  /*f620*/  LDL.LU R22, [R1+0x2f0] ;  /* 0x0002f00001167983 */ /* 0x000ea80000300800 */
[----:B------:R-:W2:Y:S01]  /*f630*/  LDL.LU R5, [R1+0x2cc] ;  /* 0x0002cc0001057983 */ /* 0x000ea20000300800 */
[----:B------:R-:W-:-:S02]  /*f640*/  ISETP.GT.AND P4, PT, R42, 0x3, PT ;  /* 0x000000032a00780c */ /* 0x000fc40003f84270 */
[C---:B------:R-:W-:Y:S02]  /*f650*/  ISETP.GT.AND P1, PT, R42.reuse, 0x4, PT ;  /* 0x000000042a00780c */ /* 0x040fe40003f24270 */
[----:B------:R-:W-:Y:S02]  /*f660*/  PRMT R39, RZ, 0x7610, R39 ;  /* 0x00007610ff277816 */ /* 0x000fe40000000027 */
[----:B------:R-:W-:Y:S02]  /*f670*/  ISETP.GT.AND P3, PT, R42, 0x5, PT ;  /* 0x000000052a00780c */ /* 0x000fe40003f64270 */
[----:B------:R-:W-:-:S05]  /*f680*/  PRMT R6, RZ, 0x7610, R6 ;  /* 0x00007610ff067816 */ /* 0x000fca0000000006 */
[----:B-1----:R-:W-:Y:S02]  /*f690*/  @P4 IMAD.MOV.U32 R4, RZ, RZ, R72 ;  /* 0x000000ffff044224 */ /* 0x002fe400078e0048 */
[----:B----4-:R-:W-:Y:S01]  /*f6a0*/  IMAD.X R47, R47, 0x1, R70, P5 ;  /* 0x000000012f2f7824 */ /* 0x010fe200028e0646 */
[----:B---3--:R-:W-:Y:S02]  /*f6b0*/  IADD3 R44, P5, PT, R44, R71, RZ ;  /* 0x000000472c2c7210 */ /* 0x008fe40007fbe0ff */
[----:B------:R-:W-:-:S03]  /*f6c0*/  PRMT R38, RZ, 0x7610, R38 ;  /* 0x00007610ff267816 */ /* 0x000fc60000000026 */
[--C-:B--2---:R-:W-:Y:S02]  /*f6d0*/  IMAD.X R46, R46, 0x1, R70.reuse, P5 ;  /* 0x000000012e2e7824 */ /* 0x104fe400028e0646 */
[----:B------:R-:W-:Y:S01]  /*f6e0*/  IMAD.X R5, R5, 0x1, R70, P6 ;  /* 0x0000000105057824 */ /* 0x000fe200030e0646 */
[----:B------:R-:W-:-:S04]  /*f6f0*/  IADD3 R93, P6, PT, R93, R71, RZ ;  /* 0x000000475d5d7210 */ /* 0x000fc80007fde0ff */
[----:B------:R0:W-:Y:S04]  /*f700*/  STL [R1+0x2cc], R5 ;  /* 0x0002cc0501007387 */ /* 0x0001e80000100800 */
[----:B------:R1:W5:Y:S01]  /*f710*/  @P4 LDG.E.U16 R39, desc[UR20][R4.64] ;  /* 0x0000001404274981 */ /* 0x000362000c1e1500 */
[----:B------:R-:W-:-:S03]  /*f720*/  IADD3 R22, P5, PT, R22, R71, RZ ;  /* 0x0000004716167210 */ /* 0x000fc60007fbe0ff */
[----:B------:R2:W-:Y:S01]  /*f730*/  STL [R1+0x2d4], R47 ;  /* 0x0002d42f01007387 */ /* 0x0005e20000100800 */
[----:B-1----:R-:W-:Y:S02]  /*f740*/  @P1 IMAD.MOV.U32 R4, RZ, RZ, R3 ;  /* 0x000000ffff041224 */ /* 0x002fe400078e0003 */
[----:B0-----:R-:W-:Y:S02]  /*f750*/  @P1 IMAD.MOV.U32 R5, RZ, RZ, R47 ;  /* 0x000000ffff051224 */ /* 0x001fe400078e002f */
[----:B--2---:R-:W2:Y:S04]  /*f760*/  LDL.LU R47, [R1+0x2ec] ;  /* 0x0002ec00012f7983 */ /* 0x004ea80000300800 */
[----:B------:R-:W3:Y:S04]  /*f770*/  LDL.LU R3, [R1+0x2f8] ;  /* 0x0002f80001037983 */ /* 0x000ee80000300800 */
[----:B------:R-:W-:Y:S04]  /*f780*/  STL [R1+0x2e0], R44 ;  /* 0x0002e02c01007387 */ /* 0x000fe80000100800 */
[----:B------:R0:W5:Y:S04]  /*f790*/  @P1 LDG.E.U16 R6, desc[UR20][R4.64] ;  /* 0x0000001404061981 */ /* 0x000168000c1e1500 */
[----:B------:R1:W-:Y:S01]  /*f7a0*/  STL [R1+0x2dc], R46 ;  /* 0x0002dc2e01007387 */ /* 0x0003e20000100800 */
[----:B0-----:R-:W-:-:S02]  /*f7b0*/  @P3 IMAD.MOV.U32 R4, RZ, RZ, R44 ;  /* 0x000000ffff043224 */ /* 0x001fc400078e002c */
[----:B------:R-:W-:Y:S02]  /*f7c0*/  @P3 IMAD.MOV.U32 R5, RZ, RZ, R46 ;  /* 0x000000ffff053224 */ /* 0x000fe400078e002e */
[----:B-1----:R-:W4:Y:S04]  /*f7d0*/  LDL.LU R46, [R1+0x2f4] ;  /* 0x0002f400012e7983 */ /* 0x002f280000300800 */
[----:B------:R-:W-:Y:S04]  /*f7e0*/  STL [R1+0x2e8], R93 ;  /* 0x0002e85d01007387 */ /* 0x000fe80000100800 */
[----:B------:R-:W4:Y:S04]  /*f7f0*/  LDL.LU R72, [R1+0x300] ;  /* 0x0003000001487983 */ /* 0x000f280000300800 */
[----:B------:R-:W-:Y:S04]  /*f800*/  STL [R1+0x2f0], R22 ;  /* 0x0002f01601007387 */ /* 0x000fe80000100800 */
[----:B------:R-:W4:Y:S04]  /*f810*/  LDL.LU R44, [R1+0x308] ;  /* 0x00030800012c7983 */ /* 0x000f280000300800 */
[----:B------:R0:W5:Y:S04]  /*f820*/  @P3 LDG.E.U16 R38, desc[UR20][R4.64] ;  /* 0x0000001404263981 */ /* 0x000168000c1e1500 */
[----:B------:R-:W4:Y:S01]  /*f830*/  LDL.LU R5, [R1+0x2e4] ;  /* 0x0002e40001057983 */ /* 0x000f220000300800 */
[----:B------:R-:W-:-:S02]  /*f840*/  ISETP.GT.AND P4, PT, R42, 0x6, PT ;  /* 0x000000062a00780c */ /* 0x000fc40003f84270 */
[C---:B------:R-:W-:Y:S02]  /*f850*/  ISETP.GT.AND P1, PT, R42.reuse, 0x7, PT ;  /* 0x000000072a00780c */ /* 0x040fe40003f24270 */
[----:B------:R-:W-:Y:S02]  /*f860*/  PRMT R7, RZ, 0x7610, R7 ;  /* 0x00007610ff077816 */ /* 0x000fe40000000007 */
[----:B------:R-:W-:Y:S02]  /*f870*/  ISETP.GT.AND P3, PT, R42, 0x8, PT ;  /* 0x000000082a00780c */ /* 0x000fe40003f64270 */
[----:B------:R-:W-:-:S05]  /*f880*/  PRMT R37, RZ, 0x7610, R37 ;  /* 0x00007610ff257816 */ /* 0x000fca0000000025 */
[----:B0-----:R-:W-:Y:S01]  /*f890*/  @P4 IMAD.MOV.U32 R4, RZ, RZ, R93 ;  /* 0x000000ffff044224 */ /* 0x001fe200078e005d */
[----:B------:R-:W-:Y:S01]  /*f8a0*/  PRMT R36, RZ, 0x7610, R36 ;  /* 0x00007610ff247816 */ /* 0x000fe20000000024 */
[----:B--2---:R-:W-:Y:S01]  /*f8b0*/  IMAD.X R47, R47, 0x1, R70, P5 ;  /* 0x000000012f2f7824 */ /* 0x004fe200028e0646 */
[----:B---3--:R-:W-:-:S05]  /*f8c0*/  IADD3 R3, P5, PT, R3, R71, RZ ;  /* 0x0000004703037210 */ /* 0x008fca0007fbe0ff */
[--C-:B----4-:R-:W-:Y:S01]  /*f8d0*/  IMAD.X R46, R46, 0x1, R70.reuse, P5 ;  /* 0x000000012e2e7824 */ /* 0x110fe200028e0646 */
[-C--:B------:R-:W-:Y:S01]  /*f8e0*/  IADD3 R44, P5, PT, R44, R71.reuse, RZ ;  /* 0x000000472c2c7210 */ /* 0x080fe20007fbe0ff */
[----:B------:R-:W-:Y:S01]  /*f8f0*/  IMAD.X R5, R5, 0x1, R70, P6 ;  /* 0x0000000105057824 */ /* 0x000fe200030e0646 */
[----:B------:R-:W-:-:S04]  /*f900*/  IADD3 R72, P6, PT, R72, R71, RZ ;  /* 0x0000004748487210 */ /* 0x000fc80007fde0ff */
[----:B------:R0:W-:Y:S04]  /*f910*/  STL [R1+0x2e4], R5 ;  /* 0x0002e40501007387 */ /* 0x0001e80000100800 */
[----:B------:R1:W5:Y:S04]  /*f920*/  @P4 LDG.E.U16 R7, desc[UR20][R4.64] ;  /* 0x0000001404074981 */ /* 0x000368000c1e1500 */
[----:B------:R2:W-:Y:S01]  /*f930*/  STL [R1+0x2ec], R47 ;  /* 0x0002ec2f01007387 */ /* 0x0005e20000100800 */
[----:B-1----:R-:W-:Y:S02]  /*f940*/  @P1 IMAD.MOV.U32 R4, RZ, RZ, R22 ;  /* 0x000000ffff041224 */ /* 0x002fe400078e0016 */
[----:B0-----:R-:W-:-:S02]  /*f950*/  @P1 IMAD.MOV.U32 R5, RZ, RZ, R47 ;  /* 0x000000ffff051224 */ /* 0x001fc400078e002f */
        /* <DEDUP_REMOVED lines=162> */
[----:B------:R0:W-:Y:S04]  /*10380*/  STL [R1+0x370], R44 ;  /* 0x0003702c01007387 */ /* 0x0001e80000100800 */
[----:B------:R1:W5:Y:S04]  /*10390*/  @P1 LDG.E.U16 R15, desc[UR20][R4.64] ;  /* 0x00000014040f1981 */ /* 0x000368000c1e1500 */
[----:B------:R4:W-:Y:S01]  /*103a0*/  STL [R1+0x36c], R46 ;  /* 0x00036c2e01007387 */ /* 0x0009e20000100800 */
[----:B-1----:R-:W-:-:S02]  /*103b0*/  @P3 IMAD.MOV.U32 R4, RZ, RZ, R44 ;  /* 0x000000ffff043224 */ /* 0x002fc400078e002c */
[----:B------:R-:W-:Y:S01]  /*103c0*/  @P3 IMAD.MOV.U32 R5, RZ, RZ, R46 ;  /* 0x000000ffff053224 */ /* 0x000fe200078e002e */
[----:B0-----:R-:W3:Y:S04]  /*103d0*/  LDL.LU R44, [R1+0x384] ;  /* 0x00038400012c7983 */ /* 0x001ee80000300800 */
[----:B------:R-:W-:Y:S04]  /*103e0*/  STL [R1+0x378], R93 ;  /* 0x0003785d01007387 */ /* 0x000fe80000100800 */
[----:B------:R-:W3:Y:S04]  /*103f0*/  LDL.LU R72, [R1+0x390] ;  /* 0x0003900001487983 */ /* 0x000ee80000300800 */
[----:B------:R-:W-:Y:S04]  /*10400*/  STL [R1+0x380], R22 ;  /* 0x0003801601007387 */ /* 0x000fe80000100800 */
[----:B----4-:R-:W4:Y:S04]  /*10410*/  LDL.LU R46, [R1+0x398] ;  /* 0x00039800012e7983 */ /* 0x010f280000300800 */
        /* <DEDUP_REMOVED lines=11> */
[--C-:B------:R-:W-:Y:S01]  /*104d0*/  IMAD.X R44, R44, 0x1, R70.reuse, P5 ;  /* 0x000000012c2c7824 */ /* 0x100fe200028e0646 */
[-C--:B----4-:R-:W-:Y:S01]  /*104e0*/  IADD3 R46, P5, PT, R46, R71.reuse, RZ ;  /* 0x000000472e2e7210 */ /* 0x090fe20007fbe0ff */
        /* <DEDUP_REMOVED lines=15> */
[----:B------:R0:W-:Y:S04]  /*105e0*/  STL [R1+0x390], R72 ;  /* 0x0003904801007387 */ /* 0x0001e80000100800 */
        /* <DEDUP_REMOVED lines=10> */
[----:B-1----:R-:W-:Y:S01]  /*10690*/  @P4 IMAD.MOV.U32 R4, RZ, RZ, R72 ;  /* 0x000000ffff044224 */ /* 0x002fe200078e0048 */
        /* <DEDUP_REMOVED lines=9> */
[----:B------:R3:W-:Y:S04]  /*10730*/  STL [R1+0x394], R47 ;  /* 0x0003942f01007387 */ /* 0x0007e80000100800 */
[----:B0-----:R-:W4:Y:S01]  /*10740*/  LDL.LU R72, [R1+0x3ac] ;  /* 0x0003ac0001487983 */ /* 0x001f220000300800 */
[----:B--2---:R-:W-:-:S02]  /*10750*/  @P1 IMAD.MOV.U32 R4, RZ, RZ, R46 ;  /* 0x000000ffff041224 */ /* 0x004fc400078e002e */
[----:B-1----:R-:W-:Y:S01]  /*10760*/  @P1 IMAD.MOV.U32 R5, RZ, RZ, R47 ;  /* 0x000000ffff051224 */ /* 0x002fe200078e002f */
[----:B------:R-:W2:Y:S04]  /*10770*/  LDL.LU R46, [R1+0x3b8] ;  /* 0x0003b800012e7983 */ /* 0x000ea80000300800 */
[----:B------:R0:W-:Y:S04]  /*10780*/  STL [R1+0x3a0], R22 ;  /* 0x0003a01601007387 */ /* 0x0001e80000100800 */
[----:B------:R1:W5:Y:S04]  /*10790*/  @P1 LDG.E.U16 R18, desc[UR20][R4.64] ;  /* 0x0000001404121981 */ /* 0x000368000c1e1500 */
[----:B------:R0:W-:Y:S04]  /*107a0*/  STL [R1+0x39c], R44 ;  /* 0x00039c2c01007387 */ /* 0x0001e80000100800 */
[----:B---3--:R-:W3:Y:S01]  /*107b0*/  LDL.LU R47, [R1+0x3b4] ;  /* 0x0003b400012f7983 */ /* 0x008ee20000300800 */
[----:B-1----:R-:W-:-:S02]  /*107c0*/  @P3 IMAD.MOV.U32 R4, RZ, RZ, R22 ;  /* 0x000000ffff043224 */ /* 0x002fc400078e0016 */
[----:B------:R-:W-:Y:S01]  /*107d0*/  @P3 IMAD.MOV.U32 R5, RZ, RZ, R44 ;  /* 0x000000ffff053224 */ /* 0x000fe200078e002c */
[----:B------:R1:W-:Y:S04]  /*107e0*/  STL [R1+0x3a8], R93 ;  /* 0x0003a85d01007387 */ /* 0x0003e80000100800 */
[----:B0-----:R-:W3:Y:S04]  /*107f0*/  LDL.LU R22, [R1+0x3c0] ;  /* 0x0003c00001167983 */ /* 0x001ee80000300800 */
[----:B------:R-:W-:Y:S04]  /*10800*/  STL [R1+0x3b0], R3 ;  /* 0x0003b00301007387 */ /* 0x000fe80000100800 */
[----:B------:R-:W3:Y:S04]  /*10810*/  LDL.LU R44, [R1+0x3c8] ;  /* 0x0003c800012c7983 */ /* 0x000ee80000300800 */
[----:B------:R0:W5:Y:S04]  /*10820*/  @P3 LDG.E.U16 R26, desc[UR20][R4.64] ;  /* 0x00000014041a3981 */ /* 0x000168000c1e1500 */
[----:B------:R-:W3:Y:S01]  /*10830*/  LDL.LU R5, [R1+0x3a4] ;  /* 0x0003a40001057983 */ /* 0x000ee20000300800 */
[----:B------:R-:W-:-:S02]  /*10840*/  ISETP.GT.AND P4, PT, R42, 0x1e, PT ;  /* 0x0000001e2a00780c */ /* 0x000fc40003f84270 */
[C---:B------:R-:W-:Y:S02]  /*10850*/  ISETP.GT.AND P1, PT, R42.reuse, 0x1f, PT ;  /* 0x0000001f2a00780c */ /* 0x040fe40003f24270 */
[----:B------:R-:W-:Y:S02]  /*10860*/  PRMT R19, RZ, 0x7610, R19 ;  /* 0x00007610ff137816 */ /* 0x000fe40000000013 */
[----:B------:R-:W-:Y:S02]  /*10870*/  ISETP.GT.AND P3, PT, R42, 0x20, PT ;  /* 0x000000202a00780c */ /* 0x000fe40003f64270 */
[----:B------:R-:W-:-:S05]  /*10880*/  PRMT R25, RZ, 0x7610, R25 ;  /* 0x00007610ff197816 */ /* 0x000fca0000000019 */
[----:B0-----:R-:W-:Y:S01]  /*10890*/  @P4 IMAD.MOV.U32 R4, RZ, RZ, R93 ;  /* 0x000000ffff044224 */ /* 0x001fe200078e005d */
[----:B------:R-:W-:Y:S01]  /*108a0*/  PRMT R20, RZ, 0x7610, R20 ;  /* 0x00007610ff147816 */ /* 0x000fe20000000014 */
[----:B----4-:R-:W-:Y:S01]  /*108b0*/  IMAD.X R72, R72, 0x1, R70, P5 ;  /* 0x0000000148487824 */ /* 0x010fe200028e0646 */
[----:B--2---:R-:W-:-:S05]  /*108c0*/  IADD3 R46, P5, PT, R46, R71, RZ ;  /* 0x000000472e2e7210 */ /* 0x004fca0007fbe0ff */
[--C-:B---3--:R-:W-:Y:S01]  /*108d0*/  IMAD.X R47, R47, 0x1, R70.reuse, P5 ;  /* 0x000000012f2f7824 */ /* 0x108fe200028e0646 */
[----:B------:R-:W-:Y:S01]  /*108e0*/  IADD3 R44, P5, PT, R44, R71, RZ ;  /* 0x000000472c2c7210 */ /* 0x000fe20007fbe0ff */
[----:B------:R-:W-:-:S05]  /*108f0*/  IMAD.X R5, R5, 0x1, R70, P6 ;  /* 0x0000000105057824 */ /* 0x000fca00030e0646 */
[----:B------:R0:W-:Y:S04]  /*10900*/  STL [R1+0x3a4], R5 ;  /* 0x0003a40501007387 */ /* 0x0001e80000100800 */
[----:B------:R2:W5:Y:S01]  /*10910*/  @P4 LDG.E.U16 R19, desc[UR20][R4.64] ;  /* 0x0000001404134981 */ /* 0x000562000c1e1500 */
[----:B------:R-:W-:-:S03]  /*10920*/  IADD3 R22, P6, PT, R22, R71, RZ ;  /* 0x0000004716167210 */ /* 0x000fc60007fde0ff */
[----:B------:R-:W-:Y:S04]  /*10930*/  STL [R1+0x3ac], R72 ;  /* 0x0003ac4801007387 */ /* 0x000fe80000100800 */
[----:B-1----:R-:W3:Y:S01]  /*10940*/  LDL.LU R93, [R1+0x3c4] ;  /* 0x0003c400015d7983 */ /* 0x002ee20000300800 */
[----:B--2---:R-:W-:Y:S02]  /*10950*/  @P1 IMAD.MOV.U32 R4, RZ, RZ, R3 ;  /* 0x000000ffff041224 */ /* 0x004fe400078e0003 */
[----:B0-----:R-:W-:Y:S01]  /*10960*/  @P1 IMAD.MOV.U32 R5, RZ, RZ, R72 ;  /* 0x000000ffff051224 */ /* 0x001fe200078e0048 */
[----:B------:R-:W2:Y:S04]  /*10970*/  LDL.LU R3, [R1+0x3d0] ;  /* 0x0003d00001037983 */ /* 0x000ea80000300800 */
[----:B------:R0:W5:Y:S04]  /*10980*/  @P1 LDG.E.U16 R25, desc[UR20][R4.64] ;  /* 0x0000001404191981 */ /* 0x000168000c1e1500 */
[----:B------:R-:W-:Y:S04]  /*10990*/  STL [R1+0x3b8], R46 ;  /* 0x0003b82e01007387 */ /* 0x000fe80000100800 */
[----:B------:R1:W-:Y:S01]  /*109a0*/  STL [R1+0x3b4], R47 ;  /* 0x0003b42f01007387 */ /* 0x0003e20000100800 */
[----:B0-----:R-:W-:-:S02]  /*109b0*/  @P3 IMAD.MOV.U32 R4, RZ, RZ, R46 ;  /* 0x000000ffff043224 */ /* 0x001fc400078e002e */
[----:B------:R-:W-:-:S05]  /*109c0*/  @P3 IMAD.MOV.U32 R5, RZ, RZ, R47 ;  /* 0x000000ffff053224 */ /* 0x000fca00078e002f */
[----:B------:R0:W5:Y:S04]  /*109d0*/  @P3 LDG.E.U16 R20, desc[UR20][R4.64] ;  /* 0x0000001404143981 */ /* 0x000168000c1e1500 */
[----:B-1----:R-:W4:Y:S04]  /*109e0*/  LDL.LU R47, [R1+0x3cc] ;  /* 0x0003cc00012f7983 */ /* 0x002f280000300800 */
[----:B------:R1:W-:Y:S01]  /*109f0*/  STL [R1+0x3c0], R22 ;  /* 0x0003c01601007387 */ /* 0x0003e20000100800 */
[----:B0-----:R-:W-:-:S03]  /*10a00*/  IMAD.MOV.U32 R5, RZ, RZ, R22 ;  /* 0x000000ffff057224 */ /* 0x001fc600078e0016 */
[----:B------:R-:W4:Y:S04]  /*10a10*/  LDL.LU R46, [R1+0x3d8] ;  /* 0x0003d800012e7983 */ /* 0x000f280000300800 */
[----:B------:R-:W-:Y:S04]  /*10a20*/  STL [R1+0x3c8], R44 ;  /* 0x0003c82c01007387 */ /* 0x000fe80000100800 */
[----:B------:R-:W4:Y:S04]  /*10a30*/  LDL.LU R72, [R1+0x3e0] ;  /* 0x0003e00001487983 */ /* 0x000f280000300800 */
[----:B-1----:R-:W4:Y:S04]  /*10a40*/  LDL.LU R22, [R1+0x8a0] ;  /* 0x0008a00001167983 */ /* 0x002f280000300800 */
[----:B------:R-:W4:Y:S01]  /*10a50*/  LDL.LU R4, [R1+0x3bc] ;  /* 0x0003bc0001047983 */ /* 0x000f220000300800 */
[----:B------:R-:W-:-:S02]  /*10a60*/  ISETP.GT.AND P4, PT, R42, 0x21, PT ;  /* 0x000000212a00780c */ /* 0x000fc40003f84270 */
[C---:B------:R-:W-:Y:S02]  /*10a70*/  ISETP.GT.AND P1, PT, R42.reuse, 0x22, PT ;  /* 0x000000222a00780c */ /* 0x040fe40003f24270 */
[----:B------:R-:W-:Y:S02]  /*10a80*/  PRMT R24, RZ, 0x7610, R24 ;  /* 0x00007610ff187816 */ /* 0x000fe40000000018 */
[----:B------:R-:W-:Y:S02]  /*10a90*/  ISETP.GT.AND P3, PT, R42, 0x23, PT ;  /* 0x000000232a00780c */ /* 0x000fe40003f64270 */
[----:B------:R-:W-:Y:S02]  /*10aa0*/  PRMT R21, RZ, 0x7610, R21 ;  /* 0x00007610ff157816 */ /* 0x000fe40000000015 */
[----:B------:R-:W-:Y:S01]  /*10ab0*/  PRMT R23, RZ, 0x7610, R23 ;  /* 0x00007610ff177816 */ /* 0x000fe20000000017 */
[----:B---3--:R-:W-:Y:S01]  /*10ac0*/  IMAD.X R93, R93, 0x1, R70, P5 ;  /* 0x000000015d5d7824 */ /* 0x008fe200028e0646 */
[----:B--2---:R-:W-:-:S05]  /*10ad0*/  IADD3 R3, P5, PT, R3, R71, RZ ;  /* 0x0000004703037210 */ /* 0x004fca0007fbe0ff */
[--C-:B----4-:R-:W-:Y:S02]  /*10ae0*/  IMAD.X R47, R47, 0x1, R70.reuse, P5 ;  /* 0x000000012f2f7824 */ /* 0x110fe400028e0646 */
[----:B------:R-:W-:-:S05]  /*10af0*/  IMAD.X R4, R4, 0x1, R70, P6 ;  /* 0x0000000104047824 */ /* 0x000fca00030e0646 */
[-C--:B------:R-:W-:Y:S01]  /*10b00*/  @P4 LOP3.LUT R5, R5, R4.reuse, RZ, 0x3c, !PT ;  /* 0x0000000405054212 */ /* 0x080fe200078e3cff */
[----:B------:R0:W-:Y:S03]  /*10b10*/  STL [R1+0x3bc], R4 ;  /* 0x0003bc0401007387 */ /* 0x0001e60000100800 */
[----:B0-----:R-:W-:-:S04]  /*10b20*/  @P4 LOP3.LUT R4, R5, R4, RZ, 0x3c, !PT ;  /* 0x0000000405044212 */ /* 0x001fc800078e3cff */
[----:B------:R-:W-:-:S05]  /*10b30*/  @P4 LOP3.LUT R5, R5, R4, RZ, 0x3c, !PT ;  /* 0x0000000405054212 */ /* 0x000fca00078e3cff */
[----:B------:R0:W5:Y:S01]  /*10b40*/  @P4 LDG.E.U16 R24, desc[UR20][R4.64] ;  /* 0x0000001404184981 */ /* 0x000162000c1e1500 */
[----:B------:R-:W-:-:S03]  /*10b50*/  IADD3 R46, P6, PT, R46, R71, RZ ;  /* 0x000000472e2e7210 */ /* 0x000fc60007fde0ff */
[----:B------:R1:W-:Y:S01]  /*10b60*/  STL [R1+0x3c4], R93 ;  /* 0x0003c45d01007387 */ /* 0x0003e20000100800 */
[----:B0-----:R-:W-:Y:S02]  /*10b70*/  @P1 IMAD.MOV.U32 R4, RZ, RZ, R44 ;  /* 0x000000ffff041224 */ /* 0x001fe400078e002c */
[----:B------:R-:W-:Y:S02]  /*10b80*/  @P1 IMAD.MOV.U32 R5, RZ, RZ, R93 ;  /* 0x000000ffff051224 */ /* 0x000fe400078e005d */
[----:B-1----:R-:W2:Y:S01]  /*10b90*/  LDL.LU R93, [R1+0x3dc] ;  /* 0x0003dc00015d7983 */ /* 0x002ea20000300800 */
[----:B------:R-:W-:-:S03]  /*10ba0*/  IADD3 R72, P5, PT, R72, R71, RZ ;  /* 0x0000004748487210 */ /* 0x000fc60007fbe0ff */
[----:B------:R0:W5:Y:S04]  /*10bb0*/  @P1 LDG.E.U16 R21, desc[UR20][R4.64] ;  /* 0x0000001404151981 */ /* 0x000168000c1e1500 */
[----:B------:R-:W3:Y:S04]  /*10bc0*/  LDL.LU R44, [R1+0x3e8] ;  /* 0x0003e800012c7983 */ /* 0x000ee80000300800 */
[----:B------:R1:W-:Y:S01]  /*10bd0*/  STL [R1+0x3d0], R3 ;  /* 0x0003d00301007387 */ /* 0x0003e20000100800 */
[----:B0-----:R-:W-:Y:S02]  /*10be0*/  @P3 IMAD.MOV.U32 R4, RZ, RZ, R3 ;  /* 0x000000ffff043224 */ /* 0x001fe400078e0003 */
[----:B------:R-:W-:Y:S01]  /*10bf0*/  @P3 IMAD.MOV.U32 R5, RZ, RZ, R47 ;  /* 0x000000ffff053224 */ /* 0x000fe200078e002f */
[----:B------:R0:W-:Y:S04]  /*10c00*/  STL [R1+0x3cc], R47 ;  /* 0x0003cc2f01007387 */ /* 0x0001e80000100800 */
[----:B------:R4:W5:Y:S04]  /*10c10*/  @P3 LDG.E.U16 R23, desc[UR20][R4.64] ;  /* 0x0000001404173981 */ /* 0x000968000c1e1500 */
[----:B-1----:R-:W2:Y:S04]  /*10c20*/  LDL.LU R3, [R1+0x3f0] ;  /* 0x0003f00001037983 */ /* 0x002ea80000300800 */
[----:B------:R1:W-:Y:S01]  /*10c30*/  STL [R1+0x3d8], R46 ;  /* 0x0003d82e01007387 */ /* 0x0003e20000100800 */
[----:B----4-:R-:W-:-:S03]  /*10c40*/  IMAD.MOV.U32 R5, RZ, RZ, R46 ;  /* 0x000000ffff057224 */ /* 0x010fc600078e002e */
[----:B0-----:R-:W4:Y:S04]  /*10c50*/  LDL.LU R47, [R1+0x3f8] ;  /* 0x0003f800012f7983 */ /* 0x001f280000300800 */
[----:B------:R-:W-:Y:S04]  /*10c60*/  STL [R1+0x3e0], R72 ;  /* 0x0003e04801007387 */ /* 0x000fe80000100800 */
[----:B-1----:R-:W2:Y:S04]  /*10c70*/  LDL.LU R46, [R1+0x89c] ;  /* 0x00089c00012e7983 */ /* 0x002ea80000300800 */
[----:B------:R-:W2:Y:S01]  /*10c80*/  LDL.LU R4, [R1+0x3d4] ;  /* 0x0003d40001047983 */ /* 0x000ea20000300800 */
[----:B------:R-:W-:-:S02]  /*10c90*/  ISETP.GT.AND P4, PT, R42, 0x24, PT ;  /* 0x000000242a00780c */ /* 0x000fc40003f84270 */
[----:B------:R-:W-:Y:S01]  /*10ca0*/  PRMT R45, RZ, 0x7610, R45 ;  /* 0x00007610ff2d7816 */ /* 0x000fe2000000002d */
[----:B--2---:R-:W-:-:S10]  /*10cb0*/  IMAD.X R4, R4, 0x1, R70, P6 ;  /* 0x0000000104047824 */ /* 0x004fd400030e0646 */
[-C--:B------:R-:W-:Y:S01]  /*10cc0*/  @P4 LOP3.LUT R5, R5, R4.reuse, RZ, 0x3c, !PT ;  /* 0x0000000405054212 */ /* 0x080fe200078e3cff */
[----:B------:R0:W-:Y:S03]  /*10cd0*/  STL [R1+0x3d4], R4 ;  /* 0x0003d40401007387 */ /* 0x0001e60000100800 */
[----:B0-----:R-:W-:-:S04]  /*10ce0*/  @P4 LOP3.LUT R4, R5, R4, RZ, 0x3c, !PT ;  /* 0x0000000405044212 */ /* 0x001fc800078e3cff */
[----:B------:R-:W-:-:S05]  /*10cf0*/  @P4 LOP3.LUT R5, R5, R4, RZ, 0x3c, !PT ;  /* 0x0000000405054212 */ /* 0x000fca00078e3cff */
[----:B------:R0:W2:Y:S01]  /*10d00*/  @P4 LDG.E.U16 R45, desc[UR20][R4.64] ;  /* 0x00000014042d4981 */ /* 0x0000a2000c1e1500 */
[----:B------:R-:W-:Y:S01]  /*10d10*/  ISETP.GT.AND P1, PT, R42, 0x25, PT ;  /* 0x000000252a00780c */ /* 0x000fe20003f24270 */
[----:B------:R-:W-:Y:S01]  /*10d20*/  IMAD.X R93, R93, 0x1, R70, P5 ;  /* 0x000000015d5d7824 */ /* 0x000fe200028e0646 */
[----:B------:R-:W-:Y:S02]  /*10d30*/  PRMT R22, RZ, 0x7610, R22 ;  /* 0x00007610ff167816 */ /* 0x000fe40000000016 */
[----:B---3--:R-:W-:Y:S02]  /*10d40*/  IADD3 R44, P5, PT, R44, R71, RZ ;  /* 0x000000472c2c7210 */ /* 0x008fe40007fbe0ff */
[----:B------:R-:W-:Y:S07]  /*10d50*/  STL [R1+0x3dc], R93 ;  /* 0x0003dc5d01007387 */ /* 0x000fee0000100800 */
[----:B0-----:R-:W-:-:S02]  /*10d60*/  @P1 IMAD.MOV.U32 R4, RZ, RZ, R72 ;  /* 0x000000ffff041224 */ /* 0x001fc400078e0048 */
[----:B------:R-:W-:-:S05]  /*10d70*/  @P1 IMAD.MOV.U32 R5, RZ, RZ, R93 ;  /* 0x000000ffff051224 */ /* 0x000fca00078e005d */
[----:B------:R0:W5:Y:S02]  /*10d80*/  @P1 LDG.E.U16 R22, desc[UR20][R4.64] ;  /* 0x0000001404161981 */ /* 0x000164000c1e1500 */
[----:B0-----:R-:W-:Y:S02]  /*10d90*/  IMAD.MOV.U32 R5, RZ, RZ, R44 ;  /* 0x000000ffff057224 */ /* 0x001fe400078e002c */
[----:B--2---:R0:W-:Y:S04]  /*10da0*/  STL [R1+0xb0], R45 ;  /* 0x0000b02d01007387 */ /* 0x0041e80000100800 */
[----:B0-----:R-:W2:Y:S04]  /*10db0*/  LDL.LU R45, [R1+0x898] ;  /* 0x00089800012d7983 */ /* 0x001ea80000300800 */
[----:B------:R-:W3:Y:S04]  /*10dc0*/  LDL.LU R93, [R1+0x3f4] ;  /* 0x0003f400015d7983 */ /* 0x000ee80000300800 */
[----:B------:R-:W2:Y:S04]  /*10dd0*/  LDL.LU R72, [R1+0x400] ;  /* 0x0004000001487983 */ /* 0x000ea80000300800 */
[----:B------:R0:W-:Y:S04]  /*10de0*/  STL [R1+0x3e8], R44 ;  /* 0x0003e82c01007387 */ /* 0x0001e80000100800 */
[----:B0-----:R-:W2:Y:S04]  /*10df0*/  LDL.LU R44, [R1+0x894] ;  /* 0x00089400012c7983 */ /* 0x001ea80000300800 */
[----:B------:R-:W2:Y:S01]  /*10e00*/  LDL.LU R4, [R1+0x3e4] ;  /* 0x0003e40001047983 */ /* 0x000ea20000300800 */
[----:B------:R-:W-:-:S02]  /*10e10*/  ISETP.GT.AND P3, PT, R42, 0x26, PT ;  /* 0x000000262a00780c */ /* 0x000fc40003f64270 */
[----:B------:R-:W-:Y:S02]  /*10e20*/  PRMT R90, RZ, 0x7610, R90 ;  /* 0x00007610ff5a7816 */ /* 0x000fe4000000005a */
[----:B------:R-:W-:Y:S01]  /*10e30*/  IADD3 R3, P6, PT, R3, R71, RZ ;  /* 0x0000004703037210 */ /* 0x000fe20007fde0ff */
[----:B--2---:R-:W-:-:S08]  /*10e40*/  IMAD.X R4, R4, 0x1, R70, P5 ;  /* 0x0000000104047824 */ /* 0x004fd000028e0646 */
[-C--:B------:R-:W-:Y:S01]  /*10e50*/  @P3 LOP3.LUT R5, R5, R4.reuse, RZ, 0x3c, !PT ;  /* 0x0000000405053212 */ /* 0x080fe200078e3cff */
[----:B------:R0:W-:Y:S03]  /*10e60*/  STL [R1+0x3e4], R4 ;  /* 0x0003e40401007387 */ /* 0x0001e60000100800 */
[----:B0-----:R-:W-:-:S04]  /*10e70*/  @P3 LOP3.LUT R4, R5, R4, RZ, 0x3c, !PT ;  /* 0x0000000405043212 */ /* 0x001fc800078e3cff */
[----:B------:R-:W-:Y:S01]  /*10e80*/  @P3 LOP3.LUT R5, R5, R4, RZ, 0x3c, !PT ;  /* 0x0000000405053212 */ /* 0x000fe200078e3cff */
[----:B------:R0:W-:Y:S04]  /*10e90*/  STL [R1+0x3f0], R3 ;  /* 0x0003f00301007387 */ /* 0x0001e80000100800 */
[----:B------:R1:W2:Y:S04]  /*10ea0*/  @P3 LDG.E.U16 R90, desc[UR20][R4.64] ;  /* 0x00000014045a3981 */ /* 0x0002a8000c1e1500 */
[----:B------:R-:W2:Y:S01]  /*10eb0*/  LDL.LU R4, [R1+0x3ec] ;  /* 0x0003ec0001047983 */ /* 0x000ea20000300800 */
[C---:B------:R-:W-:Y:S01]  /*10ec0*/  ISETP.GT.AND P4, PT, R42.reuse, 0x27, PT ;  /* 0x000000272a00780c */ /* 0x040fe20003f84270 */
[----:B-1----:R-:W-:Y:S01]  /*10ed0*/  IMAD.MOV.U32 R5, RZ, RZ, R3 ;  /* 0x000000ffff057224 */ /* 0x002fe200078e0003 */
[----:B----4-:R-:W-:Y:S01]  /*10ee0*/  IADD3 R47, P5, PT, R47, R71, RZ ;  /* 0x000000472f2f7210 */ /* 0x010fe20007fbe0ff */
[----:B0-----:R-:W4:Y:S01]  /*10ef0*/  LDL.LU R3, [R1+0x408] ;  /* 0x0004080001037983 */ /* 0x001f220000300800 */
[----:B------:R-:W-:-:S03]  /*10f00*/  ISETP.GT.AND P1, PT, R42, 0x28, PT ;  /* 0x000000282a00780c */ /* 0x000fc60003f24270 */
[----:B------:R-:W-:Y:S01]  /*10f10*/  STL [R1+0x3f8], R47 ;  /* 0x0003f82f01007387 */ /* 0x000fe20000100800 */
[----:B------:R-:W-:Y:S01]  /*10f20*/  PRMT R45, RZ, 0x7610, R45 ;  /* 0x00007610ff2d7816 */ /* 0x000fe2000000002d */
[----:B---3--:R-:W-:Y:S01]  /*10f30*/  IMAD.X R93, R93, 0x1, R70, P5 ;  /* 0x000000015d5d7824 */ /* 0x008fe200028e0646 */
[----:B------:R-:W-:Y:S01]  /*10f40*/  PRMT R46, RZ, 0x7610, R46 ;  /* 0x00007610ff2e7816 */ /* 0x000fe2000000002e */
[----:B--2---:R0:W-:Y:S01]  /*10f50*/  STL [R1+0xac], R90 ;  /* 0x0000ac5a01007387 */ /* 0x0041e20000100800 */
[----:B------:R-:W-:-:S03]  /*10f60*/  IMAD.X R4, R4, 0x1, R70, P6 ;  /* 0x0000000104047824 */ /* 0x000fc600030e0646 */
[----:B0-----:R-:W2:Y:S02]  /*10f70*/  LDL.LU R90, [R1+0x410] ;  /* 0x00041000015a7983 */ /* 0x001ea40000300800 */
[-C--:B------:R-:W-:Y:S02]  /*10f80*/  @P4 LOP3.LUT R5, R5, R4.reuse, RZ, 0x3c, !PT ;  /* 0x0000000405054212 */ /* 0x080fe400078e3cff */
[----:B------:R0:W-:Y:S02]  /*10f90*/  STL [R1+0x3ec], R4 ;  /* 0x0003ec0401007387 */ /* 0x0001e40000100800 */
[----:B0-----:R-:W-:-:S04]  /*10fa0*/  @P4 LOP3.LUT R4, R5, R4, RZ, 0x3c, !PT ;  /* 0x0000000405044212 */ /* 0x001fc800078e3cff */
[----:B------:R-:W-:-:S05]  /*10fb0*/  @P4 LOP3.LUT R5, R5, R4, RZ, 0x3c, !PT ;  /* 0x0000000405054212 */ /* 0x000fca00078e3cff */
[----:B------:R0:W3:Y:S02]  /*10fc0*/  @P4 LDG.E.U16 R45, desc[UR20][R4.64] ;  /* 0x00000014042d4981 */ /* 0x0000e4000c1e1500 */
[----:B0-----:R-:W-:Y:S02]  /*10fd0*/  IMAD.MOV.U32 R5, RZ, RZ, R93 ;  /* 0x000000ffff057224 */ /* 0x001fe400078e005d */
[----:B------:R-:W-:-:S05]  /*10fe0*/  @P1 IMAD.MOV.U32 R4, RZ, RZ, R47 ;  /* 0x000000ffff041224 */ /* 0x000fca00078e002f */
[----:B------:R-:W2:Y:S01]  /*10ff0*/  @P1 LDG.E.U16 R46, desc[UR20][R4.64] ;  /* 0x00000014042e1981 */ /* 0x000ea2000c1e1500 */
[----:B------:R-:W-:-:S03]  /*11000*/  IADD3 R72, P5, PT, R72, R71, RZ ;  /* 0x0000004748487210 */ /* 0x000fc60007fbe0ff */
[----:B------:R-:W-:Y:S04]  /*11010*/  STL [R1+0x3f4], R93 ;  /* 0x0003f45d01007387 */ /* 0x000fe80000100800 */
[----:B---3--:R0:W-:Y:S04]  /*11020*/  STL [R1+0xa4], R45 ;  /* 0x0000a42d01007387 */ /* 0x0081e80000100800 */
[----:B0-----:R-:W3:Y:S04]  /*11030*/  LDL.LU R45, [R1+0x890] ;  /* 0x00089000012d7983 */ /* 0x001ee80000300800 */
[----:B------:R-:W3:Y:S04]  /*11040*/  LDL.LU R93, [R1+0x88c] ;  /* 0x00088c00015d7983 */ /* 0x000ee80000300800 */
[----:B------:R-:W3:Y:S04]  /*11050*/  LDL.LU R47, [R1+0x40c] ;  /* 0x00040c00012f7983 */ /* 0x000ee80000300800 */
[----:B--2---:R0:W-:Y:S04]  /*11060*/  STL [R1+0xa8], R46 ;  /* 0x0000a82e01007387 */ /* 0x0041e80000100800 */
[----:B0-----:R-:W2:Y:S04]  /*11070*/  LDL.LU R46, [R1+0x888] ;  /* 0x00088800012e7983 */ /* 0x001ea80000300800 */
[----:B------:R0:W-:Y:S04]  /*11080*/  STL [R1+0x400], R72 ;  /* 0x0004004801007387 */ /* 0x0001e80000100800 */
[----:B------:R-:W2:Y:S01]  /*11090*/  LDL.LU R4, [R1+0x3fc] ;  /* 0x0003fc0001047983 */ /* 0x000ea20000300800 */
[----:B------:R-:W-:Y:S01]  /*110a0*/  ISETP.GT.AND P3, PT, R42, 0x29, PT ;  /* 0x000000292a00780c */ /* 0x000fe20003f64270 */
[----:B------:R-:W-:-:S02]  /*110b0*/  IMAD.MOV.U32 R5, RZ, RZ, R72 ;  /* 0x000000ffff057224 */ /* 0x000fc400078e0048 */
[----:B0-----:R-:W3:Y:S01]  /*110c0*/  LDL.LU R72, [R1+0x418] ;  /* 0x0004180001487983 */ /* 0x001ee20000300800 */
[----:B------:R-:W-:Y:S02]  /*110d0*/  PRMT R50, RZ, 0x7610, R50 ;  /* 0x00007610ff327816 */ /* 0x000fe40000000032 */
[----:B----4-:R-:W-:Y:S01]  /*110e0*/  IADD3 R3, P6, PT, R3, R71, RZ ;  /* 0x0000004703037210 */ /* 0x010fe20007fde0ff */
[----:B--2---:R-:W-:-:S06]  /*110f0*/  IMAD.X R4, R4, 0x1, R70, P5 ;  /* 0x0000000104047824 */ /* 0x004fcc00028e0646 */
[-C--:B------:R-:W-:Y:S01]  /*11100*/  @P3 LOP3.LUT R5, R5, R4.reuse, RZ, 0x3c, !PT ;  /* 0x0000000405053212 */ /* 0x080fe200078e3cff */
[----:B------:R0:W-:Y:S03]  /*11110*/  STL [R1+0x3fc], R4 ;  /* 0x0003fc0401007387 */ /* 0x0001e60000100800 */
[----:B0-----:R-:W-:-:S04]  /*11120*/  @P3 LOP3.LUT R4, R5, R4, RZ, 0x3c, !PT ;  /* 0x0000000405043212 */ /* 0x001fc800078e3cff */
[----:B------:R-:W-:Y:S01]  /*11130*/  @P3 LOP3.LUT R5, R5, R4, RZ, 0x3c, !PT ;  /* 0x0000000405053212 */ /* 0x000fe200078e3cff */
[----:B------:R0:W-:Y:S04]  /*11140*/  STL [R1+0x408], R3 ;  /* 0x0004080301007387 */ /* 0x0001e80000100800 */
[----:B------:R1:W2:Y:S04]  /*11150*/  @P3 LDG.E.U16 R50, desc[UR20][R4.64] ;  /* 0x0000001404323981 */ /* 0x0002a8000c1e1500 */
[----:B------:R-:W4:Y:S01]  /*11160*/  LDL.LU R4, [R1+0x404] ;  /* 0x0004040001047983 */ /* 0x000f220000300800 */
[----:B------:R-:W-:Y:S01]  /*11170*/  ISETP.GT.AND P4, PT, R42, 0x2a, PT ;  /* 0x0000002a2a00780c */ /* 0x000fe20003f84270 */
[----:B-1----:R-:W-:Y:S01]  /*11180*/  IMAD.MOV.U32 R5, RZ, RZ, R3 ;  /* 0x000000ffff057224 */ /* 0x002fe200078e0003 */
[----:B------:R-:W-:Y:S01]  /*11190*/  IADD3 R90, P5, PT, R90, R71, RZ ;  /* 0x000000475a5a7210 */ /* 0x000fe20007fbe0ff */
[----:B0-----:R-:W4:Y:S01]  /*111a0*/  LDL.LU R3, [R1+0x420] ;  /* 0x0004200001037983 */ /* 0x001f220000300800 */
[----:B------:R-:W-:-:S03]  /*111b0*/  ISETP.GT.AND P1, PT, R42, 0x2b, PT ;  /* 0x0000002b2a00780c */ /* 0x000fc60003f24270 */
[----:B------:R-:W-:Y:S01]  /*111c0*/  STL [R1+0x410], R90 ;  /* 0x0004105a01007387 */ /* 0x000fe20000100800 */
[----:B------:R-:W-:Y:S01]  /*111d0*/  PRMT R92, RZ, 0x7610, R92 ;  /* 0x00007610ff5c7816 */ /* 0x000fe2000000005c */
[--C-:B---3--:R-:W-:Y:S01]  /*111e0*/  IMAD.X R47, R47, 0x1, R70.reuse, P5 ;  /* 0x000000012f2f7824 */ /* 0x108fe200028e0646 */
[----:B------:R-:W-:Y:S01]  /*111f0*/  PRMT R91, RZ, 0x7610, R91 ;  /* 0x00007610ff5b7816 */ /* 0x000fe2000000005b */
[----:B--2---:R0:W-:Y:S01]  /*11200*/  STL [R1+0xa0], R50 ;  /* 0x0000a03201007387 */ /* 0x0041e20000100800 */
[----:B----4-:R-:W-:-:S03]  /*11210*/  IMAD.X R4, R4, 0x1, R70, P6 ;  /* 0x0000000104047824 */ /* 0x010fc600030e0646 */
        /* <DEDUP_REMOVED lines=8> */
[----:B------:R-:W4:Y:S01]  /*112a0*/  @P1 LDG.E.U16 R91, desc[UR20][R4.64] ;  /* 0x00000014045b1981 */ /* 0x000f22000c1e1500 */
[----:B------:R-:W-:-:S03]  /*112b0*/  IADD3 R72, P5, PT, R72, R71, RZ ;  /* 0x0000004748487210 */ /* 0x000fc60007fbe0ff */
[----:B------:R-:W-:Y:S04]  /*112c0*/  STL [R1+0x40c], R47 ;  /* 0x00040c2f01007387 */ /* 0x000fe80000100800 */
[----:B---3--:R0:W-:Y:S04]  /*112d0*/  STL [R1+0x9c], R92 ;  /* 0x00009c5c01007387 */ /* 0x0081e80000100800 */
[----:B0-----:R-:W3:Y:S04]  /*112e0*/  LDL.LU R92, [R1+0x884] ;  /* 0x00088400015c7983 */ /* 0x001ee80000300800 */
[----:B------:R-:W2:Y:S04]  /*112f0*/  LDL.LU R47, [R1+0x880] ;  /* 0x00088000012f7983 */ /* 0x000ea80000300800 */
[----:B------:R-:W2:Y:S04]  /*11300*/  LDL.LU R90, [R1+0x424] ;  /* 0x00042400015a7983 */ /* 0x000ea80000300800 */
[----:B----4-:R0:W-:Y:S04]  /*11310*/  STL [R1+0x98], R91 ;  /* 0x0000985b01007387 */ /* 0x0101e80000100800 */
[----:B0-----:R-:W4:Y:S04]  /*11320*/  LDL.LU R91, [R1+0x87c] ;  /* 0x00087c00015b7983 */ /* 0x001f280000300800 */
[----:B------:R0:W-:Y:S04]  /*11330*/  STL [R1+0x418], R72 ;  /* 0x0004184801007387 */ /* 0x0001e80000100800 */
[----:B------:R-:W2:Y:S01]  /*11340*/  LDL.LU R4, [R1+0x414] ;  /* 0x0004140001047983 */ /* 0x000ea20000300800 */
[----:B------:R-:W-:Y:S01]  /*11350*/  ISETP.GT.AND P3, PT, R42, 0x2c, PT ;  /* 0x0000002c2a00780c */ /* 0x000fe20003f64270 */
[----:B------:R-:W-:-:S02]  /*11360*/  IMAD.MOV.U32 R5, RZ, RZ, R72 ;  /* 0x000000ffff057224 */ /* 0x000fc400078e0048 */
[----:B0-----:R-:W3:Y:S01]  /*11370*/  LDL.LU R72, [R1+0x430] ;  /* 0x0004300001487983 */ /* 0x001ee20000300800 */
[----:B------:R-:W-:Y:S02]  /*11380*/  PRMT R87, RZ, 0x7610, R87 ;  /* 0x00007610ff577816 */ /* 0x000fe40000000057 */
[----:B------:R-:W-:Y:S01]  /*11390*/  IADD3 R3, P6, PT, R3, R71, RZ ;  /* 0x0000004703037210 */ /* 0x000fe20007fde0ff */
[----:B--2---:R-:W-:-:S06]  /*113a0*/  IMAD.X R4, R4, 0x1, R70, P5 ;  /* 0x0000000104047824 */ /* 0x004fcc00028e0646 */
[-C--:B------:R-:W-:Y:S01]  /*113b0*/  @P3 LOP3.LUT R5, R5, R4.reuse, RZ, 0x3c, !PT ;  /* 0x0000000405053212 */ /* 0x080fe200078e3cff */
[----:B------:R0:W-:Y:S03]  /*113c0*/  STL [R1+0x414], R4 ;  /* 0x0004140401007387 */ /* 0x0001e60000100800 */
[----:B0-----:R-:W-:-:S04]  /*113d0*/  @P3 LOP3.LUT R4, R5, R4, RZ, 0x3c, !PT ;  /* 0x0000000405043212 */ /* 0x001fc800078e3cff */
[----:B------:R-:W-:Y:S01]  /*113e0*/  @P3 LOP3.LUT R5, R5, R4, RZ, 0x3c, !PT ;  /* 0x0000000405053212 */ /* 0x000fe200078e3cff */
[----:B------:R0:W-:Y:S04]  /*113f0*/  STL [R1+0x420], R3 ;  /* 0x0004200301007387 */ /* 0x0001e80000100800 */
[----:B------:R1:W2:Y:S04]  /*11400*/  @P3 LDG.E.U16 R87, desc[UR20][R4.64] ;  /* 0x0000001404573981 */ /* 0x0002a8000c1e1500 */
[----:B------:R-:W3:Y:S01]  /*11410*/  LDL.LU R4, [R1+0x41c] ;  /* 0x00041c0001047983 */ /* 0x000ee20000300800 */
[----:B------:R-:W-:Y:S01]  /*11420*/  ISETP.GT.AND P4, PT, R42, 0x2d, PT ;  /* 0x0000002d2a00780c */ /* 0x000fe20003f84270 */
[----:B-1----:R-:W-:Y:S01]  /*11430*/  IMAD.MOV.U32 R5, RZ, RZ, R3 ;  /* 0x000000ffff057224 */ /* 0x002fe200078e0003 */
[----:B------:R-:W-:Y:S01]  /*11440*/  IADD3 R50, P5, PT, R50, R71, RZ ;  /* 0x0000004732327210 */ /* 0x000fe20007fbe0ff */
[----:B0-----:R-:W4:Y:S01]  /*11450*/  LDL.LU R3, [R1+0x438] ;  /* 0x0004380001037983 */ /* 0x001f220000300800 */
[----:B------:R-:W-:-:S03]  /*11460*/  ISETP.GT.AND P1, PT, R42, 0x2e, PT ;  /* 0x0000002e2a00780c */ /* 0x000fc60003f24270 */
[----:B------:R-:W-:Y:S01]  /*11470*/  STL [R1+0x428], R50 ;  /* 0x0004283201007387 */ /* 0x000fe20000100800 */
[----:B------:R-:W-:Y:S01]  /*11480*/  PRMT R48, RZ, 0x7610, R48 ;  /* 0x00007610ff307816 */ /* 0x000fe20000000030 */
[--C-:B------:R-:W-:Y:S01]  /*11490*/  IMAD.X R90, R90, 0x1, R70.reuse, P5 ;  /* 0x000000015a5a7824 */ /* 0x100fe200028e0646 */
[----:B------:R-:W-:Y:S01]  /*114a0*/  PRMT R49, RZ, 0x7610, R49 ;  /* 0x00007610ff317816 */ /* 0x000fe20000000031 */
[----:B--2---:R0:W-:Y:S01]  /*114b0*/  STL [R1+0x94], R87 ;  /* 0x0000945701007387 */ /* 0x0041e20000100800 */
[----:B---3--:R-:W-:-:S03]  /*114c0*/  IMAD.X R4, R4, 0x1, R70, P6 ;  /* 0x0000000104047824 */ /* 0x008fc600030e0646 */
        /* <DEDUP_REMOVED lines=32> */
[C---:B------:R-:W-:Y:S01]  /*116d0*/  ISETP.GT.AND P4, PT, R42.reuse, 0x30, PT ;  /* 0x000000302a00780c */ /* 0x040fe20003f84270 */
[----:B-1----:R-:W-:Y:S01]  /*116e0*/  IMAD.MOV.U32 R5, RZ, RZ, R3 ;  /* 0x000000ffff057224 */ /* 0x002fe200078e0003 */
[----:B------:R-:W-:Y:S01]  /*116f0*/  IADD3 R87, P5, PT, R87, R71, RZ ;  /* 0x0000004757577210 */ /* 0x000fe20007fbe0ff */
[----:B0-----:R-:W4:Y:S01]  /*11700*/  LDL.LU R3, [R1+0x450] ;  /* 0x0004500001037983 */ /* 0x001f220000300800 */
[----:B------:R-:W-:-:S03]  /*11710*/  ISETP.GT.AND P1, PT, R42, 0x31, PT ;  /* 0x000000312a00780c */ /* 0x000fc60003f24270 */
[----:B------:R-:W-:Y:S01]  /*11720*/  STL [R1+0x440], R87 ;  /* 0x0004405701007387 */ /* 0x000fe20000100800 */
[----:B------:R-:W-:Y:S01]  /*11730*/  PRMT R89, RZ, 0x7610, R89 ;  /* 0x00007610ff597816 */ /* 0x000fe20000000059 */
[----:B---3--:R-:W-:Y:S01]  /*11740*/  IMAD.X R50, R50, 0x1, R70, P5 ;  /* 0x0000000132327824 */ /* 0x008fe200028e0646 */
        /* <DEDUP_REMOVED lines=35> */
[C---:B------:R-:W-:Y:S01]  /*11980*/  ISETP.GT.AND P4, PT, R42.reuse, 0x33, PT ;  /* 0x000000332a00780c */ /* 0x040fe20003f84270 */
[----:B-1----:R-:W-:Y:S01]  /*11990*/  IMAD.MOV.U32 R5, RZ, RZ, R3 ;  /* 0x000000ffff057224 */ /* 0x002fe200078e0003 */
[----:B------:R-:W-:Y:S01]  /*119a0*/  IADD3 R53, P5, PT, R53, R71, RZ ;  /* 0x0000004735357210 */ /* 0x000fe20007fbe0ff */
[----:B0-----:R-:W4:Y:S01]  /*119b0*/  LDL.LU R3, [R1+0x468] ;  /* 0x0004680001037983 */ /* 0x001f220000300800 */
[----:B------:R-:W-:-:S03]  /*119c0*/  ISETP.GT.AND P1, PT, R42, 0x34, PT ;  /* 0x000000342a00780c */ /* 0x000fc60003f24270 */
[----:B------:R-:W-:Y:S01]  /*119d0*/  STL [R1+0x458], R53 ;  /* 0x0004583501007387 */ /* 0x000fe20000100800 */
[----:B------:R-:W-:Y:S01]  /*119e0*/  PRMT R51, RZ, 0x7610, R51 ;  /* 0x00007610ff337816 */ /* 0x000fe20000000033 */
[----:B------:R-:W-:Y:S01]  /*119f0*/  IMAD.X R87, R87, 0x1, R70, P5 ;  /* 0x0000000157577824 */ /* 0x000fe200028e0646 */
        /* <DEDUP_REMOVED lines=382> */
[----:B0-----:R-:W3:Y:S04]  /*131e0*/  LDL.LU R3, [R1+0x540] ;  /* 0x0005400001037983 */ /* 0x001ee80000300800 */
[----:B------:R-:W-:Y:S01]  /*131f0*/  STL [R1+0x530], R73 ;  /* 0x0005304901007387 */ /* 0x000fe20000100800 */
[----:B------:R-:W-:-:S03]  /*13200*/  PRMT R65, RZ, 0x7610, R65 ;  /* 0x00007610ff417816 */ /* 0x000fc60000000041 */
[----:B--2---:R0:W-:Y:S01]  /*13210*/  STL [R1+0x10], R69 ;  /* 0x0000104501007387 */ /* 0x0041e20000100800 */
[----:B----4-:R-:W-:-:S03]  /*13220*/  IMAD.X R4, R4, 0x1, R70, P6 ;  /* 0x0000000104047824 */ /* 0x010fc600030e0646 */
[----:B0-----:R-:W2:Y:S02]  /*13230*/  LDL.LU R69, [R1+0x548] ;  /* 0x0005480001457983 */ /* 0x001ea40000300800 */
[-C--:B------:R-:W-:Y:S02]  /*13240*/  @P4 LOP3.LUT R5, R5, R4.reuse, RZ, 0x3c, !PT ;  /* 0x0000000405054212 */ /* 0x080fe400078e3cff */
[----:B------:R0:W-:Y:S02]  /*13250*/  STL [R1+0x524], R4 ;  /* 0x0005240401007387 */ /* 0x0001e40000100800 */
[----:B0-----:R-:W-:-:S04]  /*13260*/  @P4 LOP3.LUT R4, R5, R4, RZ, 0x3c, !PT ;  /* 0x0000000405044212 */ /* 0x001fc800078e3cff */
[----:B------:R-:W-:-:S05]  /*13270*/  @P4 LOP3.LUT R5, R5, R4, RZ, 0x3c, !PT ;  /* 0x0000000405054212 */ /* 0x000fca00078e3cff */
[----:B------:R0:W4:Y:S01]  /*13280*/  @P4 LDG.E.U16 R65, desc[UR20][R4.64] ;  /* 0x0000001404414981 */ /* 0x000122000c1e1500 */
[----:B------:R-:W-:Y:S01]  /*13290*/  ISETP.GT.AND P1, PT, R42, 0x4f, PT ;  /* 0x0000004f2a00780c */ /* 0x000fe20003f24270 */
[----:B---3--:R-:W-:Y:S01]  /*132a0*/  IMAD.X R74, R74, 0x1, R70, P5 ;  /* 0x000000014a4a7824 */ /* 0x008fe200028e0646 */
[----:B------:R-:W-:-:S04]  /*132b0*/  PRMT R67, RZ, 0x7610, R67 ;  /* 0x00007610ff437816 */ /* 0x000fc80000000043 */
[----:B------:R-:W-:Y:S01]  /*132c0*/  STL [R1+0x52c], R74 ;  /* 0x00052c4a01007387 */ /* 0x000fe20000100800 */
[----:B0-----:R-:W-:-:S06]  /*132d0*/  IMAD.MOV.U32 R5, RZ, RZ, R74 ;  /* 0x000000ffff057224 */ /* 0x001fcc00078e004a */
[----:B------:R-:W-:-:S05]  /*132e0*/  @P1 IMAD.MOV.U32 R4, RZ, RZ, R73 ;  /* 0x000000ffff041224 */ /* 0x000fca00078e0049 */
[----:B------:R-:W3:Y:S04]  /*132f0*/  @P1 LDG.E.U16 R67, desc[UR20][R4.64] ;  /* 0x0000001404431981 */ /* 0x000ee8000c1e1500 */
[----:B----4-:R0:W-:Y:S04]  /*13300*/  STL [R1+0xc], R65 ;  /* 0x00000c4101007387 */ /* 0x0101e80000100800 */
[----:B0-----:R-:W4:Y:S04]  /*13310*/  LDL.LU R65, [R1+0x7f4] ;  /* 0x0007f40001417983 */ /* 0x001f280000300800 */
[----:B------:R-:W2:Y:S04]  /*13320*/  LDL.LU R74, [R1+0x7f0] ;  /* 0x0007f000014a7983 */ /* 0x000ea80000300800 */
[----:B------:R-:W2:Y:S01]  /*13330*/  LDL.LU R5, [R1+0x534] ;  /* 0x0005340001057983 */ /* 0x000ea20000300800 */
[----:B------:R-:W-:-:S02]  /*13340*/  ISETP.GT.AND P3, PT, R42, 0x50, PT ;  /* 0x000000502a00780c */ /* 0x000fc40003f64270 */
[-C--:B------:R-:W-:Y:S01]  /*13350*/  IADD3 R72, P5, PT, R72, R71.reuse, RZ ;  /* 0x0000004748487210 */ /* 0x080fe20007fbe0ff */
[----:B------:R-:W4:Y:S01]  /*13360*/  LDL.LU R73, [R1+0x544] ;  /* 0x0005440001497983 */ /* 0x000f220000300800 */
[----:B------:R-:W-:Y:S02]  /*13370*/  PRMT R68, RZ, 0x7610, R68 ;  /* 0x00007610ff447816 */ /* 0x000fe40000000044 */
[----:B------:R-:W-:Y:S01]  /*13380*/  IADD3 R3, P6, PT, R3, R71, RZ ;  /* 0x0000004703037210 */ /* 0x000fe20007fde0ff */
[----:B------:R-:W-:Y:S04]  /*13390*/  STL [R1+0x538], R72 ;  /* 0x0005384801007387 */ /* 0x000fe80000100800 */
[----:B---3--:R0:W-:Y:S02]  /*133a0*/  STL [R1+0x8], R67 ;  /* 0x0000084301007387 */ /* 0x0081e40000100800 */
[----:B------:R-:W-:-:S02]  /*133b0*/  @P3 IMAD.MOV.U32 R4, RZ, RZ, R72 ;  /* 0x000000ffff043224 */ /* 0x000fc400078e0048 */
[----:B0-----:R-:W3:Y:S01]  /*133c0*/  LDL.LU R67, [R1+0x550] ;  /* 0x0005500001437983 */ /* 0x001ee20000300800 */
[----:B--2---:R-:W-:-:S05]  /*133d0*/  IMAD.X R5, R5, 0x1, R70, P5 ;  /* 0x0000000105057824 */ /* 0x004fca00028e0646 */
[----:B------:R0:W-:Y:S04]  /*133e0*/  STL [R1+0x534], R5 ;  /* 0x0005340501007387 */ /* 0x0001e80000100800 */
[----:B------:R0:W2:Y:S04]  /*133f0*/  @P3 LDG.E.U16 R68, desc[UR20][R4.64] ;  /* 0x0000001404443981 */ /* 0x0000a8000c1e1500 */
[----:B------:R-:W-:Y:S04]  /*13400*/  STL [R1+0x540], R3 ;  /* 0x0005400301007387 */ /* 0x000fe80000100800 */
[----:B------:R-:W3:Y:S01]  /*13410*/  LDL.LU R4, [R1+0x53c] ;  /* 0x00053c0001047983 */ /* 0x000ee20000300800 */
[----:B------:R-:W-:Y:S01]  /*13420*/  ISETP.GT.AND P4, PT, R42, 0x51, PT ;  /* 0x000000512a00780c */ /* 0x000fe20003f84270 */
[----:B0-----:R-:W-:Y:S01]  /*13430*/  IMAD.MOV.U32 R5, RZ, RZ, R3 ;  /* 0x000000ffff057224 */ /* 0x001fe200078e0003 */
[----:B------:R-:W-:-:S02]  /*13440*/  IADD3 R69, P5, PT, R69, R71, RZ ;  /* 0x0000004745457210 */ /* 0x000fc40007fbe0ff */
[----:B------:R-:W-:Y:S02]  /*13450*/  ISETP.GT.AND P1, PT, R42, 0x52, PT ;  /* 0x000000522a00780c */ /* 0x000fe40003f24270 */
[----:B------:R-:W-:Y:S01]  /*13460*/  PRMT R44, RZ, 0x7610, R44 ;  /* 0x00007610ff2c7816 */ /* 0x000fe2000000002c */
[----:B----4-:R-:W-:Y:S01]  /*13470*/  IMAD.X R73, R73, 0x1, R70, P5 ;  /* 0x0000000149497824 */ /* 0x010fe200028e0646 */
[----:B------:R-:W-:Y:S01]  /*13480*/  PRMT R66, RZ, 0x7610, R66 ;  /* 0x00007610ff427816 */ /* 0x000fe20000000042 */
[----:B--2---:R0:W-:Y:S01]  /*13490*/  STL [R1+0x4], R68 ;  /* 0x0000044401007387 */ /* 0x0041e20000100800 */
[----:B---3--:R-:W-:-:S03]  /*134a0*/  IMAD.X R4, R4, 0x1, R70, P6 ;  /* 0x0000000104047824 */ /* 0x008fc600030e0646 */
[----:B0-----:R-:W2:Y:S04]  /*134b0*/  LDL.LU R68, [R1+0x54c] ;  /* 0x00054c0001447983 */ /* 0x001ea80000300800 */
[----:B------:R-:W-:Y:S01]  /*134c0*/  STL [R1+0x548], R69 ;  /* 0x0005484501007387 */ /* 0x000fe20000100800 */
[----:B------:R-:W-:-:S03]  /*134d0*/  @P4 LOP3.LUT R5, R5, R4, RZ, 0x3c, !PT ;  /* 0x0000000405054212 */ /* 0x000fc600078e3cff */
[----:B------:R-:W3:Y:S04]  /*134e0*/  LDL.LU R72, [R1+0x558] ;  /* 0x0005580001487983 */ /* 0x000ee80000300800 */
[----:B------:R-:W4:Y:S04]  /*134f0*/  LDL.LU R3, [R1+0x560] ;  /* 0x0005600001037983 */ /* 0x000f280000300800 */
[----:B------:R0:W-:Y:S02]  /*13500*/  STL [R1+0x53c], R4 ;  /* 0x00053c0401007387 */ /* 0x0001e40000100800 */
[----:B0-----:R-:W-:-:S04]  /*13510*/  @P4 LOP3.LUT R4, R5, R4, RZ, 0x3c, !PT ;  /* 0x0000000405044212 */ /* 0x001fc800078e3cff */
[----:B------:R-:W-:-:S05]  /*13520*/  @P4 LOP3.LUT R5, R5, R4, RZ, 0x3c, !PT ;  /* 0x0000000405054212 */ /* 0x000fca00078e3cff */
[----:B------:R0:W5:Y:S02]  /*13530*/  @P4 LDG.E.U16 R44, desc[UR20][R4.64] ;  /* 0x00000014042c4981 */ /* 0x000164000c1e1500 */
[----:B0-----:R-:W-:Y:S02]  /*13540*/  @P1 IMAD.MOV.U32 R4, RZ, RZ, R69 ;  /* 0x000000ffff041224 */ /* 0x001fe400078e0045 */
[----:B------:R-:W-:-:S05]  /*13550*/  @P1 IMAD.MOV.U32 R5, RZ, RZ, R73 ;  /* 0x000000ffff051224 */ /* 0x000fca00078e0049 */
[----:B------:R0:W4:Y:S01]  /*13560*/  @P1 LDG.E.U16 R66, desc[UR20][R4.64] ;  /* 0x0000001404421981 */ /* 0x000122000c1e1500 */
[----:B------:R-:W-:Y:S02]  /*13570*/  ISETP.GT.AND P3, PT, R42, 0x53, PT ;  /* 0x000000532a00780c */ /* 0x000fe40003f64270 */
[----:B------:R-:W-:Y:S01]  /*13580*/  IADD3 R67, P5, PT, R67, R71, RZ ;  /* 0x0000004743437210 */ /* 0x000fe20007fbe0ff */
[----:B------:R-:W-:Y:S01]  /*13590*/  STL [R1+0x544], R73 ;  /* 0x0005444901007387 */ /* 0x000fe20000100800 */
[----:B------:R-:W-:-:S03]  /*135a0*/  PRMT R45, RZ, 0x7610, R45 ;  /* 0x00007610ff2d7816 */ /* 0x000fc6000000002d */
[----:B------:R-:W4:Y:S04]  /*135b0*/  LDL.LU R69, [R1+0x55c] ;  /* 0x00055c0001457983 */ /* 0x000f280000300800 */
[----:B------:R-:W-:Y:S02]  /*135c0*/  STL [R1+0x550], R67 ;  /* 0x0005504301007387 */ /* 0x000fe40000100800 */
[----:B0-----:R-:W-:Y:S02]  /*135d0*/  @P3 IMAD.MOV.U32 R4, RZ, RZ, R67 ;  /* 0x000000ffff043224 */ /* 0x001fe400078e0043 */
[----:B--2---:R-:W-:-:S04]  /*135e0*/  IMAD.X R68, R68, 0x1, R70, P5 ;  /* 0x0000000144447824 */ /* 0x004fc800028e0646 */
[----:B------:R-:W-:Y:S01]  /*135f0*/  @P3 IMAD.MOV.U32 R5, RZ, RZ, R68 ;  /* 0x000000ffff053224 */ /* 0x000fe200078e0044 */
[----:B---3--:R-:W-:-:S04]  /*13600*/  IADD3 R72, P6, PT, R72, R71, RZ ;  /* 0x0000004748487210 */ /* 0x008fc80007fde0ff */
[----:B------:R0:W5:Y:S01]  /*13610*/  @P3 LDG.E.U16 R45, desc[UR20][R4.64] ;  /* 0x00000014042d3981 */ /* 0x000162000c1e1500 */
[----:B----4-:R-:W-:-:S03]  /*13620*/  IADD3 R3, P5, PT, R3, R71, RZ ;  /* 0x0000004703037210 */ /* 0x010fc60007fbe0ff */
[----:B------:R1:W-:Y:S04]  /*13630*/  STL [R1], R66 ;  /* 0x0000004201007387 */ /* 0x0003e80000100800 */
[----:B-1----:R-:W2:Y:S04]  /*13640*/  LDL.LU R66, [R1+0x568] ;  /* 0x0005680001427983 */ /* 0x002ea80000300800 */
[----:B------:R1:W-:Y:S04]  /*13650*/  STL [R1+0x54c], R68 ;  /* 0x00054c4401007387 */ /* 0x0003e80000100800 */
[----:B-1----:R-:W3:Y:S04]  /*13660*/  LDL.LU R68, [R1+0x564] ;  /* 0x0005640001447983 */ /* 0x002ee80000300800 */
[----:B------:R1:W-:Y:S04]  /*13670*/  STL [R1+0x558], R72 ;  /* 0x0005584801007387 */ /* 0x0003e80000100800 */
[----:B------:R-:W4:Y:S04]  /*13680*/  LDL.LU R73, [R1+0x570] ;  /* 0x0005700001497983 */ /* 0x000f280000300800 */
[----:B------:R-:W-:Y:S04]  /*13690*/  STL [R1+0x560], R3 ;  /* 0x0005600301007387 */ /* 0x000fe80000100800 */
[----:B------:R-:W4:Y:S04]  /*136a0*/  LDL.LU R67, [R1+0x578] ;  /* 0x0005780001437983 */ /* 0x000f280000300800 */
[----:B------:R-:W4:Y:S01]  /*136b0*/  LDL.LU R5, [R1+0x554] ;  /* 0x0005540001057983 */ /* 0x000f220000300800 */
[----:B------:R-:W-:-:S02]  /*136c0*/  ISETP.GT.AND P4, PT, R42, 0x54, PT ;  /* 0x000000542a00780c */ /* 0x000fc40003f84270 */
[C---:B------:R-:W-:Y:S02]  /*136d0*/  ISETP.GT.AND P1, PT, R42.reuse, 0x55, PT ;  /* 0x000000552a00780c */ /* 0x040fe40003f24270 */
[----:B------:R-:W-:Y:S02]  /*136e0*/  PRMT R93, RZ, 0x7610, R93 ;  /* 0x00007610ff5d7816 */ /* 0x000fe4000000005d */
[----:B------:R-:W-:Y:S01]  /*136f0*/  ISETP.GT.AND P3, PT, R42, 0x56, PT ;  /* 0x000000562a00780c */ /* 0x000fe20003f64270 */
[----:B------:R-:W-:Y:S01]  /*13700*/  IMAD.X R69, R69, 0x1, R70, P5 ;  /* 0x0000000145457824 */ /* 0x000fe200028e0646 */
[----:B------:R-:W-:-:S05]  /*13710*/  PRMT R46, RZ, 0x7610, R46 ;  /* 0x00007610ff2e7816 */ /* 0x000fca000000002e */
[----:B0-----:R-:W-:Y:S01]  /*13720*/  @P4 IMAD.MOV.U32 R4, RZ, RZ, R72 ;  /* 0x000000ffff044224 */ /* 0x001fe200078e0048 */
[----:B------:R-:W-:Y:S02]  /*13730*/  PRMT R92, RZ, 0x7610, R92 ;  /* 0x00007610ff5c7816 */ /* 0x000fe4000000005c */
[----:B--2---:R-:W-:-:S05]  /*13740*/  IADD3 R66, P5, PT, R66, R71, RZ ;  /* 0x0000004742427210 */ /* 0x004fca0007fbe0ff */
[--C-:B---3--:R-:W-:Y:S02]  /*13750*/  IMAD.X R68, R68, 0x1, R70.reuse, P5 ;  /* 0x0000000144447824 */ /* 0x108fe400028e0646 */
[----:B----4-:R-:W-:Y:S01]  /*13760*/  IMAD.X R5, R5, 0x1, R70, P6 ;  /* 0x0000000105057824 */ /* 0x010fe200030e0646 */
[----:B------:R-:W-:-:S04]  /*13770*/  IADD3 R73, P6, PT, R73, R71, RZ ;  /* 0x0000004749497210 */ /* 0x000fc80007fde0ff */
[----:B------:R0:W-:Y:S04]  /*13780*/  STL [R1+0x554], R5 ;  /* 0x0005540501007387 */ /* 0x0001e80000100800 */
[----:B------:R2:W5:Y:S01]  /*13790*/  @P4 LDG.E.U16 R93, desc[UR20][R4.64] ;  /* 0x00000014045d4981 */ /* 0x000562000c1e1500 */
[----:B------:R-:W-:-:S03]  /*137a0*/  IADD3 R67, P5, PT, R67, R71, RZ ;  /* 0x0000004743437210 */ /* 0x000fc60007fbe0ff */
[----:B------:R3:W-:Y:S04]  /*137b0*/  STL [R1+0x55c], R69 ;  /* 0x00055c4501007387 */ /* 0x0007e80000100800 */
[----:B-1----:R-:W4:Y:S01]  /*137c0*/  LDL.LU R72, [R1+0x574] ;  /* 0x0005740001487983 */ /* 0x002f220000300800 */
[----:B--2---:R-:W-:Y:S02]  /*137d0*/  @P1 IMAD.MOV.U32 R4, RZ, RZ, R3 ;  /* 0x000000ffff041224 */ /* 0x004fe400078e0003 */
[----:B0-----:R-:W-:Y:S01]  /*137e0*/  @P1 IMAD.MOV.U32 R5, RZ, RZ, R69 ;  /* 0x000000ffff051224 */ /* 0x001fe200078e0045 */
        /* <DEDUP_REMOVED lines=60> */
[----:B------:R-:W-:Y:S01]  /*13bb0*/  @P4 LOP3.LUT R5, R5, R4, RZ, 0x3c, !PT ;  /* 0x0000000405054212 */ /* 0x000fe200078e3cff */
[----:B------:R0:W-:Y:S04]  /*13bc0*/  STL [R1+0x58c], R73 ;  /* 0x00058c4901007387 */ /* 0x0001e80000100800 */
[----:B------:R1:W5:Y:S01]  /*13bd0*/  @P4 LDG.E.U16 R90, desc[UR20][R4.64] ;  /* 0x00000014045a4981 */ /* 0x000362000c1e1500 */
[-C--:B------:R-:W-:Y:S02]  /*13be0*/  IADD3 R72, P6, PT, R72, R71.reuse, RZ ;  /* 0x0000004748487210 */ /* 0x080fe40007fde0ff */
[----:B------:R-:W-:Y:S01]  /*13bf0*/  IADD3 R3, P5, PT, R3, R71, RZ ;  /* 0x0000004703037210 */ /* 0x000fe20007fbe0ff */
[----:B-1----:R-:W-:Y:S02]  /*13c00*/  @P1 IMAD.MOV.U32 R4, RZ, RZ, R68 ;  /* 0x000000ffff041224 */ /* 0x002fe400078e0044 */
[----:B------:R-:W-:Y:S01]  /*13c10*/  @P1 IMAD.MOV.U32 R5, RZ, RZ, R73 ;  /* 0x000000ffff051224 */ /* 0x000fe200078e0049 */
[----:B------:R-:W2:Y:S04]  /*13c20*/  LDL.LU R68, [R1+0x5a4] ;  /* 0x0005a40001447983 */ /* 0x000ea80000300800 */
[----:B0-----:R-:W3:Y:S04]  /*13c30*/  LDL.LU R73, [R1+0x5b0] ;  /* 0x0005b00001497983 */ /* 0x001ee80000300800 */
[----:B------:R0:W5:Y:S04]  /*13c40*/  @P1 LDG.E.U16 R49, desc[UR20][R4.64] ;  /* 0x0000001404311981 */ /* 0x000168000c1e1500 */
[----:B------:R1:W-:Y:S04]  /*13c50*/  STL [R1+0x598], R67 ;  /* 0x0005984301007387 */ /* 0x0003e80000100800 */
[----:B------:R4:W-:Y:S01]  /*13c60*/  STL [R1+0x594], R69 ;  /* 0x0005944501007387 */ /* 0x0009e20000100800 */
[----:B0-----:R-:W-:-:S02]  /*13c70*/  @P3 IMAD.MOV.U32 R4, RZ, RZ, R67 ;  /* 0x000000ffff043224 */ /* 0x001fc400078e0043 */
[----:B------:R-:W-:Y:S01]  /*13c80*/  @P3 IMAD.MOV.U32 R5, RZ, RZ, R69 ;  /* 0x000000ffff053224 */ /* 0x000fe200078e0045 */
[----:B-1----:R-:W3:Y:S04]  /*13c90*/  LDL.LU R67, [R1+0x5b8] ;  /* 0x0005b80001437983 */ /* 0x002ee80000300800 */
[----:B------:R0:W-:Y:S04]  /*13ca0*/  STL [R1+0x5a0], R72 ;  /* 0x0005a04801007387 */ /* 0x0001e80000100800 */
[----:B----4-:R-:W4:Y:S04]  /*13cb0*/  LDL.LU R69, [R1+0x5c0] ;  /* 0x0005c00001457983 */ /* 0x010f280000300800 */
[----:B------:R-:W-:Y:S04]  /*13cc0*/  STL [R1+0x5a8], R3 ;  /* 0x0005a80301007387 */ /* 0x000fe80000100800 */
[----:B------:R1:W5:Y:S04]  /*13cd0*/  @P3 LDG.E.U16 R89, desc[UR20][R4.64] ;  /* 0x0000001404593981 */ /* 0x000368000c1e1500 */
[----:B------:R-:W4:Y:S01]  /*13ce0*/  LDL.LU R5, [R1+0x59c] ;  /* 0x00059c0001057983 */ /* 0x000f220000300800 */
[----:B------:R-:W-:-:S02]  /*13cf0*/  ISETP.GT.AND P4, PT, R42, 0x5d, PT ;  /* 0x0000005d2a00780c */ /* 0x000fc40003f84270 */
[----:B------:R-:W-:Y:S02]  /*13d00*/  ISETP.GT.AND P1, PT, R42, 0x5e, PT ;  /* 0x0000005e2a00780c */ /* 0x000fe40003f24270 */
[----:B------:R-:W-:Y:S02]  /*13d10*/  PRMT R50, RZ, 0x7610, R50 ;  /* 0x00007610ff327816 */ /* 0x000fe40000000032 */
[----:B------:R-:W-:-:S07]  /*13d20*/  PRMT R88, RZ, 0x7610, R88 ;  /* 0x00007610ff587816 */ /* 0x000fce0000000058 */
[----:B-1----:R-:W-:Y:S02]  /*13d30*/  @P4 IMAD.MOV.U32 R4, RZ, RZ, R72 ;  /* 0x000000ffff044224 */ /* 0x002fe400078e0048 */
[--C-:B--2---:R-:W-:Y:S01]  /*13d40*/  IMAD.X R68, R68, 0x1, R70.reuse, P5 ;  /* 0x0000000144447824 */ /* 0x104fe200028e0646 */
[----:B---3--:R-:W-:Y:S01]  /*13d50*/  IADD3 R73, P5, PT, R73, R71, RZ ;  /* 0x0000004749497210 */ /* 0x008fe20007fbe0ff */
[----:B----4-:R-:W-:-:S05]  /*13d60*/  IMAD.X R5, R5, 0x1, R70, P6 ;  /* 0x0000000105057824 */ /* 0x010fca00030e0646 */
[----:B------:R1:W-:Y:S04]  /*13d70*/  STL [R1+0x59c], R5 ;  /* 0x00059c0501007387 */ /* 0x0003e80000100800 */
[----:B------:R2:W5:Y:S04]  /*13d80*/  @P4 LDG.E.U16 R50, desc[UR20][R4.64] ;  /* 0x0000001404324981 */ /* 0x000568000c1e1500 */
[----:B------:R3:W-:Y:S04]  /*13d90*/  STL [R1+0x5a4], R68 ;  /* 0x0005a44401007387 */ /* 0x0007e80000100800 */
[----:B0-----:R-:W4:Y:S01]  /*13da0*/  LDL.LU R72, [R1+0x5bc] ;  /* 0x0005bc0001487983 */ /* 0x001f220000300800 */
[----:B--2---:R-:W-:-:S02]  /*13db0*/  @P1 IMAD.MOV.U32 R4, RZ, RZ, R3 ;  /* 0x000000ffff041224 */ /* 0x004fc400078e0003 */
[----:B-1----:R-:W-:Y:S02]  /*13dc0*/  @P1 IMAD.MOV.U32 R5, RZ, RZ, R68 ;  /* 0x000000ffff051224 */ /* 0x002fe400078e0044 */
[----:B---3--:R-:W2:Y:S04]  /*13dd0*/  LDL.LU R68, [R1+0x5c8] ;  /* 0x0005c80001447983 */ /* 0x008ea80000300800 */
[----:B------:R-:W3:Y:S04]  /*13de0*/  LDL.LU R3, [R1+0x5d0] ;  /* 0x0005d00001037983 */ /* 0x000ee80000300800 */
[----:B------:R0:W5:Y:S04]  /*13df0*/  @P1 LDG.E.U16 R88, desc[UR20][R4.64] ;  /* 0x0000001404581981 */ /* 0x000168000c1e1500 */
[----:B------:R1:W-:Y:S01]  /*13e00*/  STL [R1+0x5b0], R73 ;  /* 0x0005b04901007387 */ /* 0x0003e20000100800 */
[----:B0-----:R-:W-:-:S03]  /*13e10*/  IMAD.MOV.U32 R5, RZ, RZ, R73 ;  /* 0x000000ffff057224 */ /* 0x001fc600078e0049 */
[----:B-1----:R-:W2:Y:S04]  /*13e20*/  LDL.LU R73, [R1+0x7e8] ;  /* 0x0007e80001497983 */ /* 0x002ea80000300800 */
[----:B------:R-:W2:Y:S01]  /*13e30*/  LDL.LU R4, [R1+0x5ac] ;  /* 0x0005ac0001047983 */ /* 0x000ea20000300800 */
[----:B------:R-:W-:Y:S02]  /*13e40*/  ISETP.GT.AND P3, PT, R42, 0x5f, PT ;  /* 0x0000005f2a00780c */ /* 0x000fe40003f64270 */
        /* <DEDUP_REMOVED lines=8> */
[----:B------:R1:W5:Y:S02]  /*13ed0*/  @P3 LDG.E.U16 R51, desc[UR20][R4.64] ;  /* 0x0000001404333981 */ /* 0x000364000c1e1500 */
[----:B-1----:R-:W-:Y:S02]  /*13ee0*/  IMAD.MOV.U32 R5, RZ, RZ, R67 ;  /* 0x000000ffff057224 */ /* 0x002fe400078e0043 */
[----:B0-----:R-:W2:Y:S04]  /*13ef0*/  LDL.LU R67, [R1+0x7e4] ;  /* 0x0007e40001437983 */ /* 0x001ea80000300800 */
[----:B------:R-:W2:Y:S01]  /*13f00*/  LDL.LU R4, [R1+0x5b4] ;  /* 0x0005b40001047983 */ /* 0x000ea20000300800 */
[----:B------:R-:W-:-:S02]  /*13f10*/  ISETP.GT.AND P4, PT, R42, 0x60, PT ;  /* 0x000000602a00780c */ /* 0x000fc40003f84270 */
[----:B------:R-:W-:-:S05]  /*13f20*/  IADD3 R69, P5, PT, R69, R71, RZ ;  /* 0x0000004745457210 */ /* 0x000fca0007fbe0ff */
[----:B------:R-:W-:Y:S01]  /*13f30*/  STL [R1+0x5c0], R69 ;  /* 0x0005c04501007387 */ /* 0x000fe20000100800 */
[----:B------:R-:W-:Y:S02]  /*13f40*/  ISETP.GT.AND P1, PT, R42, 0x61, PT ;  /* 0x000000612a00780c */ /* 0x000fe40003f24270 */
[----:B------:R-:W-:Y:S01]  /*13f50*/  PRMT R87, RZ, 0x7610, R87 ;  /* 0x00007610ff577816 */ /* 0x000fe20000000057 */
[----:B----4-:R-:W-:Y:S01]  /*13f60*/  IMAD.X R72, R72, 0x1, R70, P5 ;  /* 0x0000000148487824 */ /* 0x010fe200028e0646 */
[----:B------:R-:W-:Y:S01]  /*13f70*/  PRMT R52, RZ, 0x7610, R52 ;  /* 0x00007610ff347816 */ /* 0x000fe20000000034 */
[----:B--2---:R-:W-:-:S05]  /*13f80*/  IMAD.X R4, R4, 0x1, R70, P6 ;  /* 0x0000000104047824 */ /* 0x004fca00030e0646 */
[-C--:B------:R-:W-:Y:S01]  /*13f90*/  @P4 LOP3.LUT R5, R5, R4.reuse, RZ, 0x3c, !PT ;  /* 0x0000000405054212 */ /* 0x080fe200078e3cff */
[----:B------:R0:W-:Y:S03]  /*13fa0*/  STL [R1+0x5b4], R4 ;  /* 0x0005b40401007387 */ /* 0x0001e60000100800 */
[----:B0-----:R-:W-:-:S04]  /*13fb0*/  @P4 LOP3.LUT R4, R5, R4, RZ, 0x3c, !PT ;  /* 0x0000000405044212 */ /* 0x001fc800078e3cff */
[----:B------:R-:W-:-:S05]  /*13fc0*/  @P4 LOP3.LUT R5, R5, R4, RZ, 0x3c, !PT ;  /* 0x0000000405054212 */ /* 0x000fca00078e3cff */
[----:B------:R0:W5:Y:S02]  /*13fd0*/  @P4 LDG.E.U16 R87, desc[UR20][R4.64] ;  /* 0x0000001404574981 */ /* 0x000164000c1e1500 */
[----:B0-----:R-:W-:Y:S02]  /*13fe0*/  IMAD.MOV.U32 R4, RZ, RZ, R72 ;  /* 0x000000ffff047224 */ /* 0x001fe400078e0048 */
[----:B------:R-:W-:-:S05]  /*13ff0*/  IMAD.MOV.U32 R5, RZ, RZ, R69 ;  /* 0x000000ffff057224 */ /* 0x000fca00078e0045 */
[----:B------:R-:W-:-:S04]  /*14000*/  @P1 LOP3.LUT R5, R5, R4, RZ, 0x3c, !PT ;  /* 0x0000000405051212 */ /* 0x000fc800078e3cff */
[C---:B------:R-:W-:Y:S02]  /*14010*/  @P1 LOP3.LUT R4, R5.reuse, R4, RZ, 0x3c, !PT ;  /* 0x0000000405041212 */ /* 0x040fe400078e3cff */
[----:B------:R-:W-:Y:S02]  /*14020*/  IADD3 R68, P4, PT, R68, R71, RZ ;  /* 0x0000004744447210 */ /* 0x000fe40007f9e0ff */
[----:B------:R-:W-:Y:S01]  /*14030*/  @P1 LOP3.LUT R5, R5, R4, RZ, 0x3c, !PT ;  /* 0x0000000405051212 */ /* 0x000fe200078e3cff */
[----:B------:R0:W-:Y:S04]  /*14040*/  STL [R1+0x5bc], R72 ;  /* 0x0005bc4801007387 */ /* 0x0001e80000100800 */
[----:B------:R1:W5:Y:S04]  /*14050*/  @P1 LDG.E.U16 R52, desc[UR20][R4.64] ;  /* 0x0000001404341981 */ /* 0x000368000c1e1500 */
[----:B0-----:R-:W2:Y:S04]  /*14060*/  LDL.LU R72, [R1+0x7e0] ;  /* 0x0007e00001487983 */ /* 0x001ea80000300800 */
[----:B------:R-:W5:Y:S01]  /*14070*/  LDL.LU R69, [R1+0x7dc] ;  /* 0x0007dc0001457983 */ /* 0x000f620000300800 */
[----:B-1----:R-:W-:-:S03]  /*14080*/  IMAD.MOV.U32 R5, RZ, RZ, R68 ;  /* 0x000000ffff057224 */ /* 0x002fc600078e0044 */
[----:B------:R0:W-:Y:S04]  /*14090*/  STL [R1+0x5c8], R68 ;  /* 0x0005c84401007387 */ /* 0x0001e80000100800 */
[----:B0-----:R-:W5:Y:S04]  /*140a0*/  LDL.LU R68, [R1+0x7d8] ;  /* 0x0007d80001447983 */ /* 0x001f680000300800 */
[----:B------:R-:W4:Y:S01]  /*140b0*/  LDL.LU R4, [R1+0x5c4] ;  /* 0x0005c40001047983 */ /* 0x000f220000300800 */
[----:B------:R-:W-:Y:S02]  /*140c0*/  ISETP.GT.AND P3, PT, R42, 0x62, PT ;  /* 0x000000622a00780c */ /* 0x000fe40003f64270 */
[----:B------:R-:W-:Y:S01]  /*140d0*/  PRMT R86, RZ, 0x7610, R86 ;  /* 0x00007610ff567816 */ /* 0x000fe20000000056 */
[----:B----4-:R-:W-:-:S10]  /*140e0*/  IMAD.X R4, R4, 0x1, R70, P4 ;  /* 0x0000000104047824 */ /* 0x010fd400020e0646 */
[-C--:B------:R-:W-:Y:S01]  /*140f0*/  @P3 LOP3.LUT R5, R5, R4.reuse, RZ, 0x3c, !PT ;  /* 0x0000000405053212 */ /* 0x080fe200078e3cff */
[----:B------:R0:W-:Y:S03]  /*14100*/  STL [R1+0x5c4], R4 ;  /* 0x0005c40401007387 */ /* 0x0001e60000100800 */
[----:B0-----:R-:W-:-:S04]  /*14110*/  @P3 LOP3.LUT R4, R5, R4, RZ, 0x3c, !PT ;  /* 0x0000000405043212 */ /* 0x001fc800078e3cff */
[----:B------:R-:W-:-:S05]  /*14120*/  @P3 LOP3.LUT R5, R5, R4, RZ, 0x3c, !PT ;  /* 0x0000000405053212 */ /* 0x000fca00078e3cff */
[----:B------:R0:W5:Y:S04]  /*14130*/  @P3 LDG.E.U16 R86, desc[UR20][R4.64] ;  /* 0x0000001404563981 */ /* 0x000168000c1e1500 */
[----:B------:R-:W4:Y:S01]  /*14140*/  LDL.LU R5, [R1+0x5cc] ;  /* 0x0005cc0001057983 */ /* 0x000f220000300800 */
[----:B------:R-:W-:Y:S02]  /*14150*/  ISETP.GT.AND P5, PT, R42, 0x63, PT ;  /* 0x000000632a00780c */ /* 0x000fe40003fa4270 */
[----:B---3--:R-:W-:Y:S02]  /*14160*/  IADD3 R3, P1, PT, R3, R71, RZ ;  /* 0x0000004703037210 */ /* 0x008fe40007f3e0ff */
[----:B------:R-:W-:-:S03]  /*14170*/  PRMT R53, RZ, 0x7610, R53 ;  /* 0x00007610ff357816 */ /* 0x000fc60000000035 */
[----:B------:R1:W-:Y:S06]  /*14180*/  STL [R1+0x5d0], R3 ;  /* 0x0005d00301007387 */ /* 0x0003ec0000100800 */
[----:B0-----:R-:W-:Y:S02]  /*14190*/  @P5 IMAD.MOV.U32 R4, RZ, RZ, R3 ;  /* 0x000000ffff045224 */ /* 0x001fe400078e0003 */
[----:B----4-:R-:W-:-:S05]  /*141a0*/  IMAD.X R5, R5, 0x1, R70, P1 ;  /* 0x0000000105057824 */ /* 0x010fca00008e0646 */
[----:B------:R0:W-:Y:S04]  /*141b0*/  STL [R1+0x5cc], R5 ;  /* 0x0005cc0501007387 */ /* 0x0001e80000100800 */
[----:B-1----:R-:W5:Y:S04]  /*141c0*/  LDL.LU R3, [R1+0x7d4] ;  /* 0x0007d40001037983 */ /* 0x002f680000300800 */
[----:B------:R1:W5:Y:S04]  /*141d0*/  @P5 LDG.E.U16 R53, desc[UR20][R4.64] ;  /* 0x0000001404355981 */ /* 0x000368000c1e1500 */
[----:B------:R-:W3:Y:S04]  /*141e0*/  LDL.LU R4, [R1+0x5d4] ;  /* 0x0005d40001047983 */ /* 0x000ee80000300800 */
[----:B0-----:R-:W1:Y:S01]  /*141f0*/  LDL.LU R5, [R1+0x5d8] ;  /* 0x0005d80001057983 */ /* 0x001e620000300800 */
[----:B------:R-:W-:-:S02]  /*14200*/  ISETP.GT.AND P3, PT, R42, 0x64, PT ;  /* 0x000000642a00780c */ /* 0x000fc40003f64270 */
[----:B------:R-:W-:Y:S02]  /*14210*/  PRMT R85, RZ, 0x7610, R85 ;  /* 0x00007610ff557816 */ /* 0x000fe40000000055 */
[----:B-1----:R-:W-:-:S05]  /*14220*/  IADD3 R5, P1, PT, R5, R71, RZ ;  /* 0x0000004705057210 */ /* 0x002fca0007f3e0ff */
[----:B---3--:R-:W-:Y:S01]  /*14230*/  IMAD.X R4, R4, 0x1, R70, P1 ;  /* 0x0000000104047824 */ /* 0x008fe200008e0646 */
[----:B------:R0:W-:Y:S04]  /*14240*/  STL [R1+0x5d8], R5 ;  /* 0x0005d80501007387 */ /* 0x0001e80000100800 */
[----:B------:R1:W-:Y:S01]  /*14250*/  STL [R1+0x5d4], R4 ;  /* 0x0005d40401007387 */ /* 0x0003e20000100800 */
[----:B0-----:R-:W-:-:S04]  /*14260*/  @P3 LOP3.LUT R5, R5, R4, RZ, 0x3c, !PT ;  /* 0x0000000405053212 */ /* 0x001fc800078e3cff */
[----:B-1----:R-:W-:-:S04]  /*14270*/  @P3 LOP3.LUT R4, R5, R4, RZ, 0x3c, !PT ;  /* 0x0000000405043212 */ /* 0x002fc800078e3cff */
[----:B------:R-:W-:-:S05]  /*14280*/  @P3 LOP3.LUT R5, R5, R4, RZ, 0x3c, !PT ;  /* 0x0000000405053212 */ /* 0x000fca00078e3cff */
[----:B------:R0:W5:Y:S04]  /*14290*/  @P3 LDG.E.U16 R85, desc[UR20][R4.64] ;  /* 0x0000001404553981 */ /* 0x000168000c1e1500 */
[----:B------:R-:W3:Y:S04]  /*142a0*/  LDL.LU R4, [R1+0x5dc] ;  /* 0x0005dc0001047983 */ /* 0x000ee80000300800 */
[----:B------:R-:W0:Y:S01]  /*142b0*/  LDL.LU R5, [R1+0x5e0] ;  /* 0x0005e00001057983 */ /* 0x000e220000300800 */
[----:B------:R-:W-:Y:S02]  /*142c0*/  ISETP.GT.AND P3, PT, R42, 0x65, PT ;  /* 0x000000652a00780c */ /* 0x000fe40003f64270 */
[----:B------:R-:W-:-:S02]  /*142d0*/  PRMT R54, RZ, 0x7610, R54 ;  /* 0x00007610ff367816 */ /* 0x000fc40000000036 */
[----:B0-----:R-:W-:-:S05]  /*142e0*/  IADD3 R5, P1, PT, R5, R71, RZ ;  /* 0x0000004705057210 */ /* 0x001fca0007f3e0ff */
        /* <DEDUP_REMOVED lines=310> */
[----:B--2---:R-:W-:Y:S01]  /*15650*/  PRMT R72, RZ, 0x7610, R72 ;  /* 0x00007610ff487816 */ /* 0x004fe20000000048 */
[----:B------:R-:W-:Y:S01]  /*15660*/  USHF.L.U32 UR4, UR4, 0x1f, URZ ;  /* 0x0000001f04047899 */ /* 0x000fe200080006ff */
[----:B0-----:R-:W-:-:S05]  /*15670*/  IADD3 R5, P1, PT, R5, R71, RZ ;  /* 0x0000004705057210 */ /* 0x001fca0007f3e0ff */
[----:B---3--:R-:W-:Y:S01]  /*15680*/  IMAD.X R4, R4, 0x1, R70, P1 ;  /* 0x0000000104047824 */ /* 0x008fe200008e0646 */
[----:B------:R0:W-:Y:S04]  /*15690*/  STL [R1+0x6b0], R5 ;  /* 0x0006b00501007387 */ /* 0x0001e80000100800 */
[----:B------:R1:W-:Y:S01]  /*156a0*/  STL [R1+0x6ac], R4 ;  /* 0x0006ac0401007387 */ /* 0x0003e20000100800 */
[----:B0-----:R-:W-:-:S04]  /*156b0*/  @P3 LOP3.LUT R5, R5, R4, RZ, 0x3c, !PT ;  /* 0x0000000405053212 */ /* 0x001fc800078e3cff */
[----:B-1----:R-:W-:-:S04]  /*156c0*/  @P3 LOP3.LUT R4, R5, R4, RZ, 0x3c, !PT ;  /* 0x0000000405043212 */ /* 0x002fc800078e3cff */
[----:B------:R-:W-:-:S05]  /*156d0*/  @P3 LOP3.LUT R5, R5, R4, RZ, 0x3c, !PT ;  /* 0x0000000405053212 */ /* 0x000fca00078e3cff */
[----:B------:R0:W5:Y:S02]  /*156e0*/  @P3 LDG.E.U16 R72, desc[UR20][R4.64] ;  /* 0x0000001404483981 */ /* 0x000164000c1e1500 */
[----:B0-----:R-:W0:Y:S02]  /*156f0*/  S2R R5, SR_TID.X ;  /* 0x0000000000057919 */ /* 0x001e240000002100 */
[----:B0-----:R-:W-:Y:S01]  /*15700*/  LOP3.LUT R4, R5, 0x7f, RZ, 0xc0, !PT ;  /* 0x0000007f05047812 */ /* 0x001fe200078ec0ff */
[----:B------:R-:W-:-:S04]  /*15710*/  IMAD.U32 R5, RZ, RZ, UR4 ;  /* 0x00000004ff057e24 */ /* 0x000fc8000f8e00ff */
[----:B------:R-:W0:Y:S01]  /*15720*/  SYNCS.PHASECHK.TRANS64.TRYWAIT P3, [UR6], R5 ;  /* 0x00000005ff0075a7 */ /* 0x000e220008061106 */
[----:B------:R-:W-:Y:S02]  /*15730*/  ISETP.GE.AND P1, PT, R4, R42, PT ;  /* 0x0000002a0400720c */ /* 0x000fe40003f26270 */
[----:B------:R-:W-:Y:S01]  /*15740*/  PRMT R4, R41, 0x5410, R43 ;  /* 0x0000541029047816 */ /* 0x000fe2000000002b */
[----:B0-----:R-:W-:Y:S10]  /*15750*/  @!P3 BRA `(.L_x_9) ;  /* 0x0000005400e4b947 */ /* 0x001ff40003800000 */
.L_x_17:
[----:B------:R-:W2:Y:S04]  /*15760*/  LDL.LU R43, [R1+0x90] ;  /* 0x00009000012b7983 */ /* 0x000ea80000300800 */
[----:B------:R-:W3:Y:S04]  /*15770*/  LDL.LU R42, [R1+0x80] ;  /* 0x00008000012a7983 */ /* 0x000ee80000300800 */
[----:B------:R-:W3:Y:S04]  /*15780*/  LDL.LU R41, [R1+0x84] ;  /* 0x0000840001297983 */ /* 0x000ee80000300800 */
[----:B-----5:R0:W-:Y:S04]  /*15790*/  STL [R1+0x814], R76 ;  /* 0x0008144c01007387 */ /* 0x0201e80000100800 */
[----:B0-----:R-:W2:Y:S04]  /*157a0*/  LDL.LU R76, [R1+0x88] ;  /* 0x00008800014c7983 */ /* 0x001ea80000300800 */
[----:B------:R0:W-:Y:S04]  /*157b0*/  STL [R1+0x810], R64 ;  /* 0x0008104001007387 */ /* 0x0001e80000100800 */
[----:B0-----:R-:W4:Y:S04]  /*157c0*/  LDL.LU R64, [R1+0x94] ;  /* 0x0000940001407983 */ /* 0x001f280000300800 */
        /* <DEDUP_REMOVED lines=15> */
[----:B0-----:R-:W4:Y:S01]  /*158c0*/  LDL.LU R72, [R1+0xb0] ;  /* 0x0000b00001487983 */ /* 0x001f220000300800 */
[----:B------:R-:W-:-:S02]  /*158d0*/  PRMT R17, R17, 0x5410, R27 ;  /* 0x0000541011117816 */ /* 0x000fc4000000001b */
[----:B------:R-:W-:Y:S01]  /*158e0*/  PRMT R15, R15, 0x5410, R29 ;  /* 0x000054100f0f7816 */ /* 0x000fe2000000001d */
[----:B------:R0:W-:Y:S01]  /*158f0*/  STL [R1+0x7ec], R68 ;  /* 0x0007ec4401007387 */ /* 0x0001e20000100800 */
[----:B------:R-:W-:Y:S02]  /*15900*/  PRMT R18, R18, 0x5410, R26 ;  /* 0x0000541012127816 */ /* 0x000fe4000000001a */
[----:B------:R-:W-:Y:S01]  /*15910*/  PRMT R14, R14, 0x5410, R30 ;  /* 0x000054100e0e7816 */ /* 0x000fe2000000001e */
[----:B------:R1:W-:Y:S01]  /*15920*/  STL [R1+0x7e8], R4 ;  /* 0x0007e80401007387 */ /* 0x0003e20000100800 */
[----:B------:R-:W-:Y:S02]  /*15930*/  PRMT R13, R13, 0x5410, R31 ;  /* 0x000054100d0d7816 */ /* 0x000fe4000000001f */
[----:B------:R-:W-:Y:S01]  /*15940*/  PRMT R19, R19, 0x5410, R25 ;  /* 0x0000541013137816 */ /* 0x000fe20000000019 */
[----:B------:R0:W-:Y:S01]  /*15950*/  STL [R1+0x7e4], R3 ;  /* 0x0007e40301007387 */ /* 0x0001e20000100800 */
        /* <DEDUP_REMOVED lines=13> */
[----:B------:R-:W-:Y:S02]  /*15a30*/  PRMT R5, R40, 0x5410, R39 ;  /* 0x0000541028057816 */ /* 0x000fe40000000027 */
[----:B------:R-:W-:Y:S02]  /*15a40*/  PRMT R16, R16, 0x5410, R28 ;  /* 0x0000541010107816 */ /* 0x000fe4000000001c */
[----:B---3--:R-:W-:Y:S02]  /*15a50*/  PRMT R28, R41, 0x5410, R42 ;  /* 0x00005410291c7816 */ /* 0x008fe4000000002a */
[----:B--2---:R-:W-:-:S02]  /*15a60*/  PRMT R27, R43, 0x5410, R76 ;  /* 0x000054102b1b7816 */ /* 0x004fc4000000004c */
[----:B------:R-:W2:Y:S04]  /*15a70*/  LDL.LU R76, [R1+0x74] ;  /* 0x00007400014c7983 */ /* 0x000ea80000300800 */
[----:B------:R-:W2:Y:S01]  /*15a80*/  LDL.LU R29, [R1+0x7c] ;  /* 0x00007c00011d7983 */ /* 0x000ea20000300800 */
[----:B----4-:R-:W-:-:S03]  /*15a90*/  PRMT R26, R64, 0x5410, R75 ;  /* 0x00005410401a7816 */ /* 0x010fc6000000004b */
[----:B------:R-:W3:Y:S04]  /*15aa0*/  LDL.LU R64, [R1+0x70] ;  /* 0x0000700001407983 */ /* 0x000ee80000300800 */
[----:B------:R-:W3:Y:S04]  /*15ab0*/  LDL.LU R30, [R1+0x78] ;  /* 0x00007800011e7983 */ /* 0x000ee80000300800 */
[----:B------:R-:W4:Y:S04]  /*15ac0*/  LDL.LU R75, [R1+0x68] ;  /* 0x00006800014b7983 */ /* 0x000f280000300800 */
[----:B------:R-:W4:Y:S01]  /*15ad0*/  LDL.LU R31, [R1+0x6c] ;  /* 0x00006c00011f7983 */ /* 0x000f220000300800 */
[----:B------:R-:W-:-:S03]  /*15ae0*/  PRMT R25, R69, 0x5410, R65 ;  /* 0x0000541045197816 */ /* 0x000fc60000000041 */
[----:B------:R-:W4:Y:S04]  /*15af0*/  LDL.LU R69, [R1+0x5c] ;  /* 0x00005c0001457983 */ /* 0x000f280000300800 */
[----:B------:R-:W4:Y:S04]  /*15b00*/  LDL.LU R32, [R1+0x64] ;  /* 0x0000640001207983 */ /* 0x000f280000300800 */
        /* <DEDUP_REMOVED lines=10> */
[----:B------:R-:W4:Y:S01]  /*15bb0*/  LDL.LU R67, [R1+0x38] ;  /* 0x0000380001437983 */ /* 0x000f220000300800 */
[----:B------:R-:W-:-:S03]  /*15bc0*/  PRMT R22, R72, 0x5410, R22 ;  /* 0x0000541048167816 */ /* 0x000fc60000000016 */
[----:B------:R-:W4:Y:S04]  /*15bd0*/  LDL.LU R37, [R1+0x3c] ;  /* 0x00003c0001257983 */ /* 0x000f280000300800 */
[----:B------:R-:W4:Y:S04]  /*15be0*/  LDL.LU R72, [R1+0x2c] ;  /* 0x00002c0001487983 */ /* 0x000f280000300800 */
[----:B------:R-:W4:Y:S04]  /*15bf0*/  LDL.LU R38, [R1+0x34] ;  /* 0x0000340001267983 */ /* 0x000f280000300800 */
[----:B0-----:R-:W4:Y:S04]  /*15c00*/  LDL.LU R68, [R1+0x28] ;  /* 0x0000280001447983 */ /* 0x001f280000300800 */
[----:B------:R-:W4:Y:S04]  /*15c10*/  LDL.LU R39, [R1+0x30] ;  /* 0x0000300001277983 */ /* 0x000f280000300800 */
[----:B-1----:R-:W4:Y:S04]  /*15c20*/  LDL.LU R4, [R1+0x20] ;  /* 0x0000200001047983 */ /* 0x002f280000300800 */
        /* <DEDUP_REMOVED lines=8> */
[----:B------:R-:W4:Y:S01]  /*15cb0*/  LDL.LU R0, [R1] ;  /* 0x0000000001007983 */ /* 0x000f220000300800 */
        /* <DEDUP_REMOVED lines=11> */
[----:B--2---:R-:W-:Y:S02]  /*15d70*/  PRMT R29, R29, 0x5410, R76 ;  /* 0x000054101d1d7816 */ /* 0x004fe4000000004c */
[----:B------:R-:W2:Y:S01]  /*15d80*/  LDL.LU R76, [R1+0x814] ;  /* 0x00081400014c7983 */ /* 0x000ea20000300800 */
[----:B---3--:R-:W-:-:S03]  /*15d90*/  PRMT R30, R30, 0x5410, R64 ;  /* 0x000054101e1e7816 */ /* 0x008fc60000000040 */
[----:B------:R-:W3:Y:S01]  /*15da0*/  LDL.LU R64, [R1+0x810] ;  /* 0x0008100001407983 */ /* 0x000ee20000300800 */
[----:B----4-:R-:W-:-:S03]  /*15db0*/  PRMT R31, R31, 0x5410, R75 ;  /* 0x000054101f1f7816 */ /* 0x010fc6000000004b */
[----:B------:R-:W3:Y:S01]  /*15dc0*/  LDL.LU R75, [R1+0x80c] ;  /* 0x00080c00014b7983 */ /* 0x000ee20000300800 */
[----:B------:R-:W-:-:S03]  /*15dd0*/  PRMT R32, R32, 0x5410, R69 ;  /* 0x0000541020207816 */ /* 0x000fc60000000045 */
[----:B------:R-:W4:Y:S01]  /*15de0*/  LDL.LU R69, [R1+0x808] ;  /* 0x0008080001457983 */ /* 0x000f220000300800 */
        /* <DEDUP_REMOVED lines=19> */
[----:B------:R-:W5:Y:S01]  /*15f20*/  LDL.LU R71, [R1+0x7e0] ;  /* 0x0007e00001477983 */ /* 0x000f620000300800 */
[----:B------:R-:W-:-:S03]  /*15f30*/  PRMT R43, R43, 0x5410, R70 ;  /* 0x000054102b2b7816 */ /* 0x000fc60000000046 */
[----:B------:R-:W5:Y:S01]  /*15f40*/  LDL.LU R70, [R1+0x7dc] ;  /* 0x0007dc0001467983 */ /* 0x000f620000300800 */
[----:B------:R-:W-:-:S03]  /*15f50*/  PRMT R44, R2, 0x5410, R44 ;  /* 0x00005410022c7816 */ /* 0x000fc6000000002c */
[----:B------:R-:W5:Y:S01]  /*15f60*/  LDL.LU R2, [R1+0x7d8] ;  /* 0x0007d80001027983 */ /* 0x000f620000300800 */
[----:B------:R-:W-:-:S03]  /*15f70*/  PRMT R45, R0, 0x5410, R45 ;  /* 0x00005410002d7816 */ /* 0x000fc6000000002d */
[----:B------:R-:W5:Y:S04]  /*15f80*/  LDL.LU R0, [R1+0x7d4] ;  /* 0x0007d40001007983 */ /* 0x000f680000300800 */
        /* <DEDUP_REMOVED lines=10> */
[----:B------:R-:W4:Y:S01]  /*16030*/  LDL.LU R83, [R1+0xbc] ;  /* 0x0000bc0001537983 */ /* 0x000f220000300800 */
[----:B------:R-:W-:-:S02]  /*16040*/  PRMT R57, R82, 0x5410, R57 ;  /* 0x0000541052397816 */ /* 0x000fc40000000039 */
[----:B------:R-:W-:Y:S02]  /*16050*/  PRMT R58, R81, 0x5410, R58 ;  /* 0x00005410513a7816 */ /* 0x000fe4000000003a */
[----:B------:R-:W-:Y:S02]  /*16060*/  PRMT R59, R80, 0x5410, R59 ;  /* 0x00005410503b7816 */ /* 0x000fe4000000003b */
[----:B------:R-:W-:Y:S02]  /*16070*/  PRMT R60, R60, 0x5410, R79 ;  /* 0x000054103c3c7816 */ /* 0x000fe4000000004f */
[----:B------:R-:W-:Y:S02]  /*16080*/  PRMT R61, R61, 0x5410, R78 ;  /* 0x000054103d3d7816 */ /* 0x000fe4000000004e */
[----:B------:R-:W-:Y:S02]  /*16090*/  PRMT R62, R62, 0x5410, R77 ;  /* 0x000054103e3e7816 */ /* 0x000fe4000000004d */
[----:B--2---:R-:W-:-:S02]  /*160a0*/  PRMT R63, R63, 0x5410, R76 ;  /* 0x000054103f3f7816 */ /* 0x004fc4000000004c */
[----:B---3--:R-:W-:Y:S02]  /*160b0*/  PRMT R64, R64, 0x5410, R75 ;  /* 0x0000541040407816 */ /* 0x008fe4000000004b */
[----:B----4-:R-:W-:Y:S02]  /*160c0*/  PRMT R65, R65, 0x5410, R74 ;  /* 0x0000541041417816 */ /* 0x010fe4000000004a */
[----:B------:R-:W-:Y:S02]  /*160d0*/  PRMT R66, R66, 0x5410, R73 ;  /* 0x0000541042427816 */ /* 0x000fe40000000049 */
[----:B------:R-:W-:-:S04]  /*160e0*/  PRMT R67, R67, 0x5410, R72 ;  /* 0x0000541043437816 */ /* 0x000fc80000000048 */
[----:B------:R0:W-:Y:S01]  /*160f0*/  STTM.x64 tmem[UR10+0x40], R4 ;  /* 0x00004004000079ed */ /* 0x0001e2000834000a */
[----:B------:R-:W1:Y:S01]  /*16100*/  FENCE.VIEW.ASYNC.T ;  /* 0x00000000000073c6 */ /* 0x000e620000000200 */
[----:B------:R-:W-:-:S05]  /*16110*/  IADD3 R84, P3, PT, R84, R69, RZ ;  /* 0x0000004554547210 */ /* 0x000fca0007f7e0ff */
[----:B------:R-:W-:Y:S01]  /*16120*/  IMAD.X R83, R83, 0x1, R68, P3 ;  /* 0x0000000153537824 */ /* 0x000fe200018e0644 */
[-C--:B------:R-:W-:Y:S01]  /*16130*/  IADD3 R90, P3, PT, R90, R69.reuse, RZ ;  /* 0x000000455a5a7210 */ /* 0x080fe20007f7e0ff */
[----:B------:R-:W-:Y:S04]  /*16140*/  STL [R1+0xc0], R84 ;  /* 0x0000c05401007387 */ /* 0x000fe80000100800 */
[----:B------:R-:W-:Y:S01]  /*16150*/  STL [R1+0xbc], R83 ;  /* 0x0000bc5301007387 */ /* 0x000fe20000100800 */
[----:B------:R-:W-:-:S03]  /*16160*/  IADD3 R86, P5, PT, R86, R69, RZ ;  /* 0x0000004556567210 */ /* 0x000fc60007fbe0ff */
[----:B------:R-:W-:Y:S01]  /*16170*/  STL [R1+0xd8], R90 ;  /* 0x0000d85a01007387 */ /* 0x000fe20000100800 */
[----:B------:R-:W-:Y:S01]  /*16180*/  IADD3 R88, P4, PT, R88, R69, RZ ;  /* 0x0000004558587210 */ /* 0x000fe20007f9e0ff */
[----:B------:R-:W-:-:S04]  /*16190*/  IMAD.X R85, R85, 0x1, R68, P5 ;  /* 0x0000000155557824 */ /* 0x000fc800028e0644 */
[--C-:B------:R-:W-:Y:S02]  /*161a0*/  IMAD.X R87, R87, 0x1, R68.reuse, P4 ;  /* 0x0000000157577824 */ /* 0x100fe400020e0644 */
[----:B------:R-:W-:Y:S01]  /*161b0*/  IMAD.X R89, R89, 0x1, R68, P3 ;  /* 0x0000000159597824 */ /* 0x000fe200018e0644 */
[----:B0-----:R-:W2:Y:S04]  /*161c0*/  LDL.LU R6, [R1+0xdc] ;  /* 0x0000dc0001067983 */ /* 0x001ea80000300800 */
[----:B------:R-:W-:Y:S04]  /*161d0*/  STL [R1+0xc8], R86 ;  /* 0x0000c85601007387 */ /* 0x000fe80000100800 */
[----:B------:R-:W3:Y:S04]  /*161e0*/  LDL.LU R16, [R1+0xe4] ;  /* 0x0000e40001107983 */ /* 0x000ee80000300800 */
[----:B------:R-:W4:Y:S04]  /*161f0*/  LDL.LU R13, [R1+0xec] ;  /* 0x0000ec00010d7983 */ /* 0x000f280000300800 */
[----:B------:R-:W-:Y:S04]  /*16200*/  STL [R1+0xd0], R88 ;  /* 0x0000d05801007387 */ /* 0x000fe80000100800 */
[----:B------:R-:W-:Y:S04]  /*16210*/  STL [R1+0xc4], R85 ;  /* 0x0000c45501007387 */ /* 0x000fe80000100800 */
[----:B------:R-:W-:Y:S04]  /*16220*/  STL [R1+0xcc], R87 ;  /* 0x0000cc5701007387 */ /* 0x000fe80000100800 */
[----:B------:R-:W4:Y:S04]  /*16230*/  LDL.LU R10, [R1+0xf8] ;  /* 0x0000f800010a7983 */ /* 0x000f280000300800 */
[----:B------:R-:W4:Y:S04]  /*16240*/  LDL.LU R23, [R1+0x100] ;  /* 0x0001000001177983 */ /* 0x000f280000300800 */
[----:B------:R-:W-:Y:S04]  /*16250*/  STL [R1+0xd4], R89 ;  /* 0x0000d45901007387 */ /* 0x000fe80000100800 */
[----:B------:R-:W4:Y:S04]  /*16260*/  LDL.LU R17, [R1+0x108] ;  /* 0x0001080001117983 */ /* 0x000f280000300800 */
[----:B------:R-:W4:Y:S04]  /*16270*/  LDL.LU R11, [R1+0xf4] ;  /* 0x0000f400010b7983 */ /* 0x000f280000300800 */
[----:B------:R-:W4:Y:S04]  /*16280*/  LDL.LU R24, [R1+0xfc] ;  /* 0x0000fc0001187983 */ /* 0x000f280000300800 */
[----:B------:R-:W4:Y:S01]  /*16290*/  LDL.LU R18, [R1+0x104] ;  /* 0x0001040001127983 */ /* 0x000f220000300800 */
[----:B------:R-:W-:Y:S01]  /*162a0*/  PRMT R72, RZ, 0x7610, R72 ;  /* 0x00007610ff487816 */ /* 0x000fe20000000048 */
[----:B------:R-:W-:-:S02]  /*162b0*/  @!P1 IMAD.MOV.U32 R4, RZ, RZ, R84 ;  /* 0x000000ffff049224 */ /* 0x000fc400078e0054 */
[----:B------:R-:W-:Y:S01]  /*162c0*/  @!P1 IMAD.MOV.U32 R5, RZ, RZ, R83 ;  /* 0x000000ffff059224 */ /* 0x000fe200078e0053 */
[----:B-1----:R-:W-:Y:S01]  /*162d0*/  BAR.SYNC.DEFER_BLOCKING 0x0 ;  /* 0x0000000000007b1d */ /* 0x002fe20000010000 */
[----:B------:R-:W-:Y:S02]  /*162e0*/  PRMT R50, RZ, 0x7610, R50 ;  /* 0x00007610ff327816 */ /* 0x000fe40000000032 */
[-C--:B------:R-:W-:Y:S02]  /*162f0*/  IADD3 R91, P5, PT, R91, R69.reuse, RZ ;  /* 0x000000455b5b7210 */ /* 0x080fe40007fbe0ff */
[----:B------:R-:W-:Y:S02]  /*16300*/  PRMT R46, RZ, 0x7610, R46 ;  /* 0x00007610ff2e7816 */ /* 0x000fe4000000002e */
[-C--:B------:R-:W-:Y:S02]  /*16310*/  IADD3 R93, P3, PT, R93, R69.reuse, RZ ;  /* 0x000000455d5d7210 */ /* 0x080fe40007f7e0ff */
[----:B------:R-:W-:Y:S01]  /*16320*/  IADD3 R92, P4, PT, R92, R69, RZ ;  /* 0x000000455c5c7210 */ /* 0x000fe20007f9e0ff */
[----:B------:R-:W-:Y:S01]  /*16330*/  STL [R1+0xe0], R91 ;  /* 0x0000e05b01007387 */ /* 0x000fe20000100800 */
[----:B------:R-:W-:-:S03]  /*16340*/  PRMT R45, RZ, 0x7610, R45 ;  /* 0x00007610ff2d7816 */ /* 0x000fc6000000002d */
[----:B------:R0:W4:Y:S02]  /*16350*/  @!P1 LDG.E.U16 R72, desc[UR20][R4.64] ;  /* 0x0000001404489981 */ /* 0x000124000c1e1500 */
[----:B0-----:R-:W-:Y:S02]  /*16360*/  @!P1 IMAD.MOV.U32 R4, RZ, RZ, R86 ;  /* 0x000000ffff049224 */ /* 0x001fe400078e0056 */
[----:B------:R-:W-:-:S05]  /*16370*/  @!P1 IMAD.MOV.U32 R5, RZ, RZ, R85 ;  /* 0x000000ffff059224 */ /* 0x000fca00078e0055 */
[----:B------:R0:W4:Y:S01]  /*16380*/  @!P1 LDG.E.U16 R50, desc[UR20][R4.64] ;  /* 0x0000001404329981 */ /* 0x000122000c1e1500 */
[----:B------:R-:W-:-:S03]  /*16390*/  PRMT R44, RZ, 0x7610, R44 ;  /* 0x00007610ff2c7816 */ /* 0x000fc6000000002c */
[----:B------:R-:W-:Y:S01]  /*163a0*/  STL [R1+0xf0], R93 ;  /* 0x0000f05d01007387 */ /* 0x000fe20000100800 */
[----:B0-----:R-:W-:Y:S02]  /*163b0*/  @!P1 IMAD.MOV.U32 R4, RZ, RZ, R88 ;  /* 0x000000ffff049224 */ /* 0x001fe400078e0058 */
[----:B------:R-:W-:Y:S01]  /*163c0*/  @!P1 IMAD.MOV.U32 R5, RZ, RZ, R87 ;  /* 0x000000ffff059224 */ /* 0x000fe200078e0057 */
[----:B------:R-:W-:Y:S04]  /*163d0*/  STL [R1+0xe8], R92 ;  /* 0x0000e85c01007387 */ /* 0x000fe80000100800 */
[----:B------:R0:W4:Y:S02]  /*163e0*/  @!P1 LDG.E.U16 R46, desc[UR20][R4.64] ;  /* 0x00000014042e9981 */ /* 0x000124000c1e1500 */
[----:B0-----:R-:W-:-:S02]  /*163f0*/  @!P1 IMAD.MOV.U32 R4, RZ, RZ, R90 ;  /* 0x000000ffff049224 */ /* 0x001fc400078e005a */
[----:B------:R-:W-:-:S05]  /*16400*/  @!P1 IMAD.MOV.U32 R5, RZ, RZ, R89 ;  /* 0x000000ffff059224 */ /* 0x000fca00078e0059 */
[----:B------:R0:W4:Y:S02]  /*16410*/  @!P1 LDG.E.U16 R45, desc[UR20][R4.64] ;  /* 0x00000014042d9981 */ /* 0x000124000c1e1500 */
[----:B0-----:R-:W-:Y:S02]  /*16420*/  PRMT R4, RZ, 0x7610, R4 ;  /* 0x00007610ff047816 */ /* 0x001fe40000000004 */
[----:B------:R-:W-:Y:S01]  /*16430*/  PRMT R5, RZ, 0x7610, R5 ;  /* 0x00007610ff057816 */ /* 0x000fe20000000005 */
[----:B--2---:R-:W-:-:S04]  /*16440*/  IMAD.X R6, R6, 0x1, R68, P5 ;  /* 0x0000000106067824 */ /* 0x004fc800028e0644 */
[----:B------:R-:W-:Y:S01]  /*16450*/  @!P1 IMAD.MOV.U32 R7, RZ, RZ, R6 ;  /* 0x000000ffff079224 */ /* 0x000fe200078e0006 */
[----:B------:R0:W-:Y:S01]  /*16460*/  STL [R1+0xdc], R6 ;  /* 0x0000dc0601007387 */ /* 0x0001e20000100800 */
[--C-:B---3--:R-:W-:Y:S02]  /*16470*/  IMAD.X R16, R16, 0x1, R68.reuse, P4 ;  /* 0x0000000110107824 */ /* 0x108fe400020e0644 */
[----:B0-----:R-:W-:Y:S02]  /*16480*/  @!P1 IMAD.MOV.U32 R6, RZ, RZ, R91 ;  /* 0x000000ffff069224 */ /* 0x001fe400078e005b */
[----:B----4-:R-:W-:Y:S01]  /*16490*/  IMAD.X R13, R13, 0x1, R68, P3 ;  /* 0x000000010d0d7824 */ /* 0x010fe200018e0644 */
[----:B------:R-:W-:Y:S04]  /*164a0*/  STL [R1+0xe4], R16 ;  /* 0x0000e41001007387 */ /* 0x000fe80000100800 */
[----:B------:R0:W2:Y:S04]  /*164b0*/  @!P1 LDG.E.U16 R44, desc[UR20][R6.64] ;  /* 0x00000014062c9981 */ /* 0x0000a8000c1e1500 */
[----:B------:R-:W3:Y:S04]  /*164c0*/  LDL.LU R12, [R1+0x110] ;  /* 0x00011000010c7983 */ /* 0x000ee80000300800 */
[----:B------:R-:W4:Y:S01]  /*164d0*/  LDL.LU R25, [R1+0x130] ;  /* 0x0001300001197983 */ /* 0x000f220000300800 */
[----:B0-----:R-:W-:-:S02]  /*164e0*/  @!P1 IMAD.MOV.U32 R6, RZ, RZ, R92 ;  /* 0x000000ffff069224 */ /* 0x001fc400078e005c */
[----:B------:R-:W-:Y:S01]  /*164f0*/  @!P1 IMAD.MOV.U32 R7, RZ, RZ, R16 ;  /* 0x000000ffff079224 */ /* 0x000fe200078e0010 */
[----:B------:R0:W-:Y:S01]  /*16500*/  STL [R1+0xec], R13 ;  /* 0x0000ec0d01007387 */ /* 0x0001e20000100800 */
[----:B------:R-:W-:-:S03]  /*16510*/  IADD3 R10, P5, PT, R10, R69, RZ ;  /* 0x000000450a0a7210 */ /* 0x000fc60007fbe0ff */
[----:B------:R-:W2:Y:S04]  /*16520*/  LDL.LU R19, [R1+0x138] ;  /* 0x0001380001137983 */ /* 0x000ea80000300800 */
[----:B------:R1:W2:Y:S01]  /*16530*/  @!P1 LDG.E.U16 R4, desc[UR20][R6.64] ;  /* 0x0000001406049981 */ /* 0x0002a2000c1e1500 */
[-C--:B------:R-:W-:Y:S02]  /*16540*/  IADD3 R23, P4, PT, R23, R69.reuse, RZ ;  /* 0x0000004517177210 */ /* 0x080fe40007f9e0ff */
[----:B------:R-:W-:Y:S01]  /*16550*/  IADD3 R17, P3, PT, R17, R69, RZ ;  /* 0x0000004511117210 */ /* 0x000fe20007f7e0ff */
[----:B-1----:R-:W-:Y:S02]  /*16560*/  @!P1 IMAD.MOV.U32 R6, RZ, RZ, R93 ;  /* 0x000000ffff069224 */ /* 0x002fe400078e005d */
[----:B------:R-:W-:-:S02]  /*16570*/  @!P1 IMAD.MOV.U32 R7, RZ, RZ, R13 ;  /* 0x000000ffff079224 */ /* 0x000fc400078e000d */
[----:B0-----:R-:W2:Y:S04]  /*16580*/  LDL.LU R13, [R1+0x10c] ;  /* 0x00010c00010d7983 */ /* 0x001ea80000300800 */
[----:B------:R-:W2:Y:S01]  /*16590*/  LDL.LU R31, [R1+0x12c] ;  /* 0x00012c00011f7983 */ /* 0x000ea20000300800 */
[----:B------:R-:W-:-:S03]  /*165a0*/  IMAD.X R11, R11, 0x1, R68, P5 ;  /* 0x000000010b0b7824 */ /* 0x000fc600028e0644 */
[----:B------:R0:W2:Y:S01]  /*165b0*/  @!P1 LDG.E.U16 R5, desc[UR20][R6.64] ;  /* 0x0000001406059981 */ /* 0x0000a2000c1e1500 */
[----:B------:R-:W-:-:S03]  /*165c0*/  IMAD.X R24, R24, 0x1, R68, P4 ;  /* 0x0000000118187824 */ /* 0x000fc600020e0644 */
[----:B------:R-:W2:Y:S01]  /*165d0*/  LDL.LU R22, [R1+0x134] ;  /* 0x0001340001167983 */ /* 0x000ea20000300800 */
[----:B0-----:R-:W-:-:S03]  /*165e0*/  PRMT R6, RZ, 0x7610, R6 ;  /* 0x00007610ff067816 */ /* 0x001fc60000000006 */
[----:B------:R0:W-:Y:S01]  /*165f0*/  STL [R1+0xf8], R10 ;  /* 0x0000f80a01007387 */ /* 0x0001e20000100800 */
[----:B------:R-:W-:Y:S01]  /*16600*/  PRMT R7, RZ, 0x7610, R7 ;  /* 0x00007610ff077816 */ /* 0x000fe20000000007 */
[----:B------:R-:W-:Y:S02]  /*16610*/  IMAD.X R18, R18, 0x1, R68, P3 ;  /* 0x0000000112127824 */ /* 0x000fe400018e0644 */
[----:B------:R-:W-:Y:S04]  /*16620*/  STL [R1+0x108], R17 ;  /* 0x0001081101007387 */ /* 0x000fe80000100800 */
[----:B------:R-:W-:Y:S04]  /*16630*/  STL [R1+0x100], R23 ;  /* 0x0001001701007387 */ /* 0x000fe80000100800 */
[----:B------:R1:W-:Y:S04]  /*16640*/  STL [R1+0xf4], R11 ;  /* 0x0000f40b01007387 */ /* 0x0003e80000100800 */
[----:B------:R0:W2:Y:S04]  /*16650*/  @!P1 LDG.E.U16 R6, desc[UR20][R10.64] ;  /* 0x000000140a069981 */ /* 0x0000a8000c1e1500 */
[----:B------:R1:W-:Y:S04]  /*16660*/  STL [R1+0xfc], R24 ;  /* 0x0000fc1801007387 */ /* 0x0003e80000100800 */
[----:B------:R-:W2:Y:S01]  /*16670*/  LDL.LU R16, [R1+0x140] ;  /* 0x0001400001107983 */ /* 0x000ea20000300800 */
[----:B0-----:R-:W-:-:S02]  /*16680*/  @!P1 IMAD.MOV.U32 R10, RZ, RZ, R23 ;  /* 0x000000ffff0a9224 */ /* 0x001fc400078e0017 */
[----:B-1----:R-:W-:Y:S01]  /*16690*/  @!P1 IMAD.MOV.U32 R11, RZ, RZ, R24 ;  /* 0x000000ffff0b9224 */ /* 0x002fe200078e0018 */
[----:B------:R-:W2:Y:S04]  /*166a0*/  LDL.LU R28, [R1+0x148] ;  /* 0x00014800011c7983 */ /* 0x000ea80000300800 */
[----:B------:R0:W-:Y:S04]  /*166b0*/  STL [R1+0x104], R18 ;  /* 0x0001041201007387 */ /* 0x0001e80000100800 */
[----:B------:R-:W2:Y:S04]  /*166c0*/  LDL.LU R23, [R1+0x150] ;  /* 0x0001500001177983 */ /* 0x000ea80000300800 */
[----:B------:R1:W2:Y:S02]  /*166d0*/  @!P1 LDG.E.U16 R7, desc[UR20][R10.64] ;  /* 0x000000140a079981 */ /* 0x0002a4000c1e1500 */
[----:B-1----:R-:W-:-:S02]  /*166e0*/  @!P1 IMAD.MOV.U32 R10, RZ, RZ, R17 ;  /* 0x000000ffff0a9224 */ /* 0x002fc400078e0011 */
[----:B------:R-:W2:Y:S04]  /*166f0*/  LDL.LU R17, [R1+0x13c] ;  /* 0x00013c0001117983 */ /* 0x000ea80000300800 */
[----:B------:R-:W2:Y:S04]  /*16700*/  LDL.LU R29, [R1+0x144] ;  /* 0x00014400011d7983 */ /* 0x000ea80000300800 */
[----:B------:R-:W2:Y:S01]  /*16710*/  LDL.LU R24, [R1+0x14c] ;  /* 0x00014c0001187983 */ /* 0x000ea20000300800 */
[----:B------:R-:W-:Y:S01]  /*16720*/  PRMT R8, RZ, 0x7610, R8 ;  /* 0x00007610ff087816 */ /* 0x000fe20000000008 */
[----:B------:R-:W-:Y:S01]  /*16730*/  @!P1 IMAD.MOV.U32 R11, RZ, RZ, R18 ;  /* 0x000000ffff0b9224 */ /* 0x000fe200078e0012 */
[----:B------:R-:W-:-:S04]  /*16740*/  PRMT R9, RZ, 0x7610, R9 ;  /* 0x00007610ff097816 */ /* 0x000fc80000000009 */
[----:B------:R1:W2:Y:S02]  /*16750*/  @!P1 LDG.E.U16 R8, desc[UR20][R10.64] ;  /* 0x000000140a089981 */ /* 0x0002a4000c1e1500 */
[----:B-1----:R-:W-:Y:S02]  /*16760*/  PRMT R10, RZ, 0x7610, R10 ;  /* 0x00007610ff0a7816 */ /* 0x002fe4000000000a */
[----:B------:R-:W-:Y:S02]  /*16770*/  PRMT R11, RZ, 0x7610, R11 ;  /* 0x00007610ff0b7816 */ /* 0x000fe4000000000b */
[-C--:B---3--:R-:W-:Y:S02]  /*16780*/  IADD3 R12, P5, PT, R12, R69.reuse, RZ ;  /* 0x000000450c0c7210 */ /* 0x088fe40007fbe0ff */
[----:B----4-:R-:W-:-:S03]  /*16790*/  IADD3 R25, P4, PT, R25, R69, RZ ;  /* 0x0000004519197210 */ /* 0x010fc60007f9e0ff */
[----:B------:R1:W-:Y:S01]  /*167a0*/  STL [R1+0x110], R12 ;  /* 0x0001100c01007387 */ /* 0x0003e20000100800 */
[----:B--2---:R-:W-:-:S05]  /*167b0*/  IADD3 R19, P3, PT, R19, R69, RZ ;  /* 0x0000004513137210 */ /* 0x004fca0007f7e0ff */
[----:B------:R-:W-:Y:S04]  /*167c0*/  STL [R1+0x138], R19 ;  /* 0x0001381301007387 */ /* 0x000fe80000100800 */
[----:B------:R-:W-:Y:S01]  /*167d0*/  STL [R1+0x130], R25 ;  /* 0x0001301901007387 */ /* 0x000fe20000100800 */
[--C-:B------:R-:W-:Y:S02]  /*167e0*/  IMAD.X R13, R13, 0x1, R68.reuse, P5 ;  /* 0x000000010d0d7824 */ /* 0x100fe400028e0644 */
[----:B------:R-:W-:-:S03]  /*167f0*/  IMAD.X R31, R31, 0x1, R68, P4 ;  /* 0x000000011f1f7824 */ /* 0x000fc600020e0644 */
[----:B------:R2:W-:Y:S04]  /*16800*/  STL [R1+0x10c], R13 ;  /* 0x00010c0d01007387 */ /* 0x0005e80000100800 */
[----:B------:R1:W3:Y:S01]  /*16810*/  @!P1 LDG.E.U16 R9, desc[UR20][R12.64] ;  /* 0x000000140c099981 */ /* 0x0002e2000c1e1500 */
[----:B------:R-:W-:-:S03]  /*16820*/  IMAD.X R22, R22, 0x1, R68, P3 ;  /* 0x0000000116167824 */ /* 0x000fc600018e0644 */
[----:B------:R4:W-:Y:S04]  /*16830*/  STL [R1+0x12c], R31 ;  /* 0x00012c1f01007387 */ /* 0x0009e80000100800 */
[----:B0-----:R-:W3:Y:S01]  /*16840*/  LDL.LU R18, [R1+0x158] ;  /* 0x0001580001127983 */ /* 0x001ee20000300800 */
[----:B-1----:R-:W-:Y:S02]  /*16850*/  @!P1 IMAD.MOV.U32 R12, RZ, RZ, R25 ;  /* 0x000000ffff0c9224 */ /* 0x002fe400078e0019 */
[----:B--2---:R-:W-:Y:S01]  /*16860*/  @!P1 IMAD.MOV.U32 R13, RZ, RZ, R31 ;  /* 0x000000ffff0d9224 */ /* 0x004fe200078e001f */
[----:B------:R-:W2:Y:S04]  /*16870*/  LDL.LU R30, [R1+0x160] ;  /* 0x00016000011e7983 */ /* 0x000ea80000300800 */
[----:B------:R0:W-:Y:S04]  /*16880*/  STL [R1+0x134], R22 ;  /* 0x0001341601007387 */ /* 0x0001e80000100800 */
[----:B------:R-:W2:Y:S04]  /*16890*/  LDL.LU R25, [R1+0x168] ;  /* 0x0001680001197983 */ /* 0x000ea80000300800 */
[----:B------:R1:W2:Y:S02]  /*168a0*/  @!P1 LDG.E.U16 R10, desc[UR20][R12.64] ;  /* 0x000000140c0a9981 */ /* 0x0002a4000c1e1500 */
[----:B-1----:R-:W-:-:S02]  /*168b0*/  @!P1 IMAD.MOV.U32 R12, RZ, RZ, R19 ;  /* 0x000000ffff0c9224 */ /* 0x002fc400078e0013 */
[----:B------:R-:W-:Y:S01]  /*168c0*/  @!P1 IMAD.MOV.U32 R13, RZ, RZ, R22 ;  /* 0x000000ffff0d9224 */ /* 0x000fe200078e0016 */
[----:B------:R-:W2:Y:S01]  /*168d0*/  LDL.LU R19, [R1+0x154] ;  /* 0x0001540001137983 */ /* 0x000ea20000300800 */
[-C--:B------:R-:W-:Y:S02]  /*168e0*/  IADD3 R16, P5, PT, R16, R69.reuse, RZ ;  /* 0x0000004510107210 */ /* 0x080fe40007fbe0ff */
[-C--:B------:R-:W-:Y:S01]  /*168f0*/  IADD3 R28, P4, PT, R28, R69.reuse, RZ ;  /* 0x000000451c1c7210 */ /* 0x080fe20007f9e0ff */
[----:B------:R-:W2:Y:S04]  /*16900*/  LDL.LU R36, [R1+0x15c] ;  /* 0x00015c0001247983 */ /* 0x000ea80000300800 */
[----:B------:R1:W2:Y:S01]  /*16910*/  @!P1 LDG.E.U16 R11, desc[UR20][R12.64] ;  /* 0x000000140c0b9981 */ /* 0x0002a2000c1e1500 */
[----:B------:R-:W-:-:S03]  /*16920*/  IADD3 R23, P3, PT, R23, R69, RZ ;  /* 0x0000004517177210 */ /* 0x000fc60007f7e0ff */
[----:B----4-:R-:W4:Y:S01]  /*16930*/  LDL.LU R31, [R1+0x164] ;  /* 0x00016400011f7983 */ /* 0x010f220000300800 */
[----:B-1----:R-:W-:-:S03]  /*16940*/  PRMT R12, RZ, 0x7610, R12 ;  /* 0x00007610ff0c7816 */ /* 0x002fc6000000000c */
[----:B------:R1:W-:Y:S01]  /*16950*/  STL [R1+0x140], R16 ;  /* 0x0001401001007387 */ /* 0x0003e20000100800 */
[----:B------:R-:W-:Y:S01]  /*16960*/  PRMT R13, RZ, 0x7610, R13 ;  /* 0x00007610ff0d7816 */ /* 0x000fe2000000000d */
[--C-:B------:R-:W-:Y:S02]  /*16970*/  IMAD.X R17, R17, 0x1, R68.reuse, P5 ;  /* 0x0000000111117824 */ /* 0x100fe400028e0644 */
[----:B------:R-:W-:Y:S01]  /*16980*/  STL [R1+0x150], R23 ;  /* 0x0001501701007387 */ /* 0x000fe20000100800 */
[----:B------:R-:W-:-:S03]  /*16990*/  IMAD.X R29, R29, 0x1, R68, P4 ;  /* 0x000000011d1d7824 */ /* 0x000fc600020e0644 */
[----:B------:R-:W-:Y:S01]  /*169a0*/  STL [R1+0x148], R28 ;  /* 0x0001481c01007387 */ /* 0x000fe20000100800 */
[----:B------:R-:W-:-:S03]  /*169b0*/  IMAD.X R24, R24, 0x1, R68, P3 ;  /* 0x0000000118187824 */ /* 0x000fc600018e0644 */
[----:B------:R0:W-:Y:S04]  /*169c0*/  STL [R1+0x13c], R17 ;  /* 0x00013c1101007387 */ /* 0x0001e80000100800 */
[----:B------:R1:W4:Y:S04]  /*169d0*/  @!P1 LDG.E.U16 R12, desc[UR20][R16.64] ;  /* 0x00000014100c9981 */ /* 0x000328000c1e1500 */
[----:B------:R1:W-:Y:S04]  /*169e0*/  STL [R1+0x144], R29 ;  /* 0x0001441d01007387 */ /* 0x0003e80000100800 */
[----:B0-----:R-:W4:Y:S01]  /*169f0*/  LDL.LU R22, [R1+0x170] ;  /* 0x0001700001167983 */ /* 0x001f220000300800 */
[----:B-1----:R-:W-:-:S02]  /*16a00*/  @!P1 IMAD.MOV.U32 R16, RZ, RZ, R28 ;  /* 0x000000ffff109224 */ /* 0x002fc400078e001c */
[----:B------:R-:W-:Y:S01]  /*16a10*/  @!P1 IMAD.MOV.U32 R17, RZ, RZ, R29 ;  /* 0x000000ffff119224 */ /* 0x000fe200078e001d */
[----:B------:R0:W-:Y:S04]  /*16a20*/  STL [R1+0x14c], R24 ;  /* 0x00014c1801007387 */ /* 0x0001e80000100800 */
[----:B------:R-:W4:Y:S04]  /*16a30*/  LDL.LU R28, [R1+0x178] ;  /* 0x00017800011c7983 */ /* 0x000f280000300800 */
[----:B------:R-:W4:Y:S04]  /*16a40*/  LDL.LU R29, [R1+0x180] ;  /* 0x00018000011d7983 */ /* 0x000f280000300800 */
[----:B------:R1:W4:Y:S02]  /*16a50*/  @!P1 LDG.E.U16 R13, desc[UR20][R16.64] ;  /* 0x00000014100d9981 */ /* 0x000324000c1e1500 */
[----:B-1----:R-:W-:-:S02]  /*16a60*/  @!P1 IMAD.MOV.U32 R16, RZ, RZ, R23 ;  /* 0x000000ffff109224 */ /* 0x002fc400078e0017 */
[----:B------:R-:W4:Y:S04]  /*16a70*/  LDL.LU R23, [R1+0x16c] ;  /* 0x00016c0001177983 */ /* 0x000f280000300800 */
[----:B------:R-:W4:Y:S04]  /*16a80*/  LDL.LU R35, [R1+0x174] ;  /* 0x0001740001237983 */ /* 0x000f280000300800 */
[----:B------:R-:W4:Y:S01]  /*16a90*/  LDL.LU R34, [R1+0x17c] ;  /* 0x00017c0001227983 */ /* 0x000f220000300800 */
[----:B------:R-:W-:Y:S01]  /*16aa0*/  PRMT R14, RZ, 0x7610, R14 ;  /* 0x00007610ff0e7816 */ /* 0x000fe2000000000e */
[----:B------:R-:W-:Y:S01]  /*16ab0*/  @!P1 IMAD.MOV.U32 R17, RZ, RZ, R24 ;  /* 0x000000ffff119224 */ /* 0x000fe200078e0018 */
[----:B------:R-:W-:-:S04]  /*16ac0*/  PRMT R15, RZ, 0x7610, R15 ;  /* 0x00007610ff0f7816 */ /* 0x000fc8000000000f */
[----:B------:R1:W4:Y:S02]  /*16ad0*/  @!P1 LDG.E.U16 R14, desc[UR20][R16.64] ;  /* 0x00000014100e9981 */ /* 0x000324000c1e1500 */
[----:B-1----:R-:W-:Y:S02]  /*16ae0*/  PRMT R16, RZ, 0x7610, R16 ;  /* 0x00007610ff107816 */ /* 0x002fe40000000010 */
[----:B------:R-:W-:Y:S02]  /*16af0*/  PRMT R17, RZ, 0x7610, R17 ;  /* 0x00007610ff117816 */ /* 0x000fe40000000011 */
[-C--:B---3--:R-:W-:Y:S02]  /*16b00*/  IADD3 R18, P5, PT, R18, R69.reuse, RZ ;  /* 0x0000004512127210 */ /* 0x088fe40007fbe0ff */
[----:B--2---:R-:W-:-:S03]  /*16b10*/  IADD3 R30, P4, PT, R30, R69, RZ ;  /* 0x000000451e1e7210 */ /* 0x004fc60007f9e0ff */
[----:B------:R1:W-:Y:S01]  /*16b20*/  STL [R1+0x158], R18 ;  /* 0x0001581201007387 */ /* 0x0003e20000100800 */
[----:B------:R-:W-:-:S05]  /*16b30*/  IADD3 R25, P3, PT, R25, R69, RZ ;  /* 0x0000004519197210 */ /* 0x000fca0007f7e0ff */
[----:B------:R-:W-:Y:S04]  /*16b40*/  STL [R1+0x168], R25 ;  /* 0x0001681901007387 */ /* 0x000fe80000100800 */
[----:B------:R-:W-:Y:S01]  /*16b50*/  STL [R1+0x160], R30 ;  /* 0x0001601e01007387 */ /* 0x000fe20000100800 */
[--C-:B------:R-:W-:Y:S02]  /*16b60*/  IMAD.X R19, R19, 0x1, R68.reuse, P5 ;  /* 0x0000000113137824 */ /* 0x100fe400028e0644 */
[----:B------:R-:W-:-:S03]  /*16b70*/  IMAD.X R36, R36, 0x1, R68, P4 ;  /* 0x0000000124247824 */ /* 0x000fc600020e0644 */
[----:B------:R2:W-:Y:S04]  /*16b80*/  STL [R1+0x154], R19 ;  /* 0x0001541301007387 */ /* 0x0005e80000100800 */
[----:B------:R1:W3:Y:S01]  /*16b90*/  @!P1 LDG.E.U16 R15, desc[UR20][R18.64] ;  /* 0x00000014120f9981 */ /* 0x0002e2000c1e1500 */
[----:B----4-:R-:W-:-:S03]  /*16ba0*/  IMAD.X R31, R31, 0x1, R68, P3 ;  /* 0x000000011f1f7824 */ /* 0x010fc600018e0644 */
[----:B------:R4:W-:Y:S04]  /*16bb0*/  STL [R1+0x15c], R36 ;  /* 0x00015c2401007387 */ /* 0x0009e80000100800 */
[----:B0-----:R-:W3:Y:S01]  /*16bc0*/  LDL.LU R24, [R1+0x188] ;  /* 0x0001880001187983 */ /* 0x001ee20000300800 */
[----:B-1----:R-:W-:Y:S02]  /*16bd0*/  @!P1 IMAD.MOV.U32 R18, RZ, RZ, R30 ;  /* 0x000000ffff129224 */ /* 0x002fe400078e001e */
[----:B--2---:R-:W-:Y:S01]  /*16be0*/  @!P1 IMAD.MOV.U32 R19, RZ, RZ, R36 ;  /* 0x000000ffff139224 */ /* 0x004fe200078e0024 */
[----:B------:R0:W-:Y:S04]  /*16bf0*/  STL [R1+0x164], R31 ;  /* 0x0001641f01007387 */ /* 0x0001e80000100800 */
[----:B------:R1:W2:Y:S04]  /*16c00*/  @!P1 LDG.E.U16 R16, desc[UR20][R18.64] ;  /* 0x0000001412109981 */ /* 0x0002a8000c1e1500 */
[----:B------:R-:W2:Y:S01]  /*16c10*/  LDL.LU R30, [R1+0x190] ;  /* 0x00019000011e7983 */ /* 0x000ea20000300800 */
[----:B-1----:R-:W-:-:S02]  /*16c20*/  @!P1 IMAD.MOV.U32 R18, RZ, RZ, R25 ;  /* 0x000000ffff129224 */ /* 0x002fc400078e0019 */
[----:B------:R-:W-:Y:S01]  /*16c30*/  @!P1 IMAD.MOV.U32 R19, RZ, RZ, R31 ;  /* 0x000000ffff139224 */ /* 0x000fe200078e001f */
[----:B------:R-:W2:Y:S04]  /*16c40*/  LDL.LU R25, [R1+0x184] ;  /* 0x0001840001197983 */ /* 0x000ea80000300800 */
[----:B------:R-:W2:Y:S01]  /*16c50*/  LDL.LU R37, [R1+0x18c] ;  /* 0x00018c0001257983 */ /* 0x000ea20000300800 */
[----:B------:R-:W-:-:S03]  /*16c60*/  IADD3 R22, P5, PT, R22, R69, RZ ;  /* 0x0000004516167210 */ /* 0x000fc60007fbe0ff */
[----:B----4-:R-:W4:Y:S04]  /*16c70*/  LDL.LU R36, [R1+0x194] ;  /* 0x0001940001247983 */ /* 0x010f280000300800 */
[----:B0-----:R-:W4:Y:S01]  /*16c80*/  LDL.LU R31, [R1+0x198] ;  /* 0x00019800011f7983 */ /* 0x001f220000300800 */
[----:B------:R-:W-:-:S03]  /*16c90*/  IADD3 R28, P4, PT, R28, R69, RZ ;  /* 0x000000451c1c7210 */ /* 0x000fc60007f9e0ff */
[----:B------:R0:W4:Y:S01]  /*16ca0*/  @!P1 LDG.E.U16 R17, desc[UR20][R18.64] ;  /* 0x0000001412119981 */ /* 0x000122000c1e1500 */
[----:B------:R-:W-:-:S03]  /*16cb0*/  IADD3 R29, P3, PT, R29, R69, RZ ;  /* 0x000000451d1d7210 */ /* 0x000fc60007f7e0ff */
[----:B------:R1:W-:Y:S01]  /*16cc0*/  STL [R1+0x170], R22 ;  /* 0x0001701601007387 */ /* 0x0003e20000100800 */
[----:B0-----:R-:W-:-:S03]  /*16cd0*/  PRMT R18, RZ, 0x7610, R18 ;  /* 0x00007610ff127816 */ /* 0x001fc60000000012 */
[----:B------:R-:W-:Y:S01]  /*16ce0*/  STL [R1+0x180], R29 ;  /* 0x0001801d01007387 */ /* 0x000fe20000100800 */
[----:B------:R-:W-:-:S03]  /*16cf0*/  PRMT R19, RZ, 0x7610, R19 ;  /* 0x00007610ff137816 */ /* 0x000fc60000000013 */
[----:B------:R-:W-:Y:S01]  /*16d00*/  STL [R1+0x178], R28 ;  /* 0x0001781c01007387 */ /* 0x000fe20000100800 */
[--C-:B------:R-:W-:Y:S02]  /*16d10*/  IMAD.X R23, R23, 0x1, R68.reuse, P5 ;  /* 0x0000000117177824 */ /* 0x100fe400028e0644 */
[----:B------:R-:W-:-:S03]  /*16d20*/  IMAD.X R35, R35, 0x1, R68, P4 ;  /* 0x0000000123237824 */ /* 0x000fc600020e0644 */
[----:B------:R0:W-:Y:S01]  /*16d30*/  STL [R1+0x16c], R23 ;  /* 0x00016c1701007387 */ /* 0x0001e20000100800 */
[----:B------:R-:W-:-:S03]  /*16d40*/  IMAD.X R34, R34, 0x1, R68, P3 ;  /* 0x0000000122227824 */ /* 0x000fc600018e0644 */
[----:B------:R1:W4:Y:S04]  /*16d50*/  @!P1 LDG.E.U16 R18, desc[UR20][R22.64] ;  /* 0x0000001416129981 */ /* 0x000328000c1e1500 */
[----:B------:R-:W-:Y:S01]  /*16d60*/  STL [R1+0x174], R35 ;  /* 0x0001742301007387 */ /* 0x000fe20000100800 */
[----:B-1----:R-:W-:Y:S02]  /*16d70*/  @!P1 IMAD.MOV.U32 R22, RZ, RZ, R28 ;  /* 0x000000ffff169224 */ /* 0x002fe400078e001c */
[----:B0-----:R-:W-:Y:S01]  /*16d80*/  @!P1 IMAD.MOV.U32 R23, RZ, RZ, R35 ;  /* 0x000000ffff179224 */ /* 0x001fe200078e0023 */
[----:B------:R0:W-:Y:S04]  /*16d90*/  STL [R1+0x17c], R34 ;  /* 0x00017c2201007387 */ /* 0x0001e80000100800 */
[----:B------:R1:W4:Y:S04]  /*16da0*/  @!P1 LDG.E.U16 R19, desc[UR20][R22.64] ;  /* 0x0000001416139981 */ /* 0x000328000c1e1500 */
[----:B------:R-:W4:Y:S01]  /*16db0*/  LDL.LU R28, [R1+0x1a0] ;  /* 0x0001a000011c7983 */ /* 0x000f220000300800 */
[----:B-1----:R-:W-:-:S03]  /*16dc0*/  @!P1 IMAD.MOV.U32 R22, RZ, RZ, R29 ;  /* 0x000000ffff169224 */ /* 0x002fc600078e001d */
[----:B------:R-:W4:Y:S01]  /*16dd0*/  LDL.LU R29, [R1+0x19c] ;  /* 0x00019c00011d7983 */ /* 0x000f220000300800 */
[----:B------:R-:W-:-:S03]  /*16de0*/  @!P1 IMAD.MOV.U32 R23, RZ, RZ, R34 ;  /* 0x000000ffff179224 */ /* 0x000fc600078e0022 */
[----:B------:R-:W4:Y:S04]  /*16df0*/  LDL.LU R41, [R1+0x1a4] ;  /* 0x0001a40001297983 */ /* 0x000f280000300800 */
[----:B0-----:R-:W4:Y:S04]  /*16e00*/  LDL.LU R34, [R1+0x1a8] ;  /* 0x0001a80001227983 */ /* 0x001f280000300800 */
[----:B------:R-:W4:Y:S04]  /*16e10*/  LDL.LU R40, [R1+0x1ac] ;  /* 0x0001ac0001287983 */ /* 0x000f280000300800 */
[----:B------:R-:W4:Y:S01]  /*16e20*/  LDL.LU R35, [R1+0x1b0] ;  /* 0x0001b00001237983 */ /* 0x000f220000300800 */
[----:B------:R-:W-:-:S02]  /*16e30*/  PRMT R20, RZ, 0x7610, R20 ;  /* 0x00007610ff147816 */ /* 0x000fc40000000014 */
[----:B------:R-:W-:-:S04]  /*16e40*/  PRMT R21, RZ, 0x7610, R21 ;  /* 0x00007610ff157816 */ /* 0x000fc80000000015 */
[----:B------:R0:W4:Y:S02]  /*16e50*/  @!P1 LDG.E.U16 R20, desc[UR20][R22.64] ;  /* 0x0000001416149981 */ /* 0x000124000c1e1500 */
[----:B0-----:R-:W-:Y:S02]  /*16e60*/  PRMT R22, RZ, 0x7610, R22 ;  /* 0x00007610ff167816 */ /* 0x001fe40000000016 */
[----:B------:R-:W-:Y:S02]  /*16e70*/  PRMT R23, RZ, 0x7610, R23 ;  /* 0x00007610ff177816 */ /* 0x000fe40000000017 */
[----:B---3--:R-:W-:-:S05]  /*16e80*/  IADD3 R24, P5, PT, R24, R69, RZ ;  /* 0x0000004518187210 */ /* 0x008fca0007fbe0ff */
[----:B------:R0:W-:Y:S01]  /*16e90*/  STL [R1+0x188], R24 ;  /* 0x0001881801007387 */ /* 0x0001e20000100800 */
[----:B--2---:R-:W-:Y:S01]  /*16ea0*/  IADD3 R30, P4, PT, R30, R69, RZ ;  /* 0x000000451e1e7210 */ /* 0x004fe20007f9e0ff */
[----:B------:R-:W-:-:S04]  /*16eb0*/  IMAD.X R25, R25, 0x1, R68, P5 ;  /* 0x0000000119197824 */ /* 0x000fc800028e0644 */
[----:B------:R-:W-:Y:S01]  /*16ec0*/  IMAD.X R37, R37, 0x1, R68, P4 ;  /* 0x0000000125257824 */ /* 0x000fe200020e0644 */
[----:B------:R0:W2:Y:S01]  /*16ed0*/  @!P1 LDG.E.U16 R21, desc[UR20][R24.64] ;  /* 0x0000001418159981 */ /* 0x0000a2000c1e1500 */
[----:B----4-:R-:W-:-:S05]  /*16ee0*/  IADD3 R31, P3, PT, R31, R69, RZ ;  /* 0x000000451f1f7210 */ /* 0x010fca0007f7e0ff */
[----:B------:R-:W-:Y:S01]  /*16ef0*/  STL [R1+0x198], R31 ;  /* 0x0001981f01007387 */ /* 0x000fe20000100800 */
[----:B0-----:R-:W-:-:S03]  /*16f00*/  @!P1 IMAD.MOV.U32 R24, RZ, RZ, R30 ;  /* 0x000000ffff189224 */ /* 0x001fc600078e001e */
[----:B------:R-:W-:Y:S01]  /*16f10*/  STL [R1+0x190], R30 ;  /* 0x0001901e01007387 */ /* 0x000fe20000100800 */
[----:B------:R-:W-:-:S03]  /*16f20*/  IMAD.X R36, R36, 0x1, R68, P3 ;  /* 0x0000000124247824 */ /* 0x000fc600018e0644 */
[----:B------:R0:W-:Y:S02]  /*16f30*/  STL [R1+0x184], R25 ;  /* 0x0001841901007387 */ /* 0x0001e40000100800 */
[----:B0-----:R-:W-:Y:S02]  /*16f40*/  @!P1 IMAD.MOV.U32 R25, RZ, RZ, R37 ;  /* 0x000000ffff199224 */ /* 0x001fe400078e0025 */
[----:B------:R0:W-:Y:S04]  /*16f50*/  STL [R1+0x18c], R37 ;  /* 0x00018c2501007387 */ /* 0x0001e80000100800 */
[----:B------:R1:W3:Y:S04]  /*16f60*/  @!P1 LDG.E.U16 R22, desc[UR20][R24.64] ;  /* 0x0000001418169981 */ /* 0x0002e8000c1e1500 */
[----:B------:R4:W-:Y:S04]  /*16f70*/  STL [R1+0x194], R36 ;  /* 0x0001942401007387 */ /* 0x0009e80000100800 */
[----:B------:R-:W2:Y:S01]  /*16f80*/  LDL.LU R30, [R1+0x1b8] ;  /* 0x0001b800011e7983 */ /* 0x000ea20000300800 */
[----:B-1----:R-:W-:-:S02]  /*16f90*/  @!P1 IMAD.MOV.U32 R24, RZ, RZ, R31 ;  /* 0x000000ffff189224 */ /* 0x002fc400078e001f */
[----:B------:R-:W-:Y:S01]  /*16fa0*/  @!P1 IMAD.MOV.U32 R25, RZ, RZ, R36 ;  /* 0x000000ffff199224 */ /* 0x000fe200078e0024 */
[----:B------:R-:W3:Y:S04]  /*16fb0*/  LDL.LU R31, [R1+0x1b4] ;  /* 0x0001b400011f7983 */ /* 0x000ee80000300800 */
[----:B------:R-:W3:Y:S04]  /*16fc0*/  LDL.LU R43, [R1+0x1bc] ;  /* 0x0001bc00012b7983 */ /* 0x000ee80000300800 */
[----:B------:R1:W3:Y:S04]  /*16fd0*/  @!P1 LDG.E.U16 R23, desc[UR20][R24.64] ;  /* 0x0000001418179981 */ /* 0x0002e8000c1e1500 */
[----:B------:R-:W3:Y:S01]  /*16fe0*/  LDL.LU R42, [R1+0x1c0] ;  /* 0x0001c000012a7983 */ /* 0x000ee20000300800 */
[----:B------:R-:W-:-:S03]  /*16ff0*/  IADD3 R28, P5, PT, R28, R69, RZ ;  /* 0x000000451c1c7210 */ /* 0x000fc60007fbe0ff */
[----:B0-----:R-:W3:Y:S01]  /*17000*/  LDL.LU R37, [R1+0x1c4] ;  /* 0x0001c40001257983 */ /* 0x001ee20000300800 */
[----:B-1----:R-:W-:-:S03]  /*17010*/  PRMT R24, RZ, 0x7610, R24 ;  /* 0x00007610ff187816 */ /* 0x002fc60000000018 */
[----:B----4-:R-:W4:Y:S01]  /*17020*/  LDL.LU R36, [R1+0x1c8] ;  /* 0x0001c80001247983 */ /* 0x010f220000300800 */
[----:B------:R-:W-:-:S03]  /*17030*/  IMAD.X R29, R29, 0x1, R68, P5 ;  /* 0x000000011d1d7824 */ /* 0x000fc600028e0644 */
[----:B------:R0:W-:Y:S01]  /*17040*/  STL [R1+0x1a0], R28 ;  /* 0x0001a01c01007387 */ /* 0x0001e20000100800 */
[----:B------:R-:W-:-:S03]  /*17050*/  IADD3 R34, P4, PT, R34, R69, RZ ;  /* 0x0000004522227210 */ /* 0x000fc60007f9e0ff */
[----:B------:R0:W4:Y:S01]  /*17060*/  @!P1 LDG.E.U16 R24, desc[UR20][R28.64] ;  /* 0x000000141c189981 */ /* 0x000122000c1e1500 */
[----:B------:R-:W-:Y:S01]  /*17070*/  IADD3 R35, P3, PT, R35, R69, RZ ;  /* 0x0000004523237210 */ /* 0x000fe20007f7e0ff */
[----:B------:R-:W-:Y:S01]  /*17080*/  IMAD.X R41, R41, 0x1, R68, P4 ;  /* 0x0000000129297824 */ /* 0x000fe200020e0644 */
[----:B------:R-:W-:-:S03]  /*17090*/  PRMT R25, RZ, 0x7610, R25 ;  /* 0x00007610ff197816 */ /* 0x000fc60000000019 */
[----:B------:R-:W-:Y:S01]  /*170a0*/  STL [R1+0x1b0], R35 ;  /* 0x0001b02301007387 */ /* 0x000fe20000100800 */
[----:B------:R-:W-:-:S03]  /*170b0*/  IMAD.X R40, R40, 0x1, R68, P3 ;  /* 0x0000000128287824 */ /* 0x000fc600018e0644 */
[----:B------:R-:W-:Y:S01]  /*170c0*/  STL [R1+0x1a8], R34 ;  /* 0x0001a82201007387 */ /* 0x000fe20000100800 */
[----:B0-----:R-:W-:-:S03]  /*170d0*/  @!P1 IMAD.MOV.U32 R28, RZ, RZ, R34 ;  /* 0x000000ffff1c9224 */ /* 0x001fc600078e0022 */
[----:B------:R0:W-:Y:S04]  /*170e0*/  STL [R1+0x19c], R29 ;  /* 0x00019c1d01007387 */ /* 0x0001e80000100800 */
[----:B------:R-:W-:Y:S01]  /*170f0*/  STL [R1+0x1a4], R41 ;  /* 0x0001a42901007387 */ /* 0x000fe20000100800 */
[----:B0-----:R-:W-:-:S03]  /*17100*/  @!P1 IMAD.MOV.U32 R29, RZ, RZ, R41 ;  /* 0x000000ffff1d9224 */ /* 0x001fc600078e0029 */
[----:B------:R0:W-:Y:S04]  /*17110*/  STL [R1+0x1ac], R40 ;  /* 0x0001ac2801007387 */ /* 0x0001e80000100800 */
[----:B------:R1:W4:Y:S04]  /*17120*/  @!P1 LDG.E.U16 R25, desc[UR20][R28.64] ;  /* 0x000000141c199981 */ /* 0x000328000c1e1500 */
[----:B------:R-:W4:Y:S01]  /*17130*/  LDL.LU R34, [R1+0x1d0] ;  /* 0x0001d00001227983 */ /* 0x000f220000300800 */
[----:B-1----:R-:W-:-:S03]  /*17140*/  @!P1 IMAD.MOV.U32 R28, RZ, RZ, R35 ;  /* 0x000000ffff1c9224 */ /* 0x002fc600078e0023 */
[----:B------:R-:W4:Y:S01]  /*17150*/  LDL.LU R35, [R1+0x1cc] ;  /* 0x0001cc0001237983 */ /* 0x000f220000300800 */
[----:B------:R-:W-:-:S03]  /*17160*/  @!P1 IMAD.MOV.U32 R29, RZ, RZ, R40 ;  /* 0x000000ffff1d9224 */ /* 0x000fc600078e0028 */
[----:B------:R-:W4:Y:S04]  /*17170*/  LDL.LU R76, [R1+0x1d4] ;  /* 0x0001d400014c7983 */ /* 0x000f280000300800 */
[----:B------:R-:W4:Y:S04]  /*17180*/  LDL.LU R74, [R1+0x1d8] ;  /* 0x0001d800014a7983 */ /* 0x000f280000300800 */
[----:B0-----:R-:W4:Y:S01]  /*17190*/  LDL.LU R40, [R1+0x1e0] ;  /* 0x0001e00001287983 */ /* 0x001f220000300800 */
[----:B------:R-:W-:Y:S02]  /*171a0*/  PRMT R26, RZ, 0x7610, R26 ;  /* 0x00007610ff1a7816 */ /* 0x000fe4000000001a */
[----:B------:R-:W-:-:S04]  /*171b0*/  PRMT R27, RZ, 0x7610, R27 ;  /* 0x00007610ff1b7816 */ /* 0x000fc8000000001b */
[----:B------:R0:W4:Y:S02]  /*171c0*/  @!P1 LDG.E.U16 R26, desc[UR20][R28.64] ;  /* 0x000000141c1a9981 */ /* 0x000124000c1e1500 */
[----:B0-----:R-:W-:Y:S02]  /*171d0*/  PRMT R28, RZ, 0x7610, R28 ;  /* 0x00007610ff1c7816 */ /* 0x001fe4000000001c */
[----:B--2---:R-:W-:-:S05]  /*171e0*/  IADD3 R30, P5, PT, R30, R69, RZ ;  /* 0x000000451e1e7210 */ /* 0x004fca0007fbe0ff */
[----:B---3--:R-:W-:Y:S01]  /*171f0*/  IMAD.X R31, R31, 0x1, R68, P5 ;  /* 0x000000011f1f7824 */ /* 0x008fe200028e0644 */
[----:B------:R0:W-:Y:S04]  /*17200*/  STL [R1+0x1b8], R30 ;  /* 0x0001b81e01007387 */ /* 0x0001e80000100800 */
[----:B------:R0:W2:Y:S01]  /*17210*/  @!P1 LDG.E.U16 R27, desc[UR20][R30.64] ;  /* 0x000000141e1b9981 */ /* 0x0000a2000c1e1500 */
[-C--:B------:R-:W-:Y:S02]  /*17220*/  IADD3 R42, P4, PT, R42, R69.reuse, RZ ;  /* 0x000000452a2a7210 */ /* 0x080fe40007f9e0ff */
[----:B----4-:R-:W-:-:S03]  /*17230*/  IADD3 R36, P3, PT, R36, R69, RZ ;  /* 0x0000004524247210 */ /* 0x010fc60007f7e0ff */
[----:B------:R-:W-:Y:S02]  /*17240*/  IMAD.X R43, R43, 0x1, R68, P4 ;  /* 0x000000012b2b7824 */ /* 0x000fe400020e0644 */
[----:B------:R-:W-:Y:S01]  /*17250*/  STL [R1+0x1c8], R36 ;  /* 0x0001c82401007387 */ /* 0x000fe20000100800 */
[----:B0-----:R-:W-:-:S03]  /*17260*/  @!P1 IMAD.MOV.U32 R30, RZ, RZ, R42 ;  /* 0x000000ffff1e9224 */ /* 0x001fc600078e002a */
[----:B------:R-:W-:Y:S01]  /*17270*/  STL [R1+0x1c0], R42 ;  /* 0x0001c02a01007387 */ /* 0x000fe20000100800 */
[----:B------:R-:W-:-:S03]  /*17280*/  IMAD.X R37, R37, 0x1, R68, P3 ;  /* 0x0000000125257824 */ /* 0x000fc600018e0644 */
[----:B------:R0:W-:Y:S04]  /*17290*/  STL [R1+0x1b4], R31 ;  /* 0x0001b41f01007387 */ /* 0x0001e80000100800 */
[----:B------:R-:W-:Y:S04]  /*172a0*/  STL [R1+0x1bc], R43 ;  /* 0x0001bc2b01007387 */ /* 0x000fe80000100800 */
[----:B------:R-:W3:Y:S01]  /*172b0*/  LDL.LU R41, [R1+0x1dc] ;  /* 0x0001dc0001297983 */ /* 0x000ee20000300800 */
[----:B0-----:R-:W-:-:S03]  /*172c0*/  @!P1 IMAD.MOV.U32 R31, RZ, RZ, R43 ;  /* 0x000000ffff1f9224 */ /* 0x001fc600078e002b */
[----:B------:R0:W-:Y:S04]  /*172d0*/  STL [R1+0x1c4], R37 ;  /* 0x0001c42501007387 */ /* 0x0001e80000100800 */
[----:B------:R1:W4:Y:S02]  /*172e0*/  @!P1 LDG.E.U16 R28, desc[UR20][R30.64] ;  /* 0x000000141e1c9981 */ /* 0x000324000c1e1500 */
[----:B-1----:R-:W-:Y:S02]  /*172f0*/  @!P1 IMAD.MOV.U32 R31, RZ, RZ, R37 ;  /* 0x000000ffff1f9224 */ /* 0x002fe400078e0025 */
[----:B------:R-:W-:Y:S01]  /*17300*/  @!P1 IMAD.MOV.U32 R30, RZ, RZ, R36 ;  /* 0x000000ffff1e9224 */ /* 0x000fe200078e0024 */
[----:B0-----:R-:W2:Y:S04]  /*17310*/  LDL.LU R37, [R1+0x1e4] ;  /* 0x0001e40001257983 */ /* 0x001ea80000300800 */
[----:B------:R-:W2:Y:S01]  /*17320*/  LDL.LU R36, [R1+0x1e8] ;  /* 0x0001e80001247983 */ /* 0x000ea20000300800 */
[----:B------:R-:W-:-:S03]  /*17330*/  IADD3 R34, P5, PT, R34, R69, RZ ;  /* 0x0000004522227210 */ /* 0x000fc60007fbe0ff */
[----:B------:R-:W4:Y:S04]  /*17340*/  LDL.LU R75, [R1+0x1f0] ;  /* 0x0001f000014b7983 */ /* 0x000f280000300800 */
[----:B------:R-:W4:Y:S01]  /*17350*/  LDL.LU R42, [R1+0x1f8] ;  /* 0x0001f800012a7983 */ /* 0x000f220000300800 */
[----:B------:R-:W-:-:S03]  /*17360*/  IMAD.X R35, R35, 0x1, R68, P5 ;  /* 0x0000000123237824 */ /* 0x000fc600028e0644 */
[----:B------:R0:W-:Y:S01]  /*17370*/  STL [R1+0x1d0], R34 ;  /* 0x0001d02201007387 */ /* 0x0001e20000100800 */
[-C--:B------:R-:W-:Y:S02]  /*17380*/  IADD3 R74, P4, PT, R74, R69.reuse, RZ ;  /* 0x000000454a4a7210 */ /* 0x080fe40007f9e0ff */
[----:B------:R-:W-:-:S03]  /*17390*/  IADD3 R40, P3, PT, R40, R69, RZ ;  /* 0x0000004528287210 */ /* 0x000fc60007f7e0ff */
[----:B------:R-:W-:Y:S02]  /*173a0*/  IMAD.X R76, R76, 0x1, R68, P4 ;  /* 0x000000014c4c7824 */ /* 0x000fe400020e0644 */
[----:B------:R-:W-:Y:S04]  /*173b0*/  STL [R1+0x1e0], R40 ;  /* 0x0001e02801007387 */ /* 0x000fe80000100800 */
[----:B------:R-:W-:Y:S04]  /*173c0*/  STL [R1+0x1d8], R74 ;  /* 0x0001d84a01007387 */ /* 0x000fe80000100800 */
[----:B------:R1:W-:Y:S04]  /*173d0*/  STL [R1+0x1cc], R35 ;  /* 0x0001cc2301007387 */ /* 0x0003e80000100800 */
[----:B------:R-:W-:Y:S04]  /*173e0*/  STL [R1+0x1d4], R76 ;  /* 0x0001d44c01007387 */ /* 0x000fe80000100800 */
[----:B------:R-:W4:Y:S04]  /*173f0*/  LDL.LU R77, [R1+0x1ec] ;  /* 0x0001ec00014d7983 */ /* 0x000f280000300800 */
[----:B------:R-:W4:Y:S01]  /*17400*/  LDL.LU R43, [R1+0x1f4] ;  /* 0x0001f400012b7983 */ /* 0x000f220000300800 */
[----:B------:R-:W-:-:S06]  /*17410*/  PRMT R29, RZ, 0x7610, R29 ;  /* 0x00007610ff1d7816 */ /* 0x000fcc000000001d */
[----:B------:R0:W4:Y:S02]  /*17420*/  @!P1 LDG.E.U16 R29, desc[UR20][R30.64] ;  /* 0x000000141e1d9981 */ /* 0x000124000c1e1500 */
[----:B0-----:R-:W-:Y:S02]  /*17430*/  PRMT R30, RZ, 0x7610, R30 ;  /* 0x00007610ff1e7816 */ /* 0x001fe4000000001e */
[----:B------:R-:W-:-:S04]  /*17440*/  PRMT R31, RZ, 0x7610, R31 ;  /* 0x00007610ff1f7816 */ /* 0x000fc8000000001f */
[----:B------:R0:W4:Y:S02]  /*17450*/  @!P1 LDG.E.U16 R30, desc[UR20][R34.64] ;  /* 0x00000014221e9981 */ /* 0x000124000c1e1500 */
[----:B0-----:R-:W-:Y:S02]  /*17460*/  @!P1 IMAD.MOV.U32 R34, RZ, RZ, R74 ;  /* 0x000000ffff229224 */ /* 0x001fe400078e004a */
[----:B-1----:R-:W-:-:S05]  /*17470*/  @!P1 IMAD.MOV.U32 R35, RZ, RZ, R76 ;  /* 0x000000ffff239224 */ /* 0x002fca00078e004c */
[----:B------:R0:W4:Y:S01]  /*17480*/  @!P1 LDG.E.U16 R31, desc[UR20][R34.64] ;  /* 0x00000014221f9981 */ /* 0x000122000c1e1500 */
[----:B------:R-:W-:Y:S01]  /*17490*/  PRMT R33, RZ, 0x7610, R33 ;  /* 0x00007610ff217816 */ /* 0x000fe20000000021 */
[----:B0-----:R-:W-:Y:S02]  /*174a0*/  @!P1 IMAD.MOV.U32 R34, RZ, RZ, R40 ;  /* 0x000000ffff229224 */ /* 0x001fe400078e0028 */
[----:B---3--:R-:W-:-:S04]  /*174b0*/  IMAD.X R41, R41, 0x1, R68, P3 ;  /* 0x0000000129297824 */ /* 0x008fc800018e0644 */
[----:B------:R-:W-:Y:S01]  /*174c0*/  @!P1 IMAD.MOV.U32 R35, RZ, RZ, R41 ;  /* 0x000000ffff239224 */ /* 0x000fe200078e0029 */
[----:B------:R0:W-:Y:S04]  /*174d0*/  STL [R1+0x1dc], R41 ;  /* 0x0001dc2901007387 */ /* 0x0001e80000100800 */
[----:B0-----:R-:W3:Y:S04]  /*174e0*/  LDL.LU R41, [R1+0x1fc] ;  /* 0x0001fc0001297983 */ /* 0x001ee80000300800 */
[----:B------:R-:W3:Y:S04]  /*174f0*/  LDL.LU R40, [R1+0x200] ;  /* 0x0002000001287983 */ /* 0x000ee80000300800 */
[----:B------:R-:W3:Y:S01]  /*17500*/  LDL.LU R76, [R1+0x208] ;  /* 0x00020800014c7983 */ /* 0x000ee20000300800 */
[----:B--2---:R-:W-:-:S03]  /*17510*/  IADD3 R36, P5, PT, R36, R69, RZ ;  /* 0x0000004524247210 */ /* 0x004fc60007fbe0ff */
[----:B------:R-:W2:Y:S01]  /*17520*/  LDL.LU R74, [R1+0x210] ;  /* 0x00021000014a7983 */ /* 0x000ea20000300800 */
[-C--:B----4-:R-:W-:Y:S01]  /*17530*/  IADD3 R75, P4, PT, R75, R69.reuse, RZ ;  /* 0x000000454b4b7210 */ /* 0x090fe20007f9e0ff */
[--C-:B------:R-:W-:Y:S01]  /*17540*/  IMAD.X R37, R37, 0x1, R68.reuse, P5 ;  /* 0x0000000125257824 */ /* 0x100fe200028e0644 */
[----:B------:R-:W-:Y:S01]  /*17550*/  IADD3 R42, P3, PT, R42, R69, RZ ;  /* 0x000000452a2a7210 */ /* 0x000fe20007f7e0ff */
[----:B------:R-:W-:Y:S04]  /*17560*/  STL [R1+0x1e8], R36 ;  /* 0x0001e82401007387 */ /* 0x000fe80000100800 */
[----:B------:R-:W-:Y:S04]  /*17570*/  STL [R1+0x1f8], R42 ;  /* 0x0001f82a01007387 */ /* 0x000fe80000100800 */
[----:B------:R-:W-:Y:S04]  /*17580*/  STL [R1+0x1f0], R75 ;  /* 0x0001f04b01007387 */ /* 0x000fe80000100800 */
[----:B------:R0:W-:Y:S04]  /*17590*/  STL [R1+0x1e4], R37 ;  /* 0x0001e42501007387 */ /* 0x0001e80000100800 */
[----:B------:R0:W4:Y:S01]  /*175a0*/  @!P1 LDG.E.U16 R33, desc[UR20][R36.64] ;  /* 0x0000001424219981 */ /* 0x000122000c1e1500 */
[----:B------:R-:W-:-:S02]  /*175b0*/  IMAD.X R77, R77, 0x1, R68, P4 ;  /* 0x000000014d4d7824 */ /* 0x000fc400020e0644 */
[----:B------:R-:W-:-:S03]  /*175c0*/  IMAD.X R43, R43, 0x1, R68, P3 ;  /* 0x000000012b2b7824 */ /* 0x000fc600018e0644 */
[----:B------:R1:W-:Y:S01]  /*175d0*/  STL [R1+0x1ec], R77 ;  /* 0x0001ec4d01007387 */ /* 0x0003e20000100800 */
[----:B0-----:R-:W-:-:S03]  /*175e0*/  @!P1 IMAD.MOV.U32 R37, RZ, RZ, R77 ;  /* 0x000000ffff259224 */ /* 0x001fc600078e004d */
[----:B------:R-:W4:Y:S04]  /*175f0*/  LDL.LU R79, [R1+0x204] ;  /* 0x00020400014f7983 */ /* 0x000f280000300800 */
[----:B------:R0:W-:Y:S04]  /*17600*/  STL [R1+0x1f4], R43 ;  /* 0x0001f42b01007387 */ /* 0x0001e80000100800 */
[----:B-1----:R-:W4:Y:S01]  /*17610*/  LDL.LU R77, [R1+0x20c] ;  /* 0x00020c00014d7983 */ /* 0x002f220000300800 */
[----:B------:R-:W-:Y:S01]  /*17620*/  PRMT R32, RZ, 0x7610, R32 ;  /* 0x00007610ff207816 */ /* 0x000fe20000000020 */
[----:B------:R-:W-:-:S05]  /*17630*/  @!P1 IMAD.MOV.U32 R36, RZ, RZ, R75 ;  /* 0x000000ffff249224 */ /* 0x000fca00078e004b */
[----:B------:R1:W4:Y:S02]  /*17640*/  @!P1 LDG.E.U16 R32, desc[UR20][R34.64] ;  /* 0x0000001422209981 */ /* 0x000324000c1e1500 */
[----:B-1----:R-:W-:Y:S02]  /*17650*/  PRMT R34, RZ, 0x7610, R34 ;  /* 0x00007610ff227816 */ /* 0x002fe40000000022 */
[----:B------:R-:W-:-:S04]  /*17660*/  PRMT R35, RZ, 0x7610, R35 ;  /* 0x00007610ff237816 */ /* 0x000fc80000000023 */
[----:B------:R1:W4:Y:S02]  /*17670*/  @!P1 LDG.E.U16 R34, desc[UR20][R36.64] ;  /* 0x0000001424229981 */ /* 0x000324000c1e1500 */
[----:B-1----:R-:W-:Y:S02]  /*17680*/  @!P1 IMAD.MOV.U32 R36, RZ, RZ, R42 ;  /* 0x000000ffff249224 */ /* 0x002fe400078e002a */
[----:B------:R-:W-:Y:S02]  /*17690*/  @!P1 IMAD.MOV.U32 R37, RZ, RZ, R43 ;  /* 0x000000ffff259224 */ /* 0x000fe400078e002b */
[----:B0-----:R-:W4:Y:S04]  /*176a0*/  LDL.LU R43, [R1+0x214] ;  /* 0x00021400012b7983 */ /* 0x001f280000300800 */
[----:B------:R-:W4:Y:S04]  /*176b0*/  LDL.LU R42, [R1+0x218] ;  /* 0x00021800012a7983 */ /* 0x000f280000300800 */
[----:B------:R-:W4:Y:S04]  /*176c0*/  LDL.LU R78, [R1+0x220] ;  /* 0x00022000014e7983 */ /* 0x000f280000300800 */
[----:B------:R-:W4:Y:S04]  /*176d0*/  LDL.LU R75, [R1+0x228] ;  /* 0x00022800014b7983 */ /* 0x000f280000300800 */
[----:B------:R0:W4:Y:S02]  /*176e0*/  @!P1 LDG.E.U16 R35, desc[UR20][R36.64] ;  /* 0x0000001424239981 */ /* 0x000124000c1e1500 */
[----:B0-----:R-:W-:-:S02]  /*176f0*/  PRMT R36, RZ, 0x7610, R36 ;  /* 0x00007610ff247816 */ /* 0x001fc40000000024 */
[-C--:B---3--:R-:W-:Y:S02]  /*17700*/  IADD3 R40, P5, PT, R40, R69.reuse, RZ ;  /* 0x0000004528287210 */ /* 0x088fe40007fbe0ff */
[----:B------:R-:W-:-:S03]  /*17710*/  IADD3 R76, P4, PT, R76, R69, RZ ;  /* 0x000000454c4c7210 */ /* 0x000fc60007f9e0ff */
[----:B------:R-:W-:Y:S01]  /*17720*/  IMAD.X R41, R41, 0x1, R68, P5 ;  /* 0x0000000129297824 */ /* 0x000fe200028e0644 */
[----:B--2---:R-:W-:Y:S01]  /*17730*/  IADD3 R74, P3, PT, R74, R69, RZ ;  /* 0x000000454a4a7210 */ /* 0x004fe20007f7e0ff */
[----:B------:R0:W-:Y:S04]  /*17740*/  STL [R1+0x200], R40 ;  /* 0x0002002801007387 */ /* 0x0001e80000100800 */
[----:B------:R-:W-:Y:S04]  /*17750*/  STL [R1+0x210], R74 ;  /* 0x0002104a01007387 */ /* 0x000fe80000100800 */
[----:B------:R1:W-:Y:S04]  /*17760*/  STL [R1+0x208], R76 ;  /* 0x0002084c01007387 */ /* 0x0003e80000100800 */
[----:B------:R2:W-:Y:S04]  /*17770*/  STL [R1+0x1fc], R41 ;  /* 0x0001fc2901007387 */ /* 0x0005e80000100800 */
[----:B------:R0:W3:Y:S02]  /*17780*/  @!P1 LDG.E.U16 R36, desc[UR20][R40.64] ;  /* 0x0000001428249981 */ /* 0x0000e4000c1e1500 */
[----:B0-----:R-:W-:-:S02]  /*17790*/  @!P1 IMAD.MOV.U32 R40, RZ, RZ, R76 ;  /* 0x000000ffff289224 */ /* 0x001fc400078e004c */
[--C-:B----4-:R-:W-:Y:S02]  /*177a0*/  IMAD.X R79, R79, 0x1, R68.reuse, P4 ;  /* 0x000000014f4f7824 */ /* 0x110fe400020e0644 */
[----:B------:R-:W-:-:S03]  /*177b0*/  IMAD.X R77, R77, 0x1, R68, P3 ;  /* 0x000000014d4d7824 */ /* 0x000fc600018e0644 */
[----:B------:R-:W-:Y:S04]  /*177c0*/  STL [R1+0x204], R79 ;  /* 0x0002044f01007387 */ /* 0x000fe80000100800 */
[----:B------:R0:W-:Y:S04]  /*177d0*/  STL [R1+0x20c], R77 ;  /* 0x00020c4d01007387 */ /* 0x0001e80000100800 */
[----:B------:R-:W4:Y:S04]  /*177e0*/  LDL.LU R81, [R1+0x21c] ;  /* 0x00021c0001517983 */ /* 0x000f280000300800 */
[----:B-1----:R-:W3:Y:S01]  /*177f0*/  LDL.LU R76, [R1+0x224] ;  /* 0x00022400014c7983 */ /* 0x002ee20000300800 */
[----:B------:R-:W-:Y:S01]  /*17800*/  PRMT R37, RZ, 0x7610, R37 ;  /* 0x00007610ff257816 */ /* 0x000fe20000000025 */
[----:B--2---:R-:W-:-:S02]  /*17810*/  @!P1 IMAD.MOV.U32 R41, RZ, RZ, R79 ;  /* 0x000000ffff299224 */ /* 0x004fc400078e004f */
[----:B------:R-:W2:Y:S04]  /*17820*/  LDL.LU R80, [R1+0x230] ;  /* 0x0002300001507983 */ /* 0x000ea80000300800 */
[----:B------:R1:W2:Y:S01]  /*17830*/  @!P1 LDG.E.U16 R37, desc[UR20][R40.64] ;  /* 0x0000001428259981 */ /* 0x0002a2000c1e1500 */
[----:B------:R-:W-:Y:S01]  /*17840*/  PRMT R39, RZ, 0x7610, R39 ;  /* 0x00007610ff277816 */ /* 0x000fe20000000027 */
[----:B-1----:R-:W-:Y:S02]  /*17850*/  @!P1 IMAD.MOV.U32 R41, RZ, RZ, R77 ;  /* 0x000000ffff299224 */ /* 0x002fe400078e004d */
[----:B------:R-:W-:Y:S01]  /*17860*/  @!P1 IMAD.MOV.U32 R40, RZ, RZ, R74 ;  /* 0x000000ffff289224 */ /* 0x000fe200078e004a */
[----:B0-----:R-:W2:Y:S04]  /*17870*/  LDL.LU R77, [R1+0x238] ;  /* 0x00023800014d7983 */ /* 0x001ea80000300800 */
[----:B------:R-:W2:Y:S01]  /*17880*/  LDL.LU R74, [R1+0x240] ;  /* 0x00024000014a7983 */ /* 0x000ea20000300800 */
[----:B------:R-:W-:-:S02]  /*17890*/  IADD3 R42, P5, PT, R42, R69, RZ ;  /* 0x000000452a2a7210 */ /* 0x000fc40007fbe0ff */
[----:B------:R-:W-:-:S03]  /*178a0*/  IADD3 R78, P4, PT, R78, R69, RZ ;  /* 0x000000454e4e7210 */ /* 0x000fc60007f9e0ff */
[----:B------:R-:W-:Y:S01]  /*178b0*/  IMAD.X R43, R43, 0x1, R68, P5 ;  /* 0x000000012b2b7824 */ /* 0x000fe200028e0644 */
[----:B------:R-:W-:Y:S01]  /*178c0*/  IADD3 R75, P3, PT, R75, R69, RZ ;  /* 0x000000454b4b7210 */ /* 0x000fe20007f7e0ff */
[----:B------:R0:W-:Y:S04]  /*178d0*/  STL [R1+0x218], R42 ;  /* 0x0002182a01007387 */ /* 0x0001e80000100800 */
[----:B------:R-:W-:Y:S04]  /*178e0*/  STL [R1+0x228], R75 ;  /* 0x0002284b01007387 */ /* 0x000fe80000100800 */
[----:B------:R1:W-:Y:S04]  /*178f0*/  STL [R1+0x220], R78 ;  /* 0x0002204e01007387 */ /* 0x0003e80000100800 */
[----:B------:R0:W-:Y:S04]  /*17900*/  STL [R1+0x214], R43 ;  /* 0x0002142b01007387 */ /* 0x0001e80000100800 */
[----:B------:R0:W2:Y:S02]  /*17910*/  @!P1 LDG.E.U16 R39, desc[UR20][R42.64] ;  /* 0x000000142a279981 */ /* 0x0000a4000c1e1500 */
[----:B0-----:R-:W-:-:S02]  /*17920*/  @!P1 IMAD.MOV.U32 R42, RZ, RZ, R78 ;  /* 0x000000ffff2a9224 */ /* 0x001fc400078e004e */
[--C-:B----4-:R-:W-:Y:S02]  /*17930*/  IMAD.X R81, R81, 0x1, R68.reuse, P4 ;  /* 0x0000000151517824 */ /* 0x110fe400020e0644 */
[----:B---3--:R-:W-:-:S03]  /*17940*/  IMAD.X R76, R76, 0x1, R68, P3 ;  /* 0x000000014c4c7824 */ /* 0x008fc600018e0644 */
[----:B------:R0:W-:Y:S04]  /*17950*/  STL [R1+0x21c], R81 ;  /* 0x00021c5101007387 */ /* 0x0001e80000100800 */
[----:B------:R-:W3:Y:S04]  /*17960*/  LDL.LU R82, [R1+0x22c] ;  /* 0x00022c0001527983 */ /* 0x000ee80000300800 */
[----:B------:R-:W4:Y:S04]  /*17970*/  LDL.LU R79, [R1+0x234] ;  /* 0x00023400014f7983 */ /* 0x000f280000300800 */
[----:B------:R2:W-:Y:S04]  /*17980*/  STL [R1+0x224], R76 ;  /* 0x0002244c01007387 */ /* 0x0005e80000100800 */
[----:B-1----:R-:W4:Y:S01]  /*17990*/  LDL.LU R78, [R1+0x23c] ;  /* 0x00023c00014e7983 */ /* 0x002f220000300800 */
[----:B------:R-:W-:Y:S01]  /*179a0*/  PRMT R38, RZ, 0x7610, R38 ;  /* 0x00007610ff267816 */ /* 0x000fe20000000026 */
[----:B------:R-:W-:Y:S01]  /*179b0*/  @!P1 IMAD.MOV.U32 R43, RZ, RZ, R81 ;  /* 0x000000ffff2b9224 */ /* 0x000fe200078e0051 */
[-C--:B--2---:R-:W-:Y:S01]  /*179c0*/  IADD3 R80, P5, PT, R80, R69.reuse, RZ ;  /* 0x0000004550507210 */ /* 0x084fe20007fbe0ff */
[----:B0-----:R-:W2:Y:S04]  /*179d0*/  LDL.LU R81, [R1+0x248] ;  /* 0x0002480001517983 */ /* 0x001ea80000300800 */
[----:B------:R0:W2:Y:S01]  /*179e0*/  @!P1 LDG.E.U16 R38, desc[UR20][R40.64] ;  /* 0x0000001428269981 */ /* 0x0000a2000c1e1500 */
[----:B------:R-:W-:-:S02]  /*179f0*/  IADD3 R77, P4, PT, R77, R69, RZ ;  /* 0x000000454d4d7210 */ /* 0x000fc40007f9e0ff */
[----:B------:R-:W-:Y:S02]  /*17a00*/  IADD3 R74, P3, PT, R74, R69, RZ ;  /* 0x000000454a4a7210 */ /* 0x000fe40007f7e0ff */
[----:B0-----:R-:W-:Y:S02]  /*17a10*/  PRMT R40, RZ, 0x7610, R40 ;  /* 0x00007610ff287816 */ /* 0x001fe40000000028 */
[----:B------:R-:W-:-:S04]  /*17a20*/  PRMT R41, RZ, 0x7610, R41 ;  /* 0x00007610ff297816 */ /* 0x000fc80000000029 */
[----:B------:R0:W2:Y:S01]  /*17a30*/  @!P1 LDG.E.U16 R40, desc[UR20][R42.64] ;  /* 0x000000142a289981 */ /* 0x0000a2000c1e1500 */
[----:B------:R-:W-:Y:S01]  /*17a40*/  PRMT R47, RZ, 0x7610, R47 ;  /* 0x00007610ff2f7816 */ /* 0x000fe2000000002f */
[----:B0-----:R-:W-:Y:S02]  /*17a50*/  @!P1 IMAD.MOV.U32 R42, RZ, RZ, R75 ;  /* 0x000000ffff2a9224 */ /* 0x001fe400078e004b */
[----:B------:R-:W-:Y:S02]  /*17a60*/  @!P1 IMAD.MOV.U32 R43, RZ, RZ, R76 ;  /* 0x000000ffff2b9224 */ /* 0x000fe400078e004c */
[----:B------:R-:W2:Y:S04]  /*17a70*/  LDL.LU R76, [R1+0x258] ;  /* 0x00025800014c7983 */ /* 0x000ea80000300800 */
[----:B------:R-:W2:Y:S04]  /*17a80*/  LDL.LU R75, [R1+0x260] ;  /* 0x00026000014b7983 */ /* 0x000ea80000300800 */
[----:B------:R-:W-:Y:S04]  /*17a90*/  STL [R1+0x230], R80 ;  /* 0x0002305001007387 */ /* 0x000fe80000100800 */
[----:B------:R-:W-:Y:S04]  /*17aa0*/  STL [R1+0x240], R74 ;  /* 0x0002404a01007387 */ /* 0x000fe80000100800 */
[----:B------:R0:W2:Y:S04]  /*17ab0*/  @!P1 LDG.E.U16 R41, desc[UR20][R42.64] ;  /* 0x000000142a299981 */ /* 0x0000a8000c1e1500 */
[----:B------:R-:W-:Y:S01]  /*17ac0*/  STL [R1+0x238], R77 ;  /* 0x0002384d01007387 */ /* 0x000fe20000100800 */
[----:B0-----:R-:W-:-:S02]  /*17ad0*/  @!P1 IMAD.MOV.U32 R42, RZ, RZ, R80 ;  /* 0x000000ffff2a9224 */ /* 0x001fc400078e0050 */
[--C-:B---3--:R-:W-:Y:S02]  /*17ae0*/  IMAD.X R82, R82, 0x1, R68.reuse, P5 ;  /* 0x0000000152527824 */ /* 0x108fe400028e0644 */
[----:B----4-:R-:W-:-:S03]  /*17af0*/  IMAD.X R79, R79, 0x1, R68, P4 ;  /* 0x000000014f4f7824 */ /* 0x010fc600020e0644 */
[----:B------:R0:W-:Y:S01]  /*17b00*/  STL [R1+0x22c], R82 ;  /* 0x00022c5201007387 */ /* 0x0001e20000100800 */
[----:B------:R-:W-:-:S03]  /*17b10*/  @!P1 IMAD.MOV.U32 R43, RZ, RZ, R82 ;  /* 0x000000ffff2b9224 */ /* 0x000fc600078e0052 */
[----:B------:R1:W-:Y:S01]  /*17b20*/  STL [R1+0x234], R79 ;  /* 0x0002344f01007387 */ /* 0x0003e20000100800 */
[----:B------:R-:W-:-:S03]  /*17b30*/  IMAD.X R78, R78, 0x1, R68, P3 ;  /* 0x000000014e4e7824 */ /* 0x000fc600018e0644 */
[----:B------:R3:W4:Y:S04]  /*17b40*/  @!P1 LDG.E.U16 R47, desc[UR20][R42.64] ;  /* 0x000000142a2f9981 */ /* 0x000728000c1e1500 */
[----:B0-----:R-:W4:Y:S04]  /*17b50*/  LDL.LU R82, [R1+0x244] ;  /* 0x0002440001527983 */ /* 0x001f280000300800 */
[----:B------:R0:W-:Y:S01]  /*17b60*/  STL [R1+0x23c], R78 ;  /* 0x00023c4e01007387 */ /* 0x0001e20000100800 */
[----:B---3--:R-:W-:-:S03]  /*17b70*/  @!P1 IMAD.MOV.U32 R42, RZ, RZ, R77 ;  /* 0x000000ffff2a9224 */ /* 0x008fc600078e004d */
[----:B------:R-:W3:Y:S04]  /*17b80*/  LDL.LU R80, [R1+0x254] ;  /* 0x0002540001507983 */ /* 0x000ee80000300800 */
[----:B------:R-:W3:Y:S01]  /*17b90*/  LDL.LU R77, [R1+0x25c] ;  /* 0x00025c00014d7983 */ /* 0x000ee20000300800 */
[----:B------:R-:W-:Y:S01]  /*17ba0*/  PRMT R48, RZ, 0x7610, R48 ;  /* 0x00007610ff307816 */ /* 0x000fe20000000030 */
[----:B------:R-:W-:Y:S01]  /*17bb0*/  @!P1 IMAD.MOV.U32 R43, RZ, RZ, R79 ;  /* 0x000000ffff2b9224 */ /* 0x000fe200078e004f */
[----:B--2---:R-:W-:Y:S01]  /*17bc0*/  IADD3 R81, P5, PT, R81, R69, RZ ;  /* 0x0000004551517210 */ /* 0x004fe20007fbe0ff */
[----:B-1----:R-:W2:Y:S01]  /*17bd0*/  LDL.LU R79, [R1+0x268] ;  /* 0x00026800014f7983 */ /* 0x002ea20000300800 */
[----:B------:R-:W-:-:S03]  /*17be0*/  PRMT R49, RZ, 0x7610, R49 ;  /* 0x00007610ff317816 */ /* 0x000fc60000000031 */
[----:B------:R1:W2:Y:S01]  /*17bf0*/  @!P1 LDG.E.U16 R48, desc[UR20][R42.64] ;  /* 0x000000142a309981 */ /* 0x0002a2000c1e1500 */
[----:B------:R-:W-:Y:S01]  /*17c00*/  PRMT R51, RZ, 0x7610, R51 ;  /* 0x00007610ff337816 */ /* 0x000fe20000000033 */
[----:B-1----:R-:W-:Y:S02]  /*17c10*/  @!P1 IMAD.MOV.U32 R42, RZ, RZ, R74 ;  /* 0x000000ffff2a9224 */ /* 0x002fe400078e004a */
[----:B------:R-:W-:Y:S01]  /*17c20*/  @!P1 IMAD.MOV.U32 R43, RZ, RZ, R78 ;  /* 0x000000ffff2b9224 */ /* 0x000fe200078e004e */
[-C--:B------:R-:W-:Y:S01]  /*17c30*/  IADD3 R76, P4, PT, R76, R69.reuse, RZ ;  /* 0x000000454c4c7210 */ /* 0x080fe20007f9e0ff */
[----:B0-----:R-:W2:Y:S01]  /*17c40*/  LDL.LU R78, [R1+0x270] ;  /* 0x00027000014e7983 */ /* 0x001ea20000300800 */
[----:B------:R-:W-:-:S03]  /*17c50*/  IADD3 R75, P3, PT, R75, R69, RZ ;  /* 0x000000454b4b7210 */ /* 0x000fc60007f7e0ff */
[----:B------:R-:W2:Y:S04]  /*17c60*/  LDL.LU R74, [R1+0x298] ;  /* 0x00029800014a7983 */ /* 0x000ea80000300800 */
[----:B------:R0:W2:Y:S04]  /*17c70*/  @!P1 LDG.E.U16 R49, desc[UR20][R42.64] ;  /* 0x000000142a319981 */ /* 0x0000a8000c1e1500 */
[----:B------:R-:W-:Y:S04]  /*17c80*/  STL [R1+0x248], R81 ;  /* 0x0002485101007387 */ /* 0x000fe80000100800 */
[----:B------:R-:W-:Y:S01]  /*17c90*/  STL [R1+0x260], R75 ;  /* 0x0002604b01007387 */ /* 0x000fe20000100800 */
[----:B0-----:R-:W-:-:S03]  /*17ca0*/  @!P1 IMAD.MOV.U32 R42, RZ, RZ, R81 ;  /* 0x000000ffff2a9224 */ /* 0x001fc600078e0051 */
[----:B------:R-:W-:Y:S01]  /*17cb0*/  STL [R1+0x258], R76 ;  /* 0x0002584c01007387 */ /* 0x000fe20000100800 */
[----:B----4-:R-:W-:-:S04]  /*17cc0*/  IMAD.X R82, R82, 0x1, R68, P5 ;  /* 0x0000000152527824 */ /* 0x010fc800028e0644 */
[----:B------:R-:W-:Y:S02]  /*17cd0*/  @!P1 IMAD.MOV.U32 R43, RZ, RZ, R82 ;  /* 0x000000ffff2b9224 */ /* 0x000fe400078e0052 */
[--C-:B---3--:R-:W-:Y:S01]  /*17ce0*/  IMAD.X R80, R80, 0x1, R68.reuse, P4 ;  /* 0x0000000150507824 */ /* 0x108fe200020e0644 */
[----:B------:R0:W-:Y:S01]  /*17cf0*/  STL [R1+0x244], R82 ;  /* 0x0002445201007387 */ /* 0x0001e20000100800 */
[----:B------:R-:W-:-:S03]  /*17d00*/  IMAD.X R77, R77, 0x1, R68, P3 ;  /* 0x000000014d4d7824 */ /* 0x000fc600018e0644 */
[----:B------:R-:W-:Y:S04]  /*17d10*/  STL [R1+0x254], R80 ;  /* 0x0002545001007387 */ /* 0x000fe80000100800 */
[----:B------:R1:W3:Y:S04]  /*17d20*/  @!P1 LDG.E.U16 R51, desc[UR20][R42.64] ;  /* 0x000000142a339981 */ /* 0x0002e8000c1e1500 */
[----:B0-----:R-:W4:Y:S04]  /*17d30*/  LDL.LU R82, [R1+0x264] ;  /* 0x0002640001527983 */ /* 0x001f280000300800 */
[----:B------:R-:W3:Y:S01]  /*17d40*/  LDL.LU R81, [R1+0x26c] ;  /* 0x00026c0001517983 */ /* 0x000ee20000300800 */
[----:B-1----:R-:W-:-:S03]  /*17d50*/  @!P1 IMAD.MOV.U32 R42, RZ, RZ, R76 ;  /* 0x000000ffff2a9224 */ /* 0x002fc600078e004c */
[----:B------:R0:W-:Y:S04]  /*17d60*/  STL [R1+0x25c], R77 ;  /* 0x00025c4d01007387 */ /* 0x0001e80000100800 */
[----:B------:R-:W3:Y:S01]  /*17d70*/  LDL.LU R76, [R1+0x294] ;  /* 0x00029400014c7983 */ /* 0x000ee20000300800 */
[----:B------:R-:W-:Y:S01]  /*17d80*/  PRMT R52, RZ, 0x7610, R52 ;  /* 0x00007610ff347816 */ /* 0x000fe20000000034 */
[----:B------:R-:W-:Y:S01]  /*17d90*/  @!P1 IMAD.MOV.U32 R43, RZ, RZ, R80 ;  /* 0x000000ffff2b9224 */ /* 0x000fe200078e0050 */
[-C--:B--2---:R-:W-:Y:S02]  /*17da0*/  IADD3 R79, P5, PT, R79, R69.reuse, RZ ;  /* 0x000000454f4f7210 */ /* 0x084fe40007fbe0ff */
[-C--:B------:R-:W-:Y:S02]  /*17db0*/  IADD3 R78, P4, PT, R78, R69.reuse, RZ ;  /* 0x000000454e4e7210 */ /* 0x080fe40007f9e0ff */
[----:B------:R1:W2:Y:S01]  /*17dc0*/  @!P1 LDG.E.U16 R52, desc[UR20][R42.64] ;  /* 0x000000142a349981 */ /* 0x0002a2000c1e1500 */
[----:B------:R-:W-:-:S02]  /*17dd0*/  IADD3 R74, P3, PT, R74, R69, RZ ;  /* 0x000000454a4a7210 */ /* 0x000fc40007f7e0ff */
[----:B------:R-:W-:Y:S01]  /*17de0*/  PRMT R53, RZ, 0x7610, R53 ;  /* 0x00007610ff357816 */ /* 0x000fe20000000035 */
[----:B-1----:R-:W-:Y:S02]  /*17df0*/  @!P1 IMAD.MOV.U32 R43, RZ, RZ, R77 ;  /* 0x000000ffff2b9224 */ /* 0x002fe400078e004d */
[----:B------:R-:W-:Y:S01]  /*17e00*/  @!P1 IMAD.MOV.U32 R42, RZ, RZ, R75 ;  /* 0x000000ffff2a9224 */ /* 0x000fe200078e004b */
[----:B0-----:R-:W2:Y:S04]  /*17e10*/  LDL.LU R77, [R1+0x2a0] ;  /* 0x0002a000014d7983 */ /* 0x001ea80000300800 */
[----:B------:R-:W2:Y:S04]  /*17e20*/  LDL.LU R75, [R1+0x278] ;  /* 0x00027800014b7983 */ /* 0x000ea80000300800 */
[----:B------:R-:W2:Y:S04]  /*17e30*/  LDL.LU R80, [R1+0x2a8] ;  /* 0x0002a80001507983 */ /* 0x000ea80000300800 */
[----:B------:R0:W-:Y:S04]  /*17e40*/  STL [R1+0x268], R79 ;  /* 0x0002684f01007387 */ /* 0x0001e80000100800 */
[----:B------:R-:W-:Y:S04]  /*17e50*/  STL [R1+0x298], R74 ;  /* 0x0002984a01007387 */ /* 0x000fe80000100800 */
[----:B------:R-:W-:Y:S01]  /*17e60*/  STL [R1+0x270], R78 ;  /* 0x0002704e01007387 */ /* 0x000fe20000100800 */
[----:B------:R-:W-:-:S03]  /*17e70*/  PRMT R54, RZ, 0x7610, R54 ;  /* 0x00007610ff367816 */ /* 0x000fc60000000036 */
[----:B------:R1:W2:Y:S02]  /*17e80*/  @!P1 LDG.E.U16 R53, desc[UR20][R42.64] ;  /* 0x000000142a359981 */ /* 0x0002a4000c1e1500 */
[----:B-1----:R-:W-:Y:S02]  /*17e90*/  @!P1 IMAD.MOV.U32 R42, RZ, RZ, R79 ;  /* 0x000000ffff2a9224 */ /* 0x002fe400078e004f */
[--C-:B----4-:R-:W-:Y:S02]  /*17ea0*/  IMAD.X R82, R82, 0x1, R68.reuse, P5 ;  /* 0x0000000152527824 */ /* 0x110fe400028e0644 */
[----:B---3--:R-:W-:-:S03]  /*17eb0*/  IMAD.X R81, R81, 0x1, R68, P4 ;  /* 0x0000000151517824 */ /* 0x008fc600020e0644 */
[----:B------:R1:W-:Y:S01]  /*17ec0*/  STL [R1+0x264], R82 ;  /* 0x0002645201007387 */ /* 0x0003e20000100800 */
[----:B------:R-:W-:-:S03]  /*17ed0*/  @!P1 IMAD.MOV.U32 R43, RZ, RZ, R82 ;  /* 0x000000ffff2b9224 */ /* 0x000fc600078e0052 */
[----:B------:R3:W-:Y:S01]  /*17ee0*/  STL [R1+0x26c], R81 ;  /* 0x00026c5101007387 */ /* 0x0007e20000100800 */
[----:B------:R-:W-:-:S03]  /*17ef0*/  IMAD.X R76, R76, 0x1, R68, P3 ;  /* 0x000000014c4c7824 */ /* 0x000fc600018e0644 */
[----:B0-----:R-:W4:Y:S04]  /*17f00*/  LDL.LU R79, [R1+0x29c] ;  /* 0x00029c00014f7983 */ /* 0x001f280000300800 */
[----:B------:R0:W-:Y:S04]  /*17f10*/  STL [R1+0x294], R76 ;  /* 0x0002944c01007387 */ /* 0x0001e80000100800 */
[----:B-1----:R-:W4:Y:S04]  /*17f20*/  LDL.LU R82, [R1+0x274] ;  /* 0x0002740001527983 */ /* 0x002f280000300800 */
[----:B------:R1:W4:Y:S02]  /*17f30*/  @!P1 LDG.E.U16 R54, desc[UR20][R42.64] ;  /* 0x000000142a369981 */ /* 0x000324000c1e1500 */
[----:B-1----:R-:W-:-:S02]  /*17f40*/  @!P1 IMAD.MOV.U32 R43, RZ, RZ, R81 ;  /* 0x000000ffff2b9224 */ /* 0x002fc400078e0051 */
[----:B---3--:R-:W3:Y:S01]  /*17f50*/  LDL.LU R81, [R1+0x2a4] ;  /* 0x0002a40001517983 */ /* 0x008ee20000300800 */
[----:B------:R-:W-:Y:S01]  /*17f60*/  PRMT R55, RZ, 0x7610, R55 ;  /* 0x00007610ff377816 */ /* 0x000fe20000000037 */
[----:B------:R-:W-:Y:S01]  /*17f70*/  @!P1 IMAD.MOV.U32 R42, RZ, RZ, R78 ;  /* 0x000000ffff2a9224 */ /* 0x000fe200078e004e */
[-C--:B--2---:R-:W-:Y:S01]  /*17f80*/  IADD3 R77, P4, PT, R77, R69.reuse, RZ ;  /* 0x000000454d4d7210 */ /* 0x084fe20007f9e0ff */
[----:B------:R-:W2:Y:S01]  /*17f90*/  LDL.LU R78, [R1+0x280] ;  /* 0x00028000014e7983 */ /* 0x000ea20000300800 */
[-C--:B------:R-:W-:Y:S02]  /*17fa0*/  IADD3 R75, P5, PT, R75, R69.reuse, RZ ;  /* 0x000000454b4b7210 */ /* 0x080fe40007fbe0ff */
[----:B------:R-:W-:Y:S01]  /*17fb0*/  IADD3 R80, P3, PT, R80, R69, RZ ;  /* 0x0000004550507210 */ /* 0x000fe20007f7e0ff */
[----:B------:R1:W2:Y:S01]  /*17fc0*/  @!P1 LDG.E.U16 R55, desc[UR20][R42.64] ;  /* 0x000000142a379981 */ /* 0x0002a2000c1e1500 */
[----:B------:R-:W-:Y:S02]  /*17fd0*/  PRMT R56, RZ, 0x7610, R56 ;  /* 0x00007610ff387816 */ /* 0x000fe40000000038 */
[----:B------:R-:W-:Y:S01]  /*17fe0*/  PRMT R58, RZ, 0x7610, R58 ;  /* 0x00007610ff3a7816 */ /* 0x000fe2000000003a */
[----:B-1----:R-:W-:-:S02]  /*17ff0*/  @!P1 IMAD.MOV.U32 R43, RZ, RZ, R76 ;  /* 0x000000ffff2b9224 */ /* 0x002fc400078e004c */
[----:B------:R-:W-:Y:S01]  /*18000*/  @!P1 IMAD.MOV.U32 R42, RZ, RZ, R74 ;  /* 0x000000ffff2a9224 */ /* 0x000fe200078e004a */
[----:B0-----:R-:W2:Y:S04]  /*18010*/  LDL.LU R76, [R1+0x2ac] ;  /* 0x0002ac00014c7983 */ /* 0x001ea80000300800 */
[----:B------:R-:W2:Y:S04]  /*18020*/  LDL.LU R74, [R1+0x2b0] ;  /* 0x0002b000014a7983 */ /* 0x000ea80000300800 */
[----:B------:R-:W-:Y:S04]  /*18030*/  STL [R1+0x2a0], R77 ;  /* 0x0002a04d01007387 */ /* 0x000fe80000100800 */
[----:B------:R-:W-:Y:S04]  /*18040*/  STL [R1+0x2a8], R80 ;  /* 0x0002a85001007387 */ /* 0x000fe80000100800 */
[----:B------:R-:W-:Y:S04]  /*18050*/  STL [R1+0x278], R75 ;  /* 0x0002784b01007387 */ /* 0x000fe80000100800 */
[----:B------:R0:W2:Y:S02]  /*18060*/  @!P1 LDG.E.U16 R56, desc[UR20][R42.64] ;  /* 0x000000142a389981 */ /* 0x0000a4000c1e1500 */
[----:B0-----:R-:W-:-:S02]  /*18070*/  @!P1 IMAD.MOV.U32 R42, RZ, RZ, R77 ;  /* 0x000000ffff2a9224 */ /* 0x001fc400078e004d */
[--C-:B----4-:R-:W-:Y:S02]  /*18080*/  IMAD.X R79, R79, 0x1, R68.reuse, P4 ;  /* 0x000000014f4f7824 */ /* 0x110fe400020e0644 */
[----:B------:R-:W-:-:S03]  /*18090*/  IMAD.X R82, R82, 0x1, R68, P5 ;  /* 0x0000000152527824 */ /* 0x000fc600028e0644 */
[----:B------:R0:W-:Y:S01]  /*180a0*/  STL [R1+0x29c], R79 ;  /* 0x00029c4f01007387 */ /* 0x0001e20000100800 */
[----:B------:R-:W-:-:S03]  /*180b0*/  @!P1 IMAD.MOV.U32 R43, RZ, RZ, R79 ;  /* 0x000000ffff2b9224 */ /* 0x000fc600078e004f */
[----:B------:R1:W-:Y:S04]  /*180c0*/  STL [R1+0x274], R82 ;  /* 0x0002745201007387 */ /* 0x0003e80000100800 */
[----:B------:R4:W2:Y:S04]  /*180d0*/  @!P1 LDG.E.U16 R58, desc[UR20][R42.64] ;  /* 0x000000142a3a9981 */ /* 0x0008a8000c1e1500 */
[----:B0-----:R-:W2:Y:S01]  /*180e0*/  LDL.LU R79, [R1+0x27c] ;  /* 0x00027c00014f7983 */ /* 0x001ea20000300800 */
[----:B---3--:R-:W-:-:S03]  /*180f0*/  IMAD.X R81, R81, 0x1, R68, P3 ;  /* 0x0000000151517824 */ /* 0x008fc600018e0644 */
[----:B------:R-:W3:Y:S01]  /*18100*/  LDL.LU R77, [R1+0x114] ;  /* 0x00011400014d7983 */ /* 0x000ee20000300800 */
[----:B----4-:R-:W-:-:S03]  /*18110*/  @!P1 IMAD.MOV.U32 R42, RZ, RZ, R75 ;  /* 0x000000ffff2a9224 */ /* 0x010fc600078e004b */
[----:B------:R0:W-:Y:S04]  /*18120*/  STL [R1+0x2a4], R81 ;  /* 0x0002a45101007387 */ /* 0x0001e80000100800 */
[----:B------:R-:W4:Y:S01]  /*18130*/  LDL.LU R75, [R1+0x11c] ;  /* 0x00011c00014b7983 */ /* 0x000f220000300800 */
[----:B------:R-:W-:Y:S01]  /*18140*/  PRMT R57, RZ, 0x7610, R57 ;  /* 0x00007610ff397816 */ /* 0x000fe20000000039 */
[----:B------:R-:W-:Y:S01]  /*18150*/  @!P1 IMAD.MOV.U32 R43, RZ, RZ, R82 ;  /* 0x000000ffff2b9224 */ /* 0x000fe200078e0052 */
[-C--:B--2---:R-:W-:Y:S01]  /*18160*/  IADD3 R78, P5, PT, R78, R69.reuse, RZ ;  /* 0x000000454e4e7210 */ /* 0x084fe20007fbe0ff */
[----:B------:R-:W2:Y:S04]  /*18170*/  LDL.LU R84, [R1+0x288] ;  /* 0x0002880001547983 */ /* 0x000ea80000300800 */
[----:B------:R0:W2:Y:S01]  /*18180*/  @!P1 LDG.E.U16 R57, desc[UR20][R42.64] ;  /* 0x000000142a399981 */ /* 0x0000a2000c1e1500 */
[----:B------:R-:W-:-:S03]  /*18190*/  IADD3 R76, P4, PT, R76, R69, RZ ;  /* 0x000000454c4c7210 */ /* 0x000fc60007f9e0ff */
[----:B-1----:R-:W2:Y:S01]  /*181a0*/  LDL.LU R82, [R1+0x2b4] ;  /* 0x0002b40001527983 */ /* 0x002ea20000300800 */
[----:B------:R-:W-:Y:S01]  /*181b0*/  IADD3 R74, P3, PT, R74, R69, RZ ;  /* 0x000000454a4a7210 */ /* 0x000fe20007f7e0ff */
[----:B0-----:R-:W-:Y:S02]  /*181c0*/  @!P1 IMAD.MOV.U32 R42, RZ, RZ, R80 ;  /* 0x000000ffff2a9224 */ /* 0x001fe400078e0050 */
[----:B------:R-:W2:Y:S04]  /*181d0*/  LDL.LU R80, [R1+0x2b8] ;  /* 0x0002b80001507983 */ /* 0x000ea80000300800 */
[----:B------:R-:W-:Y:S04]  /*181e0*/  STL [R1+0x280], R78 ;  /* 0x0002804e01007387 */ /* 0x000fe80000100800 */
[----:B------:R-:W-:Y:S04]  /*181f0*/  STL [R1+0x2b0], R74 ;  /* 0x0002b04a01007387 */ /* 0x000fe80000100800 */
[----:B------:R-:W-:Y:S01]  /*18200*/  STL [R1+0x2ac], R76 ;  /* 0x0002ac4c01007387 */ /* 0x000fe20000100800 */
[----:B------:R-:W-:Y:S01]  /*18210*/  PRMT R59, RZ, 0x7610, R59 ;  /* 0x00007610ff3b7816 */ /* 0x000fe2000000003b */
[----:B------:R-:W-:Y:S01]  /*18220*/  @!P1 IMAD.MOV.U32 R43, RZ, RZ, R81 ;  /* 0x000000ffff2b9224 */ /* 0x000fe200078e0051 */
[----:B------:R-:W-:-:S04]  /*18230*/  PRMT R60, RZ, 0x7610, R60 ;  /* 0x00007610ff3c7816 */ /* 0x000fc8000000003c */
[----:B------:R0:W2:Y:S01]  /*18240*/  @!P1 LDG.E.U16 R59, desc[UR20][R42.64] ;  /* 0x000000142a3b9981 */ /* 0x0000a2000c1e1500 */
[----:B------:R-:W-:Y:S01]  /*18250*/  PRMT R61, RZ, 0x7610, R61 ;  /* 0x00007610ff3d7816 */ /* 0x000fe2000000003d */
[----:B0-----:R-:W-:Y:S02]  /*18260*/  @!P1 IMAD.MOV.U32 R42, RZ, RZ, R78 ;  /* 0x000000ffff2a9224 */ /* 0x001fe400078e004e */
[--C-:B------:R-:W-:Y:S02]  /*18270*/  IMAD.X R79, R79, 0x1, R68.reuse, P5 ;  /* 0x000000014f4f7824 */ /* 0x100fe400028e0644 */
[----:B---3--:R-:W-:-:S03]  /*18280*/  IMAD.X R77, R77, 0x1, R68, P4 ;  /* 0x000000014d4d7824 */ /* 0x008fc600020e0644 */
[----:B------:R0:W-:Y:S04]  /*18290*/  STL [R1+0x27c], R79 ;  /* 0x00027c4f01007387 */ /* 0x0001e80000100800 */
[----:B------:R1:W-:Y:S01]  /*182a0*/  STL [R1+0x114], R77 ;  /* 0x0001144d01007387 */ /* 0x0003e20000100800 */
[----:B----4-:R-:W-:-:S03]  /*182b0*/  IMAD.X R75, R75, 0x1, R68, P3 ;  /* 0x000000014b4b7824 */ /* 0x010fc600018e0644 */
[----:B------:R-:W3:Y:S04]  /*182c0*/  LDL.LU R85, [R1+0x284] ;  /* 0x0002840001557983 */ /* 0x000ee80000300800 */
[----:B------:R4:W-:Y:S04]  /*182d0*/  STL [R1+0x11c], R75 ;  /* 0x00011c4b01007387 */ /* 0x0009e80000100800 */
[----:B------:R-:W3:Y:S01]  /*182e0*/  LDL.LU R83, [R1+0x120] ;  /* 0x0001200001537983 */ /* 0x000ee20000300800 */
[----:B------:R-:W-:-:S03]  /*182f0*/  @!P1 IMAD.MOV.U32 R43, RZ, RZ, R79 ;  /* 0x000000ffff2b9224 */ /* 0x000fc600078e004f */
[----:B------:R-:W3:Y:S04]  /*18300*/  LDL.LU R81, [R1+0x124] ;  /* 0x0001240001517983 */ /* 0x000ee80000300800 */
[----:B0-----:R-:W3:Y:S04]  /*18310*/  LDL.LU R79, [R1+0x24c] ;  /* 0x00024c00014f7983 */ /* 0x001ee80000300800 */
[----:B------:R-:W3:Y:S04]  /*18320*/  LDL.LU R78, [R1+0x250] ;  /* 0x00025000014e7983 */ /* 0x000ee80000300800 */
[----:B------:R0:W3:Y:S02]  /*18330*/  @!P1 LDG.E.U16 R60, desc[UR20][R42.64] ;  /* 0x000000142a3c9981 */ /* 0x0000e4000c1e1500 */
[----:B0-----:R-:W-:-:S02]  /*18340*/  @!P1 IMAD.MOV.U32 R42, RZ, RZ, R76 ;  /* 0x000000ffff2a9224 */ /* 0x001fc400078e004c */
[----:B------:R-:W-:Y:S02]  /*18350*/  @!P1 IMAD.MOV.U32 R43, RZ, RZ, R77 ;  /* 0x000000ffff2b9224 */ /* 0x000fe400078e004d */
[----:B-1----:R-:W3:Y:S04]  /*18360*/  LDL.LU R77, [R1+0x28c] ;  /* 0x00028c00014d7983 */ /* 0x002ee80000300800 */
[----:B------:R-:W3:Y:S04]  /*18370*/  LDL.LU R76, [R1+0x290] ;  /* 0x00029000014c7983 */ /* 0x000ee80000300800 */
[----:B------:R0:W3:Y:S02]  /*18380*/  @!P1 LDG.E.U16 R61, desc[UR20][R42.64] ;  /* 0x000000142a3d9981 */ /* 0x0000e4000c1e1500 */
[----:B0-----:R-:W-:-:S02]  /*18390*/  @!P1 IMAD.MOV.U32 R43, RZ, RZ, R75 ;  /* 0x000000ffff2b9224 */ /* 0x001fc400078e004b */
[----:B------:R-:W-:Y:S01]  /*183a0*/  @!P1 IMAD.MOV.U32 R42, RZ, RZ, R74 ;  /* 0x000000ffff2a9224 */ /* 0x000fe200078e004a */
[----:B----4-:R-:W4:Y:S04]  /*183b0*/  LDL.LU R75, [R1+0x118] ;  /* 0x00011800014b7983 */ /* 0x010f280000300800 */
[----:B------:R-:W4:Y:S01]  /*183c0*/  LDL.LU R74, [R1+0x128] ;  /* 0x00012800014a7983 */ /* 0x000f220000300800 */
[-C--:B--2---:R-:W-:Y:S02]  /*183d0*/  IADD3 R84, P5, PT, R84, R69.reuse, RZ ;  /* 0x0000004554547210 */ /* 0x084fe40007fbe0ff */
[----:B------:R-:W-:Y:S02]  /*183e0*/  PRMT R62, RZ, 0x7610, R62 ;  /* 0x00007610ff3e7816 */ /* 0x000fe4000000003e */
[----:B------:R-:W-:-:S02]  /*183f0*/  IADD3 R82, P4, PT, R82, R69, RZ ;  /* 0x0000004552527210 */ /* 0x000fc40007f9e0ff */
[----:B------:R-:W-:Y:S02]  /*18400*/  PRMT R63, RZ, 0x7610, R63 ;  /* 0x00007610ff3f7816 */ /* 0x000fe4000000003f */
[----:B------:R0:W2:Y:S01]  /*18410*/  @!P1 LDG.E.U16 R62, desc[UR20][R42.64] ;  /* 0x000000142a3e9981 */ /* 0x0000a2000c1e1500 */
[----:B------:R-:W-:Y:S02]  /*18420*/  IADD3 R80, P3, PT, R80, R69, RZ ;  /* 0x0000004550507210 */ /* 0x000fe40007f7e0ff */
[----:B------:R-:W-:Y:S01]  /*18430*/  PRMT R64, RZ, 0x7610, R64 ;  /* 0x00007610ff407816 */ /* 0x000fe20000000040 */
[----:B0-----:R-:W-:Y:S01]  /*18440*/  @!P1 IMAD.MOV.U32 R42, RZ, RZ, R84 ;  /* 0x000000ffff2a9224 */ /* 0x001fe200078e0054 */
[----:B------:R-:W-:Y:S02]  /*18450*/  PRMT R65, RZ, 0x7610, R65 ;  /* 0x00007610ff417816 */ /* 0x000fe40000000041 */
[----:B------:R-:W-:Y:S02]  /*18460*/  PRMT R66, RZ, 0x7610, R66 ;  /* 0x00007610ff427816 */ /* 0x000fe40000000042 */
[----:B------:R-:W-:-:S02]  /*18470*/  PRMT R67, RZ, 0x7610, R67 ;  /* 0x00007610ff437816 */ /* 0x000fc40000000043 */
[----:B------:R-:W-:Y:S01]  /*18480*/  PRMT R73, RZ, 0x7610, R73 ;  /* 0x00007610ff497816 */ /* 0x000fe20000000049 */
[----:B---3--:R-:W-:-:S04]  /*18490*/  IMAD.X R85, R85, 0x1, R68, P5 ;  /* 0x0000000155557824 */ /* 0x008fc800028e0644 */
[----:B------:R-:W-:Y:S02]  /*184a0*/  @!P1 IMAD.MOV.U32 R43, RZ, RZ, R85 ;  /* 0x000000ffff2b9224 */ /* 0x000fe400078e0055 */
[----:B------:R-:W-:-:S03]  /*184b0*/  IMAD.X R83, R83, 0x1, R68, P4 ;  /* 0x0000000153537824 */ /* 0x000fc600020e0644 */
[----:B------:R0:W3:Y:S01]  /*184c0*/  @!P1 LDG.E.U16 R63, desc[UR20][R42.64] ;  /* 0x000000142a3f9981 */ /* 0x0000e2000c1e1500 */
[----:B------:R-:W-:Y:S02]  /*184d0*/  IMAD.X R81, R81, 0x1, R68, P3 ;  /* 0x0000000151517824 */ /* 0x000fe400018e0644 */
[----:B0-----:R-:W-:Y:S02]  /*184e0*/  @!P1 IMAD.MOV.U32 R42, RZ, RZ, R82 ;  /* 0x000000ffff2a9224 */ /* 0x001fe400078e0052 */
[----:B------:R-:W-:Y:S01]  /*184f0*/  @!P1 IMAD.MOV.U32 R43, RZ, RZ, R83 ;  /* 0x000000ffff2b9224 */ /* 0x000fe200078e0053 */
[----:B------:R-:W-:-:S04]  /*18500*/  IADD3 R78, P5, PT, R78, R69, RZ ;  /* 0x000000454e4e7210 */ /* 0x000fc80007fbe0ff */
        /* <DEDUP_REMOVED lines=8> */
[----:B------:R-:W-:-:S05]  /*18590*/  @!P1 IMAD.MOV.U32 R43, RZ, RZ, R79 ;  /* 0x000000ffff2b9224 */ /* 0x000fca00078e004f */
[----:B------:R0:W3:Y:S01]  /*185a0*/  @!P1 LDG.E.U16 R66, desc[UR20][R42.64] ;  /* 0x000000142a429981 */ /* 0x0000e2000c1e1500 */
[----:B----4-:R-:W-:-:S05]  /*185b0*/  IADD3 R74, P3, PT, R74, R69, RZ ;  /* 0x000000454a4a7210 */ /* 0x010fca0007f7e0ff */
[----:B------:R-:W-:Y:S02]  /*185c0*/  IMAD.X R75, R75, 0x1, R68, P3 ;  /* 0x000000014b4b7824 */ /* 0x000fe400018e0644 */
[----:B0-----:R-:W-:Y:S02]  /*185d0*/  @!P1 IMAD.MOV.U32 R42, RZ, RZ, R76 ;  /* 0x000000ffff2a9224 */ /* 0x001fe400078e004c */
[----:B------:R-:W-:-:S05]  /*185e0*/  @!P1 IMAD.MOV.U32 R43, RZ, RZ, R77 ;  /* 0x000000ffff2b9224 */ /* 0x000fca00078e004d */
[----:B------:R0:W4:Y:S02]  /*185f0*/  @!P1 LDG.E.U16 R67, desc[UR20][R42.64] ;  /* 0x000000142a439981 */ /* 0x000124000c1e1500 */
[----:B0-----:R-:W-:Y:S02]  /*18600*/  @!P1 IMAD.MOV.U32 R42, RZ, RZ, R74 ;  /* 0x000000ffff2a9224 */ /* 0x001fe400078e004a */
[----:B------:R-:W-:-:S05]  /*18610*/  @!P1 IMAD.MOV.U32 R43, RZ, RZ, R75 ;  /* 0x000000ffff2b9224 */ /* 0x000fca00078e004b */
[----:B------:R-:W4:Y:S01]  /*18620*/  @!P1 LDG.E.U16 R73, desc[UR20][R42.64] ;  /* 0x000000142a499981 */ /* 0x000f22000c1e1500 */
[----:B------:R-:W-:Y:S06]  /*18630*/  BAR.SYNC.DEFER_BLOCKING 0x0 ;  /* 0x0000000000007b1d */ /* 0x000fec0000010000 */
        /* <DEDUP_REMOVED lines=8> */
[----:B------:R-:W-:Y:S01]  /*186c0*/  STL [R1+0x290], R76 ;  /* 0x0002904c01007387 */ /* 0x000fe20000100800 */
[----:B0-----:R-:W-:-:S03]  /*186d0*/  LOP3.LUT R74, R3, 0x10, RZ, 0x3c, !PT ;  /* 0x00000010034a7812 */ /* 0x001fc600078e3cff */
[----:B------:R-:W-:Y:S04]  /*186e0*/  STS.U16 [R3+UR9+0x4000], R72 ;  /* 0x0040004803007988 */ /* 0x000fe80008000409 */
[----:B------:R-:W-:Y:S04]  /*186f0*/  STS.U16 [R3+UR9+0x4400], R7 ;  /* 0x0044000703007988 */ /* 0x000fe80008000409 */
[----:B------:R-:W-:Y:S04]  /*18700*/  STS.U16 [R3+UR9+0x4800], R15 ;  /* 0x0048000f03007988 */ /* 0x000fe80008000409 */
[----:B------:R-:W-:Y:S04]  /*18710*/  STS.U16 [R3+UR9+0x4c00], R23 ;  /* 0x004c001703007988 */ /* 0x000fe80008000409 */
[----:B------:R-:W-:Y:S04]  /*18720*/  STS.U16 [R3+UR9+0x5000], R31 ;  /* 0x0050001f03007988 */ /* 0x000fe80008000409 */
[----:B------:R-:W-:Y:S04]  /*18730*/  STS.U16 [R3+UR9+0x5400], R39 ;  /* 0x0054002703007988 */ /* 0x000fe80008000409 */
[----:B------:R-:W-:Y:S04]  /*18740*/  STS.U16 [R3+UR9+0x5800], R52 ;  /* 0x0058003403007988 */ /* 0x000fe80008000409 */
[----:B------:R-:W-:Y:S04]  /*18750*/  STS.U16 [R3+UR9+0x5c00], R56 ;  /* 0x005c003803007988 */ /* 0x000fe80008000409 */
[----:B------:R-:W-:Y:S04]  /*18760*/  STL [R1+0x24c], R79 ;  /* 0x00024c4f01007387 */ /* 0x000fe80000100800 */
[----:B------:R-:W-:Y:S04]  /*18770*/  STS.U16 [R74+UR9+0x4080], R50 ;  /* 0x004080324a007988 */ /* 0x000fe80008000409 */
[----:B------:R-:W-:Y:S04]  /*18780*/  STL [R1+0x28c], R77 ;  /* 0x00028c4d01007387 */ /* 0x000fe80000100800 */
[----:B------:R-:W-:Y:S04]  /*18790*/  STS.U16 [R74+UR9+0x4480], R8 ;  /* 0x004480084a007988 */ /* 0x000fe80008000409 */
[----:B------:R0:W-:Y:S04]  /*187a0*/  STL [R1+0x118], R75 ;  /* 0x0001184b01007387 */ /* 0x0001e80000100800 */
[----:B------:R-:W-:Y:S04]  /*187b0*/  STS.U16 [R74+UR9+0x4880], R16 ;  /* 0x004880104a007988 */ /* 0x000fe80008000409 */
[----:B------:R-:W-:Y:S01]  /*187c0*/  STS.U16 [R74+UR9+0x4c80], R24 ;  /* 0x004c80184a007988 */ /* 0x000fe20008000409 */
[----:B0-----:R-:W-:-:S03]  /*187d0*/  LOP3.LUT R75, R3, 0x20, RZ, 0x3c, !PT ;  /* 0x00000020034b7812 */ /* 0x001fc600078e3cff */
[----:B------:R-:W-:Y:S04]  /*187e0*/  STS.U16 [R74+UR9+0x5080], R32 ;  /* 0x005080204a007988 */ /* 0x000fe80008000409 */
[----:B------:R-:W-:Y:S04]  /*187f0*/  STS.U16 [R74+UR9+0x5480], R40 ;  /* 0x005480284a007988 */ /* 0x000fe80008000409 */
[----:B------:R-:W-:Y:S04]  /*18800*/  STS.U16 [R74+UR9+0x5880], R53 ;  /* 0x005880354a007988 */ /* 0x000fe80008000409 */
[----:B------:R0:W-:Y:S04]  /*18810*/  STS.U16 [R74+UR9+0x5c80], R58 ;  /* 0x005c803a4a007988 */ /* 0x0001e80008000409 */
[----:B------:R-:W-:Y:S04]  /*18820*/  STS.U16 [R75+UR9+0x4100], R46 ;  /* 0x0041002e4b007988 */ /* 0x000fe80008000409 */
[----:B------:R-:W-:Y:S01]  /*18830*/  STS.U16 [R75+UR9+0x4500], R9 ;  /* 0x004500094b007988 */ /* 0x000fe20008000409 */
[----:B0-----:R-:W-:-:S03]  /*18840*/  LOP3.LUT R74, R3, 0x30, RZ, 0x3c, !PT ;  /* 0x00000030034a7812 */ /* 0x001fc600078e3cff */
[----:B------:R-:W-:Y:S04]  /*18850*/  STS.U16 [R75+UR9+0x4900], R17 ;  /* 0x004900114b007988 */ /* 0x000fe80008000409 */
[----:B------:R-:W-:Y:S04]  /*18860*/  STS.U16 [R75+UR9+0x4d00], R25 ;  /* 0x004d00194b007988 */ /* 0x000fe80008000409 */
        /* <DEDUP_REMOVED lines=13> */
[----:B------:R1:W-:Y:S04]  /*18940*/  STS.U16 [R75+UR9+0x4200], R44 ;  /* 0x0042002c4b007988 */ /* 0x0003e80008000409 */
[----:B------:R1:W-:Y:S01]  /*18950*/  STS.U16 [R75+UR9+0x4600], R11 ;  /* 0x0046000b4b007988 */ /* 0x0003e20008000409 */
[----:B0-----:R-:W-:-:S03]  /*18960*/  LOP3.LUT R74, R3, 0x50, RZ, 0x3c, !PT ;  /* 0x00000050034a7812 */ /* 0x001fc600078e3cff */
[----:B------:R1:W-:Y:S04]  /*18970*/  STS.U16 [R75+UR9+0x4a00], R19 ;  /* 0x004a00134b007988 */ /* 0x0003e80008000409 */
[----:B------:R1:W-:Y:S04]  /*18980*/  STS.U16 [R75+UR9+0x4e00], R27 ;  /* 0x004e001b4b007988 */ /* 0x0003e80008000409 */
[----:B------:R1:W-:Y:S04]  /*18990*/  STS.U16 [R75+UR9+0x5200], R35 ;  /* 0x005200234b007988 */ /* 0x0003e80008000409 */
[----:B------:R1:W-:Y:S04]  /*189a0*/  STS.U16 [R75+UR9+0x5600], R48 ;  /* 0x005600304b007988 */ /* 0x0003e80008000409 */
[----:B------:R1:W-:Y:S04]  /*189b0*/  STS.U16 [R75+UR9+0x5a00], R57 ;  /* 0x005a00394b007988 */ /* 0x0003e80008000409 */
[----:B--2---:R1:W-:Y:S01]  /*189c0*/  STS.U16 [R75+UR9+0x5e00], R62 ;  /* 0x005e003e4b007988 */ /* 0x0043e20008000409 */
[----:B------:R-:W-:-:S03]  /*189d0*/  LOP3.LUT R8, R3, 0x60, RZ, 0x3c, !PT ;  /* 0x0000006003087812 */ /* 0x000fc600078e3cff */
[----:B------:R1:W-:Y:S04]  /*189e0*/  STS.U16 [R74+UR9+0x4280], R4 ;  /* 0x004280044a007988 */ /* 0x0003e80008000409 */
[----:B------:R1:W-:Y:S04]  /*189f0*/  STS.U16 [R74+UR9+0x4680], R12 ;  /* 0x0046800c4a007988 */ /* 0x0003e80008000409 */
[----:B------:R1:W-:Y:S04]  /*18a00*/  STS.U16 [R74+UR9+0x4a80], R20 ;  /* 0x004a80144a007988 */ /* 0x0003e80008000409 */
[----:B------:R1:W-:Y:S04]  /*18a10*/  STS.U16 [R74+UR9+0x4e80], R28 ;  /* 0x004e801c4a007988 */ /* 0x0003e80008000409 */
[----:B------:R1:W-:Y:S04]  /*18a20*/  STS.U16 [R74+UR9+0x5280], R36 ;  /* 0x005280244a007988 */ /* 0x0003e80008000409 */
[----:B------:R1:W-:Y:S04]  /*18a30*/  STS.U16 [R74+UR9+0x5680], R49 ;  /* 0x005680314a007988 */ /* 0x0003e80008000409 */
[----:B------:R1:W-:Y:S04]  /*18a40*/  STS.U16 [R74+UR9+0x5a80], R60 ;  /* 0x005a803c4a007988 */ /* 0x0003e80008000409 */
[----:B---3--:R1:W-:Y:S01]  /*18a50*/  STS.U16 [R74+UR9+0x5e80], R64 ;  /* 0x005e80404a007988 */ /* 0x0083e20008000409 */
        /* <DEDUP_REMOVED lines=15> */
[----:B----4-:R1:W-:Y:S04]  /*18b50*/  STS.U16 [R7+UR9+0x5b80], R67 ;  /* 0x005b804307007988 */ /* 0x0103e80008000409 */
[----:B------:R1:W-:Y:S01]  /*18b60*/  STS.U16 [R7+UR9+0x5f80], R73 ;  /* 0x005f804907007988 */ /* 0x0003e20008000409 */
[----:B------:R0:W-:Y:S06]  /*18b70*/  MEMBAR.ALL.CTA ;  /* 0x0000000000007992 */ /* 0x0001ec0000008000 */
[----:B0-----:R-:W0:Y:S01]  /*18b80*/  FENCE.VIEW.ASYNC.S ;  /* 0x00000000000073c6 */ /* 0x001e220000000000 */
[----:B------:R-:W-:-:S04]  /*18b90*/  ULEA UR6, UR18, UR9, 0x3 ;  /* 0x0000000912067291 */ /* 0x000fc8000f8e18ff */
[----:B------:R-:W-:Y:S01]  /*18ba0*/  UIADD3 UR6, UPT, UPT, UR6, 0x8000, URZ ;  /* 0x0000800006067890 */ /* 0x000fe2000fffe0ff */
[----:B0-----:R-:W-:Y:S06]  /*18bb0*/  BAR.SYNC.DEFER_BLOCKING 0x0 ;  /* 0x0000000000007b1d */ /* 0x001fec0000010000 */
[----:B-1----:R-:W-:Y:S05]  /*18bc0*/  @P0 BRA `(.L_x_10) ;  /* 0x0000000000900947 */ /* 0x002fea0003800000 */
[----:B------:R-:W-:Y:S02]  /*18bd0*/  UIADD3 UR19, UPT, UPT, UR8, 0x48, URZ ;  /* 0x0000004808137890 */ /* 0x000fe4000fffe0ff */
[----:B------:R-:W-:Y:S02]  /*18be0*/  UIADD3 UR36, UPT, UPT, UR8, 0x50, URZ ;  /* 0x0000005008247890 */ /* 0x000fe4000fffe0ff */
[----:B------:R-:W-:Y:S02]  /*18bf0*/  UIADD3 UR37, UPT, UPT, UR8, 0x58, URZ ;  /* 0x0000005808257890 */ /* 0x000fe4000fffe0ff */
[----:B------:R-:W-:Y:S02]  /*18c00*/  UIADD3 UR42, UPT, UPT, UR8, 0x60, URZ ;  /* 0x00000060082a7890 */ /* 0x000fe4000fffe0ff */
[----:B------:R-:W-:Y:S02]  /*18c10*/  UIADD3 UR43, UPT, UPT, UR8, 0x68, URZ ;  /* 0x00000068082b7890 */ /* 0x000fe4000fffe0ff */
[----:B------:R-:W-:Y:S01]  /*18c20*/  UIADD3 UR48, UPT, UPT, UR8, 0x70, URZ ;  /* 0x0000007008307890 */ /* 0x000fe2000fffe0ff */
[----:B------:R-:W-:Y:S01]  /*18c30*/  UMOV UR16, 0x0 ;  /* 0x0000000000107882 */ /* 0x000fe20000000000 */
[----:B------:R-:W-:Y:S01]  /*18c40*/  UMOV UR17, 0x8100010 ;  /* 0x0810001000117882 */ /* 0x000fe20000000000 */
[----:B------:R-:W-:Y:S01]  /*18c50*/  UMOV UR13, 0x40004040 ;  /* 0x40004040000d7882 */ /* 0x000fe20000000000 */
[----:B------:R-:W-:-:S02]  /*18c60*/  UIADD3 UR49, UPT, UPT, UR8, 0x78, URZ ;  /* 0x0000007808317890 */ /* 0x000fc4000fffe0ff */
[----:B------:R0:W-:Y:S01]  /*18c70*/  UTCHMMA tmem[UR11], gdesc[UR12], tmem[UR8], tmem[UR16], idesc[UR17], UPT ;  /* 0x00ff100c0b0079ea */ /* 0x0001e2000b800008 */
[----:B------:R-:W-:Y:S01]  /*18c80*/  UMOV UR34, 0x0 ;  /* 0x0000000000227882 */ /* 0x000fe20000000000 */
[----:B------:R-:W-:Y:S01]  /*18c90*/  UMOV UR35, 0x8100010 ;  /* 0x0810001000237882 */ /* 0x000fe20000000000 */
[----:B------:R-:W-:Y:S01]  /*18ca0*/  UMOV UR38, 0x0 ;  /* 0x0000000000267882 */ /* 0x000fe20000000000 */
[----:B------:R-:W-:Y:S01]  /*18cb0*/  UMOV UR39, 0x8100010 ;  /* 0x0810001000277882 */ /* 0x000fe20000000000 */
        /* <DEDUP_REMOVED lines=21> */
.L_x_10:
[----:B------:R-:W2:Y:S04]  /*18e10*/  LDL R5, [R1+0x6b4] ;  /* 0x0006b40001057983 */ /* 0x000ea80000100800 */
[----:B------:R-:W2:Y:S01]  /*18e20*/  LDL R4, [R1+0xb4] ;  /* 0x0000b40001047983 */ /* 0x000ea20000100800 */
[----:B------:R-:W-:-:S04]  /*18e30*/  UIADD3 UR18, UPT, UPT, UR18, 0x1, URZ ;  /* 0x0000000112127890 */ /* 0x000fc8000fffe0ff */
[----:B------:R-:W-:-:S04]  /*18e40*/  UISETP.GT.AND UP1, UPT, UR18, 0x1, UPT ;  /* 0x000000011200788c */ /* 0x000fc8000bf24270 */
[----:B0-----:R-:W-:Y:S02]  /*18e50*/  USEL UR4, URZ, 0x1, !UP1 ;  /* 0x00000001ff047887 */ /* 0x001fe4000c800000 */
[----:B------:R-:W-:Y:S02]  /*18e60*/  USEL UR18, UR18, URZ, !UP1 ;  /* 0x000000ff12127287 */ /* 0x000fe4000c800000 */
[----:B------:R-:W-:-:S03]  /*18e70*/  ULOP3.LUT UR7, UR5, UR4, URZ, 0x3c, !UPT ;  /* 0x0000000405077292 */ /* 0x000fc6000f8e3cff */
[----:B------:R-:W-:-:S04]  /*18e80*/  UMOV UR4, UR5 ;  /* 0x0000000500047c82 */ /* 0x000fc80008000000 */
[----:B------:R-:W-:Y:S01]  /*18e90*/  UMOV UR5, UR7 ;  /* 0x0000000700057c82 */ /* 0x000fe20008000000 */
[----:B--2---:R-:W-:-:S13]  /*18ea0*/  ISETP.NE.U32.AND P1, PT, R4, R5, PT ;  /* 0x000000050400720c */ /* 0x004fda0003f25070 */
[----:B------:R-:W-:Y:S05]  /*18eb0*/  @P1 BRA `(.L_x_11) ;  /* 0xffffff6000581947 */ /* 0x000fea000383ffff */
.L_x_8:
[----:B------:R-:W2:Y:S01]  /*18ec0*/  LDL.LU R8, [R1+0x6d4] ;  /* 0x0006d40001087983 */ /* 0x000ea20000300800 */
[----:B------:R-:W0:Y:S01]  /*18ed0*/  LDC R9, c[0x0][0x3a0] ;  /* 0x0000e800ff097b82 */ /* 0x000e220000000800 */
[----:B------:R-:W2:Y:S02]  /*18ee0*/  LDCU UR5, c[0x0][0x3b4] ;  /* 0x00007680ff0577ac */ /* 0x000ea40008000800 */
[----:B------:R-:W3:Y:S01]  /*18ef0*/  LDL R7, [R1+0xb8] ;  /* 0x0000b80001077983 */ /* 0x000ee20000100800 */
[----:B------:R-:W3:Y:S03]  /*18f00*/  LDCU UR7, c[0x0][0x3b8] ;  /* 0x00007700ff0777ac */ /* 0x000ee60008000800 */
[----:B------:R-:W4:Y:S01]  /*18f10*/  LDL.LU R6, [R1+0x6e0] ;  /* 0x0006e00001067983 */ /* 0x000f220000300800 */
[----:B------:R-:W1:Y:S03]  /*18f20*/  LDCU.128 UR12, c[0x0][0x390] ;  /* 0x00007200ff0c77ac */ /* 0x000e660008000c00 */
[----:B------:R-:W4:Y:S04]  /*18f30*/  LDL.LU R5, [R1+0x6dc] ;  /* 0x0006dc0001057983 */ /* 0x000f280000300800 */
[----:B------:R-:W4:Y:S01]  /*18f40*/  LDL.LU R4, [R1+0x6d8] ;  /* 0x0006d80001047983 */ /* 0x000f220000300800 */
[----:B0-----:R-:W-:-:S05]  /*18f50*/  VIADD R9, R9, 0x7f ;  /* 0x0000007f09097836 */ /* 0x001fca0000000000 */
[----:B------:R-:W-:Y:S01]  /*18f60*/  ISETP.GE.AND P5, PT, R9, 0x80, PT ;  /* 0x000000800900780c */ /* 0x000fe20003fa6270 */
[C---:B--2--5:R-:W-:Y:S01]  /*18f70*/  IMAD R0, R8.reuse, UR5, RZ ;  /* 0x0000000508007c24 */ /* 0x064fe2000f8e02ff */
[----:B-1----:R-:W-:Y:S01]  /*18f80*/  ISETP.GE.AND P0, PT, R8, UR14, PT ;  /* 0x0000000e08007c0c */ /* 0x002fe2000bf06270 */
[----:B---3--:R-:W-:-:S03]  /*18f90*/  IMAD R3, R7, UR7, RZ ;  /* 0x0000000707037c24 */ /* 0x008fc6000f8e02ff */
[----:B------:R-:W-:Y:S01]  /*18fa0*/  LEA R84, P1, R0, UR12, 0x1 ;  /* 0x0000000c00547c11 */ /* 0x000fe2000f8208ff */
[----:B------:R-:W-:Y:S01]  /*18fb0*/  VIADD R69, R3, UR7 ;  /* 0x0000000703457c36 */ /* 0x000fe20008000000 */
[----:B----4-:R-:W-:Y:S02]  /*18fc0*/  ISETP.LT.AND P4, PT, R6, UR15, !P0 ;  /* 0x0000000f06007c0c */ /* 0x010fe4000c781270 */
[----:B------:R-:W-:Y:S01]  /*18fd0*/  LEA.HI.X.SX32 R0, R0, UR13, 0x1, P1 ;  /* 0x0000000d00007c11 */ /* 0x000fe200088f0eff */
[----:B------:R-:W-:Y:S01]  /*18fe0*/  VIADD R71, R69, UR7 ;  /* 0x0000000745477c36 */ /* 0x000fe20008000000 */
[----:B------:R-:W-:Y:S02]  /*18ff0*/  ISETP.LT.AND P6, PT, R5, UR15, !P0 ;  /* 0x0000000f05007c0c */ /* 0x000fe4000c7c1270 */
[----:B------:R-:W-:Y:S01]  /*19000*/  ISETP.LT.AND P3, PT, R4, UR15, !P0 ;  /* 0x0000000f04007c0c */ /* 0x000fe2000c761270 */
[----:B------:R-:W-:-:S12]  /*19010*/  @!P5 BRA `(.L_x_12) ;  /* 0x000000000010d947 */ /* 0x000fd80003800000 */
[----:B------:R-:W-:-:S06]  /*19020*/  USHF.L.U32 UR4, UR4, 0x1f, URZ ;  /* 0x0000001f04047899 */ /* 0x000fcc00080006ff */
[----:B------:R-:W-:-:S04]  /*19030*/  IMAD.U32 R2, RZ, RZ, UR4 ;  /* 0x00000004ff027e24 */ /* 0x000fc8000f8e00ff */
[----:B------:R-:W0:Y:S02]  /*19040*/  SYNCS.PHASECHK.TRANS64.TRYWAIT P1, [UR6], R2 ;  /* 0x00000002ff0075a7 */ /* 0x000e240008021106 */
[----:B0-----:R-:W-:Y:S05]  /*19050*/  @!P1 BRA `(.L_x_13) ;  /* 0x0000001c00b09947 */ /* 0x001fea0003800000 */
.L_x_12:
[----:B------:R-:W2:Y:S04]  /*19060*/  LDL.LU R68, [R1+0xb8] ;  /* 0x0000b80001447983 */ /* 0x000ea80000300800 */
[----:B------:R-:W3:Y:S04]  /*19070*/  LDL.LU R88, [R1+0x70c] ;  /* 0x00070c0001587983 */ /* 0x000ee80000300800 */
[----:B------:R-:W4:Y:S01]  /*19080*/  LDL.LU R87, [R1+0x708] ;  /* 0x0007080001577983 */ /* 0x000f220000300800 */
[----:B------:R-:W-:Y:S01]  /*19090*/  VIADD R73, R71, UR7 ;  /* 0x0000000747497c36 */ /* 0x000fe20008000000 */
[----:B------:R-:W-:Y:S03]  /*190a0*/  BAR.SYNC.DEFER_BLOCKING 0x0 ;  /* 0x0000000000007b1d */ /* 0x000fe60000010000 */
[----:B------:R-:W-:Y:S01]  /*190b0*/  VIADD R75, R73, UR7 ;  /* 0x00000007494b7c36 */ /* 0x000fe20008000000 */
[----:B------:R-:W-:-:S02]  /*190c0*/  LEA R2, P1, R3, R84, 0x1 ;  /* 0x0000005403027211 */ /* 0x000fc400078208ff */
[----:B------:R-:W5:Y:S04]  /*190d0*/  LDL.LU R92, [R1+0x71c] ;  /* 0x00071c00015c7983 */ /* 0x000f680000300800 */
[----:B------:R-:W3:Y:S01]  /*190e0*/  LDL.LU R86, [R1+0x728] ;  /* 0x0007280001567983 */ /* 0x000ee20000300800 */
[----:B------:R-:W0:Y:S02]  /*190f0*/  @!P2 SYNCS.CCTL.IV [UR9+0x8000] ;  /* 0x00800000ff00a9b1 */ /* 0x000e240008000009 */
[----:B0-----:R-:W-:Y:S06]  /*19100*/  BAR.SYNC.DEFER_BLOCKING 0x0 ;  /* 0x0000000000007b1d */ /* 0x001fec0000010000 */
[----:B------:R-:W0:Y:S01]  /*19110*/  LDTM.x64 R4, tmem[UR10] ;  /* 0x0000000a000479ee */ /* 0x000e220008340000 */
[----:B------:R-:W-:Y:S01]  /*19120*/  VIADD R77, R75, UR7 ;  /* 0x000000074b4d7c36 */ /* 0x000fe20008000000 */
[----:B------:R-:W-:Y:S01]  /*19130*/  LEA.HI.X.SX32 R3, R3, R0, 0x1, P1 ;  /* 0x0000000003037211 */ /* 0x000fe200008f0eff */
[----:B------:R-:W5:Y:S01]  /*19140*/  LDL.LU R91, [R1+0x740] ;  /* 0x00074000015b7983 */ /* 0x000f620000300800 */
[----:B------:R-:W-:Y:S01]  /*19150*/  LEA R70, P1, R71, R84, 0x1 ;  /* 0x0000005447467211 */ /* 0x000fe200078208ff */
[----:B------:R-:W-:-:S02]  /*19160*/  VIADD R79, R77, UR7 ;  /* 0x000000074d4f7c36 */ /* 0x000fc40008000000 */
[----:B------:R-:W5:Y:S01]  /*19170*/  LDL.LU R90, [R1+0x73c] ;  /* 0x00073c00015a7983 */ /* 0x000f620000300800 */
[----:B------:R-:W-:Y:S01]  /*19180*/  LEA.HI.X.SX32 R71, R71, R0, 0x1, P1 ;  /* 0x0000000047477211 */ /* 0x000fe200008f0eff */
[----:B------:R-:W1:Y:S01]  /*19190*/  @!P2 SYNCS.CCTL.IV [UR9+0x8008] ;  /* 0x00800800ff00a9b1 */ /* 0x000e620008000009 */
[----:B------:R-:W-:Y:S01]  /*191a0*/  LEA R74, P1, R75, R84, 0x1 ;  /* 0x000000544b4a7211 */ /* 0x000fe200078208ff */
[----:B------:R-:W-:Y:S01]  /*191b0*/  VIADD R81, R79, UR7 ;  /* 0x000000074f517c36 */ /* 0x000fe20008000000 */
[----:B------:R-:W5:Y:S01]  /*191c0*/  LDL.LU R89, [R1+0x738] ;  /* 0x0007380001597983 */ /* 0x000f620000300800 */
[----:B------:R-:W-:Y:S01]  /*191d0*/  NOP ;  /* 0x0000000000007918 */ /* 0x000fe20000000000 */
[----:B------:R-:W-:Y:S01]  /*191e0*/  LEA.HI.X.SX32 R75, R75, R0, 0x1, P1 ;  /* 0x000000004b4b7211 */ /* 0x000fe200008f0eff */
[----:B------:R-:W-:Y:S01]  /*191f0*/  VIADD R85, R81, UR7 ;  /* 0x0000000751557c36 */ /* 0x000fe20008000000 */
[----:B------:R-:W-:Y:S02]  /*19200*/  LEA R78, P1, R79, R84, 0x1 ;  /* 0x000000544f4e7211 */ /* 0x000fe400078208ff */
[----:B0-----:R-:W-:-:S02]  /*19210*/  F2FP.F16.F32.PACK_AB R4, R5, R4 ;  /* 0x000000040504723e */ /* 0x001fc400000000ff */
[----:B------:R-:W-:Y:S02]  /*19220*/  LEA.HI.X.SX32 R79, R79, R0, 0x1, P1 ;  /* 0x000000004f4f7211 */ /* 0x000fe400008f0eff */
[C---:B------:R-:W-:Y:S02]  /*19230*/  LEA R82, P1, R85.reuse, R84, 0x1 ;  /* 0x0000005455527211 */ /* 0x040fe400078208ff */
[----:B------:R-:W-:Y:S02]  /*19240*/  PRMT R5, R4, 0x7632, R5 ;  /* 0x0000763204057816 */ /* 0x000fe40000000005 */
[----:B------:R-:W-:Y:S02]  /*19250*/  LEA.HI.X.SX32 R83, R85, R0, 0x1, P1 ;  /* 0x0000000055537211 */ /* 0x000fe400008f0eff */
[----:B------:R-:W-:Y:S02]  /*19260*/  F2FP.F16.F32.PACK_AB R8, R9, R8 ;  /* 0x000000080908723e */ /* 0x000fe400000000ff */
[----:B------:R-:W-:-:S02]  /*19270*/  F2FP.F16.F32.PACK_AB R10, R11, R10 ;  /* 0x0000000a0b0a723e */ /* 0x000fc400000000ff */
[----:B------:R-:W-:Y:S02]  /*19280*/  F2FP.F16.F32.PACK_AB R12, R13, R12 ;  /* 0x0000000c0d0c723e */ /* 0x000fe400000000ff */
[----:B--2---:R-:W-:Y:S02]  /*19290*/  ISETP.LT.AND P5, PT, R68, UR15, !P0 ;  /* 0x0000000f44007c0c */ /* 0x004fe4000c7a1270 */
[----:B------:R-:W-:-:S04]  /*192a0*/  LEA R68, P2, R69, R84, 0x1 ;  /* 0x0000005445447211 */ /* 0x000fc800078408ff */
[----:B------:R-:W-:Y:S02]  /*192b0*/  LEA.HI.X.SX32 R69, R69, R0, 0x1, P2 ;  /* 0x0000000045457211 */ /* 0x000fe400010f0eff */
[----:B------:R-:W-:-:S04]  /*192c0*/  LEA R72, P2, R73, R84, 0x1 ;  /* 0x0000005449487211 */ /* 0x000fc800078408ff */
[----:B------:R-:W-:Y:S02]  /*192d0*/  LEA.HI.X.SX32 R73, R73, R0, 0x1, P2 ;  /* 0x0000000049497211 */ /* 0x000fe400010f0eff */
[----:B------:R-:W-:-:S04]  /*192e0*/  LEA R76, P2, R77, R84, 0x1 ;  /* 0x000000544d4c7211 */ /* 0x000fc800078408ff */
[----:B------:R-:W-:Y:S02]  /*192f0*/  LEA.HI.X.SX32 R77, R77, R0, 0x1, P2 ;  /* 0x000000004d4d7211 */ /* 0x000fe400010f0eff */
[----:B------:R-:W-:Y:S01]  /*19300*/  LEA R80, P2, R81, R84, 0x1 ;  /* 0x0000005451507211 */ /* 0x000fe200078408ff */
[----:B------:R-:W-:Y:S01]  /*19310*/  @P5 STG.E.U16 desc[UR20][R2.64], R4 ;  /* 0x0000000402005986 */ /* 0x000fe2000c101514 */
[----:B----4-:R-:W-:Y:S02]  /*19320*/  ISETP.LT.AND P1, PT, R87, UR15, !P0 ;  /* 0x0000000f57007c0c */ /* 0x010fe4000c721270 */
[----:B------:R-:W-:Y:S01]  /*19330*/  LEA.HI.X.SX32 R81, R81, R0, 0x1, P2 ;  /* 0x0000000051517211 */ /* 0x000fe200010f0eff */
[----:B------:R0:W-:Y:S01]  /*19340*/  @P4 STG.E.U16 desc[UR20][R68.64], R5 ;  /* 0x0000000544004986 */ /* 0x0001e2000c101514 */
[----:B---3--:R-:W-:Y:S02]  /*19350*/  ISETP.LT.AND P2, PT, R88, UR15, !P0 ;  /* 0x0000000f58007c0c */ /* 0x008fe4000c741270 */
[----:B------:R-:W-:Y:S01]  /*19360*/  ISETP.LT.AND P4, PT, R86, UR15, !P0 ;  /* 0x0000000f56007c0c */ /* 0x000fe2000c781270 */
[----:B------:R-:W2:Y:S04]  /*19370*/  LDL.LU R88, [R1+0x734] ;  /* 0x0007340001587983 */ /* 0x000ea80000300800 */
[----:B------:R-:W3:Y:S04]  /*19380*/  LDL.LU R87, [R1+0x730] ;  /* 0x0007300001577983 */ /* 0x000ee80000300800 */
[----:B------:R-:W4:Y:S04]  /*19390*/  LDL.LU R86, [R1+0x750] ;  /* 0x0007500001567983 */ /* 0x000f280000300800 */
[----:B0-----:R-:W4:Y:S04]  /*193a0*/  LDL.LU R69, [R1+0x74c] ;  /* 0x00074c0001457983 */ /* 0x001f280000300800 */
[----:B------:R-:W4:Y:S04]  /*193b0*/  LDL.LU R9, [R1+0x754] ;  /* 0x0007540001097983 */ /* 0x000f280000300800 */
[----:B------:R-:W4:Y:S04]  /*193c0*/  LDL.LU R68, [R1+0x758] ;  /* 0x0007580001447983 */ /* 0x000f280000300800 */
[----:B------:R-:W4:Y:S04]  /*193d0*/  LDL.LU R11, [R1+0x760] ;  /* 0x00076000010b7983 */ /* 0x000f280000300800 */
[----:B------:R-:W4:Y:S01]  /*193e0*/  LDL.LU R13, [R1+0x764] ;  /* 0x00076400010d7983 */ /* 0x000f220000300800 */
[----:B------:R-:W-:-:S04]  /*193f0*/  F2FP.F16.F32.PACK_AB R6, R7, R6 ;  /* 0x000000060706723e */ /* 0x000fc800000000ff */
[----:B------:R-:W-:Y:S01]  /*19400*/  PRMT R2, R6, 0x7632, R2 ;  /* 0x0000763206027816 */ /* 0x000fe20000000002 */
[----:B------:R-:W-:Y:S01]  /*19410*/  @P6 STG.E.U16 desc[UR20][R70.64], R6 ;  /* 0x0000000646006986 */ /* 0x000fe2000c101514 */
[----:B-----5:R-:W-:Y:S02]  /*19420*/  ISETP.LT.AND P5, PT, R92, UR15, !P0 ;  /* 0x0000000f5c007c0c */ /* 0x020fe4000c7a1270 */
[----:B------:R-:W-:Y:S01]  /*19430*/  ISETP.LT.AND P6, PT, R91, UR15, !P0 ;  /* 0x0000000f5b007c0c */ /* 0x000fe2000c7c1270 */
[----:B------:R0:W-:Y:S01]  /*19440*/  @P3 STG.E.U16 desc[UR20][R72.64], R2 ;  /* 0x0000000248003986 */ /* 0x0001e2000c101514 */
[----:B------:R-:W-:-:S03]  /*19450*/  VIADD R85, R85, UR7 ;  /* 0x0000000755557c36 */ /* 0x000fc60008000000 */
[----:B------:R-:W-:Y:S01]  /*19460*/  @P2 STG.E.U16 desc[UR20][R74.64], R8 ;  /* 0x000000084a002986 */ /* 0x000fe2000c101514 */
[----:B0-----:R-:W-:Y:S01]  /*19470*/  PRMT R2, R8, 0x7632, R2 ;  /* 0x0000763208027816 */ /* 0x001fe20000000002 */
[----:B------:R-:W-:Y:S01]  /*19480*/  VIADD R6, R85, UR7 ;  /* 0x0000000755067c36 */ /* 0x000fe20008000000 */
[----:B------:R-:W-:-:S03]  /*19490*/  ISETP.LT.AND P3, PT, R90, UR15, !P0 ;  /* 0x0000000f5a007c0c */ /* 0x000fc6000c761270 */
[----:B------:R0:W-:Y:S01]  /*194a0*/  @P1 STG.E.U16 desc[UR20][R76.64], R2 ;  /* 0x000000024c001986 */ /* 0x0001e2000c101514 */
[----:B------:R-:W-:-:S03]  /*194b0*/  ISETP.LT.AND P2, PT, R89, UR15, !P0 ;  /* 0x0000000f59007c0c */ /* 0x000fc6000c741270 */
[----:B------:R-:W-:Y:S01]  /*194c0*/  @P5 STG.E.U16 desc[UR20][R78.64], R10 ;  /* 0x0000000a4e005986 */ /* 0x000fe2000c101514 */
[----:B0-----:R-:W-:-:S05]  /*194d0*/  PRMT R2, R10, 0x7632, R2 ;  /* 0x000076320a027816 */ /* 0x001fca0000000002 */
[----:B------:R0:W-:Y:S04]  /*194e0*/  @P4 STG.E.U16 desc[UR20][R80.64], R2 ;  /* 0x0000000250004986 */ /* 0x0001e8000c101514 */
[----:B------:R-:W-:Y:S01]  /*194f0*/  @P6 STG.E.U16 desc[UR20][R82.64], R12 ;  /* 0x0000000c52006986 */ /* 0x000fe2000c101514 */
[-C--:B------:R-:W-:Y:S02]  /*19500*/  LEA R4, P6, R6, R84.reuse, 0x1 ;  /* 0x0000005406047211 */ /* 0x080fe400078c08ff */
[----:B------:R-:W-:Y:S02]  /*19510*/  PRMT R7, R12, 0x7632, R7 ;  /* 0x000076320c077816 */ /* 0x000fe40000000007 */
[----:B0-----:R-:W-:Y:S02]  /*19520*/  LEA R2, P4, R85, R84, 0x1 ;  /* 0x0000005455027211 */ /* 0x001fe400078808ff */
[----:B------:R-:W-:-:S02]  /*19530*/  F2FP.F16.F32.PACK_AB R14, R15, R14 ;  /* 0x0000000e0f0e723e */ /* 0x000fc400000000ff */
[-C--:B------:R-:W-:Y:S02]  /*19540*/  LEA.HI.X.SX32 R3, R85, R0.reuse, 0x1, P4 ;  /* 0x0000000055037211 */ /* 0x080fe400020f0eff */
[C---:B------:R-:W-:Y:S01]  /*19550*/  LEA.HI.X.SX32 R5, R6.reuse, R0, 0x1, P6 ;  /* 0x0000000006057211 */ /* 0x040fe200030f0eff */
[----:B------:R-:W-:Y:S02]  /*19560*/  VIADD R6, R6, UR7 ;  /* 0x0000000706067c36 */ /* 0x000fe40008000000 */
[----:B------:R0:W-:Y:S04]  /*19570*/  @P3 STG.E.U16 desc[UR20][R2.64], R7 ;  /* 0x0000000702003986 */ /* 0x0001e8000c101514 */
[----:B------:R5:W-:Y:S01]  /*19580*/  @P2 STG.E.U16 desc[UR20][R4.64], R14 ;  /* 0x0000000e04002986 */ /* 0x000be2000c101514 */
[C---:B0-----:R-:W-:Y:S01]  /*19590*/  LEA R2, P6, R6.reuse, R84, 0x1 ;  /* 0x0000005406027211 */ /* 0x041fe200078c08ff */
[----:B-----5:R-:W-:-:S03]  /*195a0*/  VIADD R5, R6, UR7 ;  /* 0x0000000706057c36 */ /* 0x020fc60008000000 */
[----:B------:R-:W-:Y:S02]  /*195b0*/  LEA.HI.X.SX32 R3, R6, R0, 0x1, P6 ;  /* 0x0000000006037211 */ /* 0x000fe400030f0eff */
[----:B------:R-:W-:Y:S01]  /*195c0*/  PRMT R7, R14, 0x7632, R7 ;  /* 0x000076320e077816 */ /* 0x000fe20000000007 */
[C---:B------:R-:W-:Y:S01]  /*195d0*/  VIADD R6, R5.reuse, UR7 ;  /* 0x0000000705067c36 */ /* 0x040fe20008000000 */
[----:B------:R-:W-:Y:S02]  /*195e0*/  LEA R4, P6, R5, R84, 0x1 ;  /* 0x0000005405047211 */ /* 0x000fe400078c08ff */
[----:B------:R-:W-:Y:S02]  /*195f0*/  F2FP.F16.F32.PACK_AB R16, R17, R16 ;  /* 0x000000101110723e */ /* 0x000fe400000000ff */
[----:B------:R-:W-:Y:S02]  /*19600*/  LEA.HI.X.SX32 R5, R5, R0, 0x1, P6 ;  /* 0x0000000005057211 */ /* 0x000fe400030f0eff */
[----:B--2---:R-:W-:-:S02]  /*19610*/  ISETP.LT.AND P1, PT, R88, UR15, !P0 ;  /* 0x0000000f58007c0c */ /* 0x004fc4000c721270 */
[----:B---3--:R-:W-:Y:S02]  /*19620*/  ISETP.LT.AND P5, PT, R87, UR15, !P0 ;  /* 0x0000000f57007c0c */ /* 0x008fe4000c7a1270 */
[----:B----4-:R-:W-:Y:S02]  /*19630*/  ISETP.LT.AND P2, PT, R9, UR15, !P0 ;  /* 0x0000000f09007c0c */ /* 0x010fe4000c741270 */
[----:B------:R-:W2:Y:S01]  /*19640*/  LDL.LU R9, [R1+0x774] ;  /* 0x0007740001097983 */ /* 0x000ea20000300800 */
[----:B------:R-:W-:-:S06]  /*19650*/  ISETP.LT.AND P4, PT, R86, UR15, !P0 ;  /* 0x0000000f56007c0c */ /* 0x000fcc000c781270 */
[----:B------:R0:W-:Y:S04]  /*19660*/  @P1 STG.E.U16 desc[UR20][R2.64], R7 ;  /* 0x0000000702001986 */ /* 0x0001e8000c101514 */
[----:B------:R3:W-:Y:S04]  /*19670*/  @P5 STG.E.U16 desc[UR20][R4.64], R16 ;  /* 0x0000001004005986 */ /* 0x0007e8000c101514 */
[----:B------:R-:W4:Y:S01]  /*19680*/  LDL.LU R15, [R1+0x770] ;  /* 0x00077000010f7983 */ /* 0x000f220000300800 */
[----:B0-----:R-:W-:-:S03]  /*19690*/  LEA R2, P6, R6, R84, 0x1 ;  /* 0x0000005406027211 */ /* 0x001fc600078c08ff */
[----:B------:R-:W5:Y:S01]  /*196a0*/  LDL.LU R14, [R1+0x778] ;  /* 0x00077800010e7983 */ /* 0x000f620000300800 */
[C---:B---3--:R-:W-:Y:S01]  /*196b0*/  VIADD R5, R6.reuse, UR7 ;  /* 0x0000000706057c36 */ /* 0x048fe20008000000 */
[----:B------:R-:W-:Y:S02]  /*196c0*/  LEA.HI.X.SX32 R3, R6, R0, 0x1, P6 ;  /* 0x0000000006037211 */ /* 0x000fe400030f0eff */
[----:B------:R-:W-:Y:S02]  /*196d0*/  PRMT R6, R16, 0x7632, R6 ;  /* 0x0000763210067816 */ /* 0x000fe40000000006 */
[----:B------:R-:W-:Y:S02]  /*196e0*/  ISETP.LT.AND P5, PT, R11, UR15, !P0 ;  /* 0x0000000f0b007c0c */ /* 0x000fe4000c7a1270 */
[----:B------:R-:W3:Y:S04]  /*196f0*/  LDL.LU R11, [R1+0x77c] ;  /* 0x00077c00010b7983 */ /* 0x000ee80000300800 */
[----:B------:R0:W-:Y:S01]  /*19700*/  @P4 STG.E.U16 desc[UR20][R2.64], R6 ;  /* 0x0000000602004986 */ /* 0x0001e2000c101514 */
[----:B------:R-:W-:-:S03]  /*19710*/  ISETP.LT.AND P4, PT, R13, UR15, !P0 ;  /* 0x0000000f0d007c0c */ /* 0x000fc6000c781270 */
[----:B------:R-:W5:Y:S01]  /*19720*/  LDL.LU R13, [R1+0x784] ;  /* 0x00078400010d7983 */ /* 0x000f620000300800 */
[----:B------:R-:W-:Y:S02]  /*19730*/  ISETP.LT.AND P3, PT, R69, UR15, !P0 ;  /* 0x0000000f45007c0c */ /* 0x000fe4000c761270 */
[----:B------:R-:W-:Y:S02]  /*19740*/  LEA R4, P6, R5, R84, 0x1 ;  /* 0x0000005405047211 */ /* 0x000fe400078c08ff */
[----:B------:R-:W-:Y:S01]  /*19750*/  F2FP.F16.F32.PACK_AB R18, R19, R18 ;  /* 0x000000121312723e */ /* 0x000fe200000000ff */
[C---:B0-----:R-:W-:Y:S01]  /*19760*/  VIADD R3, R5.reuse, UR7 ;  /* 0x0000000705037c36 */ /* 0x041fe20008000000 */
[----:B------:R-:W-:Y:S02]  /*19770*/  LEA.HI.X.SX32 R5, R5, R0, 0x1, P6 ;  /* 0x0000000005057211 */ /* 0x000fe400030f0eff */
[----:B------:R-:W-:Y:S01]  /*19780*/  ISETP.LT.AND P1, PT, R68, UR15, !P0 ;  /* 0x0000000f44007c0c */ /* 0x000fe2000c721270 */
[C---:B------:R-:W-:Y:S01]  /*19790*/  VIADD R6, R3.reuse, UR7 ;  /* 0x0000000703067c36 */ /* 0x040fe20008000000 */
[----:B------:R-:W-:-:S03]  /*197a0*/  LEA R2, P6, R3, R84, 0x1 ;  /* 0x0000005403027211 */ /* 0x000fc600078c08ff */
[----:B------:R0:W-:Y:S01]  /*197b0*/  @P3 STG.E.U16 desc[UR20][R4.64], R18 ;  /* 0x0000001204003986 */ /* 0x0001e2000c101514 */
[----:B------:R-:W-:Y:S02]  /*197c0*/  LEA.HI.X.SX32 R3, R3, R0, 0x1, P6 ;  /* 0x0000000003037211 */ /* 0x000fe400030f0eff */
[----:B------:R-:W-:Y:S02]  /*197d0*/  PRMT R7, R18, 0x7632, R7 ;  /* 0x0000763212077816 */ /* 0x000fe40000000007 */
[----:B------:R-:W-:Y:S02]  /*197e0*/  F2FP.F16.F32.PACK_AB R20, R21, R20 ;  /* 0x000000141514723e */ /* 0x000fe400000000ff */
[----:B0-----:R-:W-:-:S04]  /*197f0*/  LEA R4, P6, R6, R84, 0x1 ;  /* 0x0000005406047211 */ /* 0x001fc800078c08ff */
[C---:B------:R-:W-:Y:S01]  /*19800*/  LEA.HI.X.SX32 R5, R6.reuse, R0, 0x1, P6 ;  /* 0x0000000006057211 */ /* 0x040fe200030f0eff */
[----:B------:R-:W-:Y:S01]  /*19810*/  VIADD R6, R6, UR7 ;  /* 0x0000000706067c36 */ /* 0x000fe20008000000 */
[----:B------:R0:W-:Y:S04]  /*19820*/  @P2 STG.E.U16 desc[UR20][R2.64], R7 ;  /* 0x0000000702002986 */ /* 0x0001e8000c101514 */
[----:B------:R1:W-:Y:S01]  /*19830*/  @P1 STG.E.U16 desc[UR20][R4.64], R20 ;  /* 0x0000001404001986 */ /* 0x0003e2000c101514 */
[C---:B0-----:R-:W-:Y:S01]  /*19840*/  LEA R2, P6, R6.reuse, R84, 0x1 ;  /* 0x0000005406027211 */ /* 0x041fe200078c08ff */
[----:B-1----:R-:W-:-:S03]  /*19850*/  VIADD R5, R6, UR7 ;  /* 0x0000000706057c36 */ /* 0x002fc60008000000 */
[----:B------:R-:W-:Y:S02]  /*19860*/  LEA.HI.X.SX32 R3, R6, R0, 0x1, P6 ;  /* 0x0000000006037211 */ /* 0x000fe400030f0eff */
[----:B------:R-:W-:Y:S02]  /*19870*/  PRMT R7, R20, 0x7632, R7 ;  /* 0x0000763214077816 */ /* 0x000fe40000000007 */
[C---:B------:R-:W-:Y:S01]  /*19880*/  LEA R4, P6, R5.reuse, R84, 0x1 ;  /* 0x0000005405047211 */ /* 0x040fe200078c08ff */
[----:B------:R-:W-:Y:S01]  /*19890*/  VIADD R6, R5, UR7 ;  /* 0x0000000705067c36 */ /* 0x000fe20008000000 */
[----:B------:R-:W-:Y:S02]  /*198a0*/  F2FP.F16.F32.PACK_AB R22, R23, R22 ;  /* 0x000000161716723e */ /* 0x000fe400000000ff */
[----:B------:R-:W-:Y:S01]  /*198b0*/  LEA.HI.X.SX32 R5, R5, R0, 0x1, P6 ;  /* 0x0000000005057211 */ /* 0x000fe200030f0eff */
[----:B------:R0:W-:Y:S04]  /*198c0*/  @P5 STG.E.U16 desc[UR20][R2.64], R7 ;  /* 0x0000000702005986 */ /* 0x0001e8000c101514 */
[----:B------:R1:W-:Y:S01]  /*198d0*/  @P4 STG.E.U16 desc[UR20][R4.64], R22 ;  /* 0x0000001604004986 */ /* 0x0003e2000c101514 */
[----:B--2---:R-:W-:-:S03]  /*198e0*/  ISETP.LT.AND P3, PT, R9, UR15, !P0 ;  /* 0x0000000f09007c0c */ /* 0x004fc6000c761270 */
[----:B------:R-:W2:Y:S01]  /*198f0*/  LDL.LU R9, [R1+0x788] ;  /* 0x0007880001097983 */ /* 0x000ea20000300800 */
[----:B----4-:R-:W-:-:S03]  /*19900*/  ISETP.LT.AND P2, PT, R15, UR15, !P0 ;  /* 0x0000000f0f007c0c */ /* 0x010fc6000c741270 */
[----:B------:R-:W4:Y:S04]  /*19910*/  LDL.LU R15, [R1+0x798] ;  /* 0x00079800010f7983 */ /* 0x000f280000300800 */
[----:B------:R-:W4:Y:S01]  /*19920*/  LDL.LU R16, [R1+0x794] ;  /* 0x0007940001107983 */ /* 0x000f220000300800 */
[----:B---3--:R-:W-:-:S03]  /*19930*/  ISETP.LT.AND P5, PT, R11, UR15, !P0 ;  /* 0x0000000f0b007c0c */ /* 0x008fc6000c7a1270 */
[----:B------:R-:W3:Y:S01]  /*19940*/  LDL.LU R11, [R1+0x79c] ;  /* 0x00079c00010b7983 */ /* 0x000ee20000300800 */
[----:B-----5:R-:W-:-:S03]  /*19950*/  ISETP.LT.AND P4, PT, R13, UR15, !P0 ;  /* 0x0000000f0d007c0c */ /* 0x020fc6000c781270 */
[----:B------:R-:W5:Y:S01]  /*19960*/  LDL.LU R13, [R1+0x7a0] ;  /* 0x0007a000010d7983 */ /* 0x000f620000300800 */
[----:B------:R-:W-:-:S03]  /*19970*/  ISETP.LT.AND P1, PT, R14, UR15, !P0 ;  /* 0x0000000f0e007c0c */ /* 0x000fc6000c721270 */
[----:B------:R-:W5:Y:S01]  /*19980*/  LDL.LU R14, [R1+0x7a8] ;  /* 0x0007a800010e7983 */ /* 0x000f620000300800 */
[C---:B0-----:R-:W-:Y:S01]  /*19990*/  LEA R2, P6, R6.reuse, R84, 0x1 ;  /* 0x0000005406027211 */ /* 0x041fe200078c08ff */
[----:B-1----:R-:W-:-:S03]  /*199a0*/  VIADD R5, R6, UR7 ;  /* 0x0000000706057c36 */ /* 0x002fc60008000000 */
[----:B------:R-:W-:Y:S02]  /*199b0*/  LEA.HI.X.SX32 R3, R6, R0, 0x1, P6 ;  /* 0x0000000006037211 */ /* 0x000fe400030f0eff */
[----:B------:R-:W-:Y:S01]  /*199c0*/  PRMT R6, R22, 0x7632, R6 ;  /* 0x0000763216067816 */ /* 0x000fe20000000006 */
[C---:B------:R-:W-:Y:S01]  /*199d0*/  VIADD R7, R5.reuse, UR7 ;  /* 0x0000000705077c36 */ /* 0x040fe20008000000 */
[----:B------:R-:W-:Y:S02]  /*199e0*/  LEA R4, P6, R5, R84, 0x1 ;  /* 0x0000005405047211 */ /* 0x000fe400078c08ff */
[----:B------:R-:W-:Y:S01]  /*199f0*/  F2FP.F16.F32.PACK_AB R24, R25, R24 ;  /* 0x000000181918723e */ /* 0x000fe200000000ff */
[----:B------:R0:W-:Y:S01]  /*19a00*/  @P3 STG.E.U16 desc[UR20][R2.64], R6 ;  /* 0x0000000602003986 */ /* 0x0001e2000c101514 */
[----:B------:R-:W-:-:S05]  /*19a10*/  LEA.HI.X.SX32 R5, R5, R0, 0x1, P6 ;  /* 0x0000000005057211 */ /* 0x000fca00030f0eff */
[----:B------:R1:W-:Y:S01]  /*19a20*/  @P2 STG.E.U16 desc[UR20][R4.64], R24 ;  /* 0x0000001804002986 */ /* 0x0003e2000c101514 */
[----:B0-----:R-:W-:-:S04]  /*19a30*/  LEA R2, P6, R7, R84, 0x1 ;  /* 0x0000005407027211 */ /* 0x001fc800078c08ff */
[----:B------:R-:W-:Y:S02]  /*19a40*/  LEA.HI.X.SX32 R3, R7, R0, 0x1, P6 ;  /* 0x0000000007037211 */ /* 0x000fe400030f0eff */
[----:B------:R-:W-:Y:S02]  /*19a50*/  PRMT R6, R24, 0x7632, R6 ;  /* 0x0000763218067816 */ /* 0x000fe40000000006 */
[----:B------:R-:W-:-:S03]  /*19a60*/  F2FP.F16.F32.PACK_AB R26, R27, R26 ;  /* 0x0000001a1b1a723e */ /* 0x000fc600000000ff */
[----:B------:R0:W-:Y:S01]  /*19a70*/  @P1 STG.E.U16 desc[UR20][R2.64], R6 ;  /* 0x0000000602001986 */ /* 0x0001e2000c101514 */
[----:B------:R-:W-:Y:S02]  /*19a80*/  PRMT R8, R26, 0x7632, R8 ;  /* 0x000076321a087816 */ /* 0x000fe40000000008 */
[----:B------:R-:W-:Y:S02]  /*19a90*/  F2FP.F16.F32.PACK_AB R28, R29, R28 ;  /* 0x0000001c1d1c723e */ /* 0x000fe400000000ff */
[----:B--2---:R-:W-:Y:S01]  /*19aa0*/  ISETP.LT.AND P3, PT, R9, UR15, !P0 ;  /* 0x0000000f09007c0c */ /* 0x004fe2000c761270 */
[----:B------:R-:W-:-:S05]  /*19ab0*/  VIADD R9, R7, UR7 ;  /* 0x0000000707097c36 */ /* 0x000fca0008000000 */
[----:B-1----:R-:W-:-:S04]  /*19ac0*/  LEA R4, P6, R9, R84, 0x1 ;  /* 0x0000005409047211 */ /* 0x002fc800078c08ff */
[C---:B------:R-:W-:Y:S01]  /*19ad0*/  LEA.HI.X.SX32 R5, R9.reuse, R0, 0x1, P6 ;  /* 0x0000000009057211 */ /* 0x040fe200030f0eff */
[----:B------:R-:W-:-:S05]  /*19ae0*/  VIADD R9, R9, UR7 ;  /* 0x0000000709097c36 */ /* 0x000fca0008000000 */
[C---:B0-----:R-:W-:Y:S01]  /*19af0*/  LEA R2, P6, R9.reuse, R84, 0x1 ;  /* 0x0000005409027211 */ /* 0x041fe200078c08ff */
[----:B------:R0:W-:Y:S03]  /*19b00*/  @P5 STG.E.U16 desc[UR20][R4.64], R26 ;  /* 0x0000001a04005986 */ /* 0x0001e6000c101514 */
[----:B------:R-:W-:Y:S02]  /*19b10*/  LEA.HI.X.SX32 R3, R9, R0, 0x1, P6 ;  /* 0x0000000009037211 */ /* 0x000fe400030f0eff */
[----:B----4-:R-:W-:Y:S02]  /*19b20*/  ISETP.LT.AND P2, PT, R15, UR15, !P0 ;  /* 0x0000000f0f007c0c */ /* 0x010fe4000c741270 */
[----:B------:R-:W2:Y:S01]  /*19b30*/  LDL.LU R15, [R1+0x7ac] ;  /* 0x0007ac00010f7983 */ /* 0x000ea20000300800 */
[----:B------:R-:W-:Y:S02]  /*19b40*/  ISETP.LT.AND P1, PT, R16, UR15, !P0 ;  /* 0x0000000f10007c0c */ /* 0x000fe4000c721270 */
[----:B---3--:R-:W-:Y:S01]  /*19b50*/  ISETP.LT.AND P5, PT, R11, UR15, !P0 ;  /* 0x0000000f0b007c0c */ /* 0x008fe2000c7a1270 */
[----:B------:R1:W-:Y:S04]  /*19b60*/  @P4 STG.E.U16 desc[UR20][R2.64], R8 ;  /* 0x0000000802004986 */ /* 0x0003e8000c101514 */
[----:B------:R-:W3:Y:S01]  /*19b70*/  LDL.LU R11, [R1+0x7bc] ;  /* 0x0007bc00010b7983 */ /* 0x000ee20000300800 */
[----:B-----5:R-:W-:-:S03]  /*19b80*/  ISETP.LT.AND P4, PT, R13, UR15, !P0 ;  /* 0x0000000f0d007c0c */ /* 0x020fc6000c781270 */
[----:B------:R-:W4:Y:S04]  /*19b90*/  LDL.LU R16, [R1+0x7b8] ;  /* 0x0007b80001107983 */ /* 0x000f280000300800 */
[----:B------:R-:W5:Y:S01]  /*19ba0*/  LDL.LU R13, [R1+0x7c0] ;  /* 0x0007c000010d7983 */ /* 0x000f620000300800 */
[----:B------:R-:W-:-:S05]  /*19bb0*/  VIADD R7, R9, UR7 ;  /* 0x0000000709077c36 */ /* 0x000fca0008000000 */
[----:B0-----:R-:W-:-:S04]  /*19bc0*/  LEA R4, P6, R7, R84, 0x1 ;  /* 0x0000005407047211 */ /* 0x001fc800078c08ff */
[----:B------:R-:W-:-:S05]  /*19bd0*/  LEA.HI.X.SX32 R5, R7, R0, 0x1, P6 ;  /* 0x0000000007057211 */ /* 0x000fca00030f0eff */
[----:B------:R0:W-:Y:S01]  /*19be0*/  @P3 STG.E.U16 desc[UR20][R4.64], R28 ;  /* 0x0000001c04003986 */ /* 0x0001e2000c101514 */
[----:B------:R-:W-:-:S03]  /*19bf0*/  ISETP.LT.AND P3, PT, R14, UR15, !P0 ;  /* 0x0000000f0e007c0c */ /* 0x000fc6000c761270 */
[----:B------:R-:W4:Y:S01]  /*19c00*/  LDL.LU R14, [R1+0x7c4] ;  /* 0x0007c400010e7983 */ /* 0x000f220000300800 */
[----:B------:R-:W-:-:S04]  /*19c10*/  VIADD R9, R7, UR7 ;  /* 0x0000000707097c36 */ /* 0x000fc80008000000 */
[C---:B------:R-:W-:Y:S01]  /*19c20*/  VIADD R7, R9.reuse, UR7 ;  /* 0x0000000709077c36 */ /* 0x040fe20008000000 */
[C---:B-1----:R-:W-:Y:S02]  /*19c30*/  LEA R2, P6, R9.reuse, R84, 0x1 ;  /* 0x0000005409027211 */ /* 0x042fe400078c08ff */
[----:B0-----:R-:W-:Y:S02]  /*19c40*/  PRMT R5, R28, 0x7632, R5 ;  /* 0x000076321c057816 */ /* 0x001fe40000000005 */
[----:B------:R-:W-:Y:S01]  /*19c50*/  LEA.HI.X.SX32 R3, R9, R0, 0x1, P6 ;  /* 0x0000000009037211 */ /* 0x000fe200030f0eff */
[C---:B------:R-:W-:Y:S01]  /*19c60*/  VIADD R9, R7.reuse, UR7 ;  /* 0x0000000707097c36 */ /* 0x040fe20008000000 */
[----:B------:R-:W-:Y:S02]  /*19c70*/  LEA R4, P6, R7, R84, 0x1 ;  /* 0x0000005407047211 */ /* 0x000fe400078c08ff */
[----:B------:R-:W-:Y:S01]  /*19c80*/  F2FP.F16.F32.PACK_AB R30, R31, R30 ;  /* 0x0000001e1f1e723e */ /* 0x000fe200000000ff */
[----:B------:R0:W-:Y:S01]  /*19c90*/  @P2 STG.E.U16 desc[UR20][R2.64], R5 ;  /* 0x0000000502002986 */ /* 0x0001e2000c101514 */
[----:B------:R-:W-:-:S02]  /*19ca0*/  F2FP.F16.F32.PACK_AB R32, R33, R32 ;  /* 0x000000202120723e */ /* 0x000fc400000000ff */
[----:B------:R-:W-:Y:S02]  /*19cb0*/  PRMT R6, R30, 0x7632, R6 ;  /* 0x000076321e067816 */ /* 0x000fe40000000006 */
[----:B0-----:R-:W-:Y:S01]  /*19cc0*/  LEA.HI.X.SX32 R5, R7, R0, 0x1, P6 ;  /* 0x0000000007057211 */ /* 0x001fe200030f0eff */
[C---:B------:R-:W-:Y:S01]  /*19cd0*/  VIADD R7, R9.reuse, UR7 ;  /* 0x0000000709077c36 */ /* 0x040fe20008000000 */
[----:B------:R-:W-:-:S03]  /*19ce0*/  LEA R2, P6, R9, R84, 0x1 ;  /* 0x0000005409027211 */ /* 0x000fc600078c08ff */
[----:B------:R0:W-:Y:S01]  /*19cf0*/  @P1 STG.E.U16 desc[UR20][R4.64], R30 ;  /* 0x0000001e04001986 */ /* 0x0001e2000c101514 */
[----:B------:R-:W-:Y:S02]  /*19d00*/  LEA.HI.X.SX32 R3, R9, R0, 0x1, P6 ;  /* 0x0000000009037211 */ /* 0x000fe400030f0eff */
[----:B0-----:R-:W-:-:S04]  /*19d10*/  LEA R4, P6, R7, R84, 0x1 ;  /* 0x0000005407047211 */ /* 0x001fc800078c08ff */
[C---:B------:R-:W-:Y:S01]  /*19d20*/  LEA.HI.X.SX32 R5, R7.reuse, R0, 0x1, P6 ;  /* 0x0000000007057211 */ /* 0x040fe200030f0eff */
[----:B------:R0:W-:Y:S04]  /*19d30*/  @P5 STG.E.U16 desc[UR20][R2.64], R6 ;  /* 0x0000000602005986 */ /* 0x0001e8000c101514 */
[----:B------:R1:W-:Y:S01]  /*19d40*/  @P4 STG.E.U16 desc[UR20][R4.64], R32 ;  /* 0x0000002004004986 */ /* 0x0003e2000c101514 */
[----:B------:R-:W-:Y:S01]  /*19d50*/  VIADD R7, R7, UR7 ;  /* 0x0000000707077c36 */ /* 0x000fe20008000000 */
[----:B------:R-:W-:-:S04]  /*19d60*/  PRMT R8, R32, 0x7632, R8 ;  /* 0x0000763220087816 */ /* 0x000fc80000000008 */
[----:B0-----:R-:W-:-:S04]  /*19d70*/  LEA R2, P6, R7, R84, 0x1 ;  /* 0x0000005407027211 */ /* 0x001fc800078c08ff */
[----:B------:R-:W-:-:S05]  /*19d80*/  LEA.HI.X.SX32 R3, R7, R0, 0x1, P6 ;  /* 0x0000000007037211 */ /* 0x000fca00030f0eff */
[----:B------:R0:W-:Y:S01]  /*19d90*/  @P3 STG.E.U16 desc[UR20][R2.64], R8 ;  /* 0x0000000802003986 */ /* 0x0001e2000c101514 */
[----:B--2---:R-:W-:-:S03]  /*19da0*/  ISETP.LT.AND P2, PT, R15, UR15, !P0 ;  /* 0x0000000f0f007c0c */ /* 0x004fc6000c741270 */
[----:B------:R-:W2:Y:S01]  /*19db0*/  LDL.LU R15, [R1+0x7cc] ;  /* 0x0007cc00010f7983 */ /* 0x000ea20000300800 */
[----:B---3--:R-:W-:-:S03]  /*19dc0*/  ISETP.LT.AND P1, PT, R11, UR15, !P0 ;  /* 0x0000000f0b007c0c */ /* 0x008fc6000c721270 */
[----:B------:R-:W3:Y:S01]  /*19dd0*/  LDL.LU R11, [R1+0x7d0] ;  /* 0x0007d000010b7983 */ /* 0x000ee20000300800 */
[----:B-----5:R-:W-:-:S03]  /*19de0*/  ISETP.LT.AND P4, PT, R13, UR15, !P0 ;  /* 0x0000000f0d007c0c */ /* 0x020fc6000c781270 */
[----:B------:R-:W5:Y:S04]  /*19df0*/  LDL.LU R13, [R1+0x7c8] ;  /* 0x0007c800010d7983 */ /* 0x000f680000300800 */
[----:B------:R-:W5:Y:S01]  /*19e00*/  LDL.LU R17, [R1+0x7b4] ;  /* 0x0007b40001117983 */ /* 0x000f620000300800 */
[----:B----4-:R-:W-:-:S03]  /*19e10*/  ISETP.LT.AND P3, PT, R14, UR15, !P0 ;  /* 0x0000000f0e007c0c */ /* 0x010fc6000c761270 */
[----:B------:R-:W4:Y:S01]  /*19e20*/  LDL.LU R14, [R1+0x7b0] ;  /* 0x0007b000010e7983 */ /* 0x000f220000300800 */
[----:B------:R-:W-:Y:S01]  /*19e30*/  VIADD R9, R7, UR7 ;  /* 0x0000000707097c36 */ /* 0x000fe20008000000 */
[----:B------:R-:W-:-:S03]  /*19e40*/  F2FP.F16.F32.PACK_AB R34, R35, R34 ;  /* 0x000000222322723e */ /* 0x000fc600000000ff */
[C---:B------:R-:W-:Y:S01]  /*19e50*/  VIADD R7, R9.reuse, UR7 ;  /* 0x0000000709077c36 */ /* 0x040fe20008000000 */
[----:B-1----:R-:W-:-:S04]  /*19e60*/  LEA R4, P6, R9, R84, 0x1 ;  /* 0x0000005409047211 */ /* 0x002fc800078c08ff */
[----:B------:R-:W-:Y:S01]  /*19e70*/  LEA.HI.X.SX32 R5, R9, R0, 0x1, P6 ;  /* 0x0000000009057211 */ /* 0x000fe200030f0eff */
[C---:B------:R-:W-:Y:S01]  /*19e80*/  VIADD R9, R7.reuse, UR7 ;  /* 0x0000000707097c36 */ /* 0x040fe20008000000 */
[C---:B0-----:R-:W-:Y:S02]  /*19e90*/  LEA R2, P6, R7.reuse, R84, 0x1 ;  /* 0x0000005407027211 */ /* 0x041fe400078c08ff */
[----:B------:R-:W-:Y:S01]  /*19ea0*/  ISETP.LT.AND P5, PT, R16, UR15, !P0 ;  /* 0x0000000f10007c0c */ /* 0x000fe2000c7a1270 */
[----:B------:R0:W-:Y:S01]  /*19eb0*/  @P2 STG.E.U16 desc[UR20][R4.64], R34 ;  /* 0x0000002204002986 */ /* 0x0001e2000c101514 */
[----:B------:R-:W-:Y:S02]  /*19ec0*/  LEA.HI.X.SX32 R3, R7, R0, 0x1, P6 ;  /* 0x0000000007037211 */ /* 0x000fe400030f0eff */
[----:B------:R-:W-:Y:S01]  /*19ed0*/  F2FP.F16.F32.PACK_AB R36, R37, R36 ;  /* 0x000000242524723e */ /* 0x000fe200000000ff */
[----:B------:R-:W4:Y:S01]  /*19ee0*/  LDL.LU R16, [R1+0x7a4] ;  /* 0x0007a40001107983 */ /* 0x000f220000300800 */
[----:B0-----:R-:W-:-:S02]  /*19ef0*/  PRMT R5, R34, 0x7632, R5 ;  /* 0x0000763222057816 */ /* 0x001fc40000000005 */
[----:B------:R-:W-:-:S03]  /*19f00*/  LEA R4, P6, R9, R84, 0x1 ;  /* 0x0000005409047211 */ /* 0x000fc600078c08ff */
[----:B------:R0:W-:Y:S01]  /*19f10*/  @P1 STG.E.U16 desc[UR20][R2.64], R5 ;  /* 0x0000000502001986 */ /* 0x0001e2000c101514 */
[C---:B------:R-:W-:Y:S01]  /*19f20*/  VIADD R7, R9.reuse, UR7 ;  /* 0x0000000709077c36 */ /* 0x040fe20008000000 */
[----:B0-----:R-:W-:-:S05]  /*19f30*/  LEA.HI.X.SX32 R5, R9, R0, 0x1, P6 ;  /* 0x0000000009057211 */ /* 0x001fca00030f0eff */
[----:B------:R0:W-:Y:S01]  /*19f40*/  @P5 STG.E.U16 desc[UR20][R4.64], R36 ;  /* 0x0000002404005986 */ /* 0x0001e2000c101514 */
[----:B------:R-:W-:Y:S02]  /*19f50*/  LEA R6, P6, R7, R84, 0x1 ;  /* 0x0000005407067211 */ /* 0x000fe400078c08ff */
[----:B------:R-:W-:Y:S02]  /*19f60*/  PRMT R3, R36, 0x7632, R3 ;  /* 0x0000763224037816 */ /* 0x000fe40000000003 */
[----:B------:R-:W-:Y:S02]  /*19f70*/  F2FP.F16.F32.PACK_AB R38, R39, R38 ;  /* 0x000000262726723e */ /* 0x000fe400000000ff */
[----:B--2---:R-:W-:Y:S02]  /*19f80*/  ISETP.LT.AND P2, PT, R15, UR15, !P0 ;  /* 0x0000000f0f007c0c */ /* 0x004fe4000c741270 */
[----:B------:R-:W2:Y:S01]  /*19f90*/  LDL.LU R15, [R1+0x790] ;  /* 0x00079000010f7983 */ /* 0x000ea20000300800 */
[----:B---3--:R-:W-:Y:S01]  /*19fa0*/  ISETP.LT.AND P1, PT, R11, UR15, !P0 ;  /* 0x0000000f0b007c0c */ /* 0x008fe2000c721270 */
[----:B------:R-:W-:Y:S01]  /*19fb0*/  VIADD R11, R7, UR7 ;  /* 0x00000007070b7c36 */ /* 0x000fe20008000000 */
[----:B-----5:R-:W-:-:S02]  /*19fc0*/  ISETP.LT.AND P5, PT, R13, UR15, !P0 ;  /* 0x0000000f0d007c0c */ /* 0x020fc4000c7a1270 */
[----:B------:R-:W3:Y:S01]  /*19fd0*/  LDL.LU R13, [R1+0x78c] ;  /* 0x00078c00010d7983 */ /* 0x000ee20000300800 */
[----:B------:R-:W-:Y:S02]  /*19fe0*/  LEA.HI.X.SX32 R7, R7, R0, 0x1, P6 ;  /* 0x0000000007077211 */ /* 0x000fe400030f0eff */
[----:B------:R-:W-:-:S04]  /*19ff0*/  LEA R8, P6, R11, R84, 0x1 ;  /* 0x000000540b087211 */ /* 0x000fc800078c08ff */
[----:B------:R-:W-:Y:S01]  /*1a000*/  LEA.HI.X.SX32 R9, R11, R0, 0x1, P6 ;  /* 0x000000000b097211 */ /* 0x000fe200030f0eff */
[----:B------:R1:W-:Y:S04]  /*1a010*/  @P4 STG.E.U16 desc[UR20][R6.64], R3 ;  /* 0x0000000306004986 */ /* 0x0003e8000c101514 */
[----:B------:R5:W-:Y:S01]  /*1a020*/  @P3 STG.E.U16 desc[UR20][R8.64], R38 ;  /* 0x0000002608003986 */ /* 0x000be2000c101514 */
[----:B----4-:R-:W-:-:S03]  /*1a030*/  ISETP.LT.AND P3, PT, R14, UR15, !P0 ;  /* 0x0000000f0e007c0c */ /* 0x010fc6000c761270 */
[----:B------:R-:W4:Y:S01]  /*1a040*/  LDL.LU R14, [R1+0x780] ;  /* 0x00078000010e7983 */ /* 0x000f220000300800 */
[----:B------:R-:W-:-:S04]  /*1a050*/  VIADD R11, R11, UR7 ;  /* 0x000000070b0b7c36 */ /* 0x000fc80008000000 */
[C---:B0-----:R-:W-:Y:S01]  /*1a060*/  VIADD R5, R11.reuse, UR7 ;  /* 0x000000070b057c36 */ /* 0x041fe20008000000 */
[----:B------:R-:W-:-:S04]  /*1a070*/  LEA R2, P6, R11, R84, 0x1 ;  /* 0x000000540b027211 */ /* 0x000fc800078c08ff */
[----:B-1----:R-:W-:Y:S01]  /*1a080*/  LEA.HI.X.SX32 R3, R11, R0, 0x1, P6 ;  /* 0x000000000b037211 */ /* 0x002fe200030f0eff */
[C---:B------:R-:W-:Y:S01]  /*1a090*/  VIADD R7, R5.reuse, UR7 ;  /* 0x0000000705077c36 */ /* 0x040fe20008000000 */
[----:B------:R-:W-:Y:S02]  /*1a0a0*/  LEA R4, P6, R5, R84, 0x1 ;  /* 0x0000005405047211 */ /* 0x000fe400078c08ff */
[----:B------:R-:W-:Y:S02]  /*1a0b0*/  PRMT R10, R38, 0x7632, R10 ;  /* 0x00007632260a7816 */ /* 0x000fe4000000000a */
[----:B------:R-:W-:Y:S02]  /*1a0c0*/  F2FP.F16.F32.PACK_AB R40, R41, R40 ;  /* 0x000000282928723e */ /* 0x000fe400000000ff */
[----:B------:R-:W-:Y:S02]  /*1a0d0*/  LEA.HI.X.SX32 R5, R5, R0, 0x1, P6 ;  /* 0x0000000005057211 */ /* 0x000fe400030f0eff */
[C---:B------:R-:W-:Y:S01]  /*1a0e0*/  LEA R6, P6, R7.reuse, R84, 0x1 ;  /* 0x0000005407067211 */ /* 0x040fe200078c08ff */
[----:B------:R-:W-:Y:S01]  /*1a0f0*/  @P2 STG.E.U16 desc[UR20][R2.64], R10 ;  /* 0x0000000a02002986 */ /* 0x000fe2000c101514 */
[----:B-----5:R-:W-:-:S02]  /*1a100*/  VIADD R9, R7, UR7 ;  /* 0x0000000707097c36 */ /* 0x020fc40008000000 */
[----:B------:R-:W-:Y:S01]  /*1a110*/  LEA.HI.X.SX32 R7, R7, R0, 0x1, P6 ;  /* 0x0000000007077211 */ /* 0x000fe200030f0eff */
[----:B------:R0:W-:Y:S01]  /*1a120*/  @P1 STG.E.U16 desc[UR20][R4.64], R40 ;  /* 0x0000002804001986 */ /* 0x0001e2000c101514 */
[----:B------:R-:W-:Y:S02]  /*1a130*/  ISETP.LT.AND P4, PT, R17, UR15, !P0 ;  /* 0x0000000f11007c0c */ /* 0x000fe4000c781270 */
[----:B------:R-:W-:Y:S01]  /*1a140*/  ISETP.LT.AND P2, PT, R16, UR15, !P0 ;  /* 0x0000000f10007c0c */ /* 0x000fe2000c741270 */
[----:B------:R-:W5:Y:S04]  /*1a150*/  LDL.LU R17, [R1+0x76c] ;  /* 0x00076c0001117983 */ /* 0x000f680000300800 */
[----:B------:R-:W5:Y:S01]  /*1a160*/  LDL.LU R16, [R1+0x768] ;  /* 0x0007680001107983 */ /* 0x000f620000300800 */
[----:B0-----:R-:W-:-:S05]  /*1a170*/  PRMT R5, R40, 0x7632, R5 ;  /* 0x0000763228057816 */ /* 0x001fca0000000005 */
[----:B------:R0:W-:Y:S01]  /*1a180*/  @P5 STG.E.U16 desc[UR20][R6.64], R5 ;  /* 0x0000000506005986 */ /* 0x0001e2000c101514 */
[C---:B------:R-:W-:Y:S01]  /*1a190*/  LEA R8, P6, R9.reuse, R84, 0x1 ;  /* 0x0000005409087211 */ /* 0x040fe200078c08ff */
[----:B------:R-:W-:Y:S01]  /*1a1a0*/  VIADD R3, R9, UR7 ;  /* 0x0000000709037c36 */ /* 0x000fe20008000000 */
[----:B------:R-:W-:Y:S02]  /*1a1b0*/  F2FP.F16.F32.PACK_AB R42, R43, R42 ;  /* 0x0000002a2b2a723e */ /* 0x000fe400000000ff */
[----:B------:R-:W-:-:S05]  /*1a1c0*/  LEA.HI.X.SX32 R9, R9, R0, 0x1, P6 ;  /* 0x0000000009097211 */ /* 0x000fca00030f0eff */
[----:B------:R1:W-:Y:S01]  /*1a1d0*/  @P4 STG.E.U16 desc[UR20][R8.64], R42 ;  /* 0x0000002a08004986 */ /* 0x0003e2000c101514 */
[----:B--2---:R-:W-:-:S03]  /*1a1e0*/  ISETP.LT.AND P1, PT, R15, UR15, !P0 ;  /* 0x0000000f0f007c0c */ /* 0x004fc6000c721270 */
[----:B------:R-:W2:Y:S01]  /*1a1f0*/  LDL.LU R15, [R1+0x75c] ;  /* 0x00075c00010f7983 */ /* 0x000ea20000300800 */
[----:B---3--:R-:W-:-:S03]  /*1a200*/  ISETP.LT.AND P5, PT, R13, UR15, !P0 ;  /* 0x0000000f0d007c0c */ /* 0x008fc6000c7a1270 */
[----:B------:R-:W3:Y:S01]  /*1a210*/  LDL.LU R13, [R1+0x748] ;  /* 0x00074800010d7983 */ /* 0x000ee20000300800 */
[----:B----4-:R-:W-:-:S03]  /*1a220*/  ISETP.LT.AND P4, PT, R14, UR15, !P0 ;  /* 0x0000000f0e007c0c */ /* 0x010fc6000c781270 */
[----:B------:R-:W4:Y:S01]  /*1a230*/  LDL.LU R14, [R1+0x744] ;  /* 0x00074400010e7983 */ /* 0x000f220000300800 */
[C---:B------:R-:W-:Y:S01]  /*1a240*/  VIADD R11, R3.reuse, UR7 ;  /* 0x00000007030b7c36 */ /* 0x040fe20008000000 */
[----:B------:R-:W-:-:S04]  /*1a250*/  LEA R2, P6, R3, R84, 0x1 ;  /* 0x0000005403027211 */ /* 0x000fc800078c08ff */
[----:B------:R-:W-:Y:S02]  /*1a260*/  LEA.HI.X.SX32 R3, R3, R0, 0x1, P6 ;  /* 0x0000000003037211 */ /* 0x000fe400030f0eff */
[----:B------:R-:W-:-:S04]  /*1a270*/  LEA R4, P6, R11, R84, 0x1 ;  /* 0x000000540b047211 */ /* 0x000fc800078c08ff */
[C---:B0-----:R-:W-:Y:S01]  /*1a280*/  LEA.HI.X.SX32 R5, R11.reuse, R0, 0x1, P6 ;  /* 0x000000000b057211 */ /* 0x041fe200030f0eff */
[----:B------:R-:W-:Y:S01]  /*1a290*/  VIADD R11, R11, UR7 ;  /* 0x000000070b0b7c36 */ /* 0x000fe20008000000 */
[----:B------:R-:W-:-:S03]  /*1a2a0*/  PRMT R7, R42, 0x7632, R7 ;  /* 0x000076322a077816 */ /* 0x000fc60000000007 */
[C---:B-1----:R-:W-:Y:S01]  /*1a2b0*/  VIADD R9, R11.reuse, UR7 ;  /* 0x000000070b097c36 */ /* 0x042fe20008000000 */
[----:B------:R-:W-:Y:S01]  /*1a2c0*/  LEA R6, P6, R11, R84, 0x1 ;  /* 0x000000540b067211 */ /* 0x000fe200078c08ff */
[----:B------:R0:W-:Y:S01]  /*1a2d0*/  @P3 STG.E.U16 desc[UR20][R2.64], R7 ;  /* 0x0000000702003986 */ /* 0x0001e2000c101514 */
[----:B------:R-:W-:Y:S02]  /*1a2e0*/  F2FP.F16.F32.PACK_AB R44, R45, R44 ;  /* 0x0000002c2d2c723e */ /* 0x000fe400000000ff */
[----:B------:R-:W-:Y:S02]  /*1a2f0*/  F2FP.F16.F32.PACK_AB R46, R47, R46 ;  /* 0x0000002e2f2e723e */ /* 0x000fe400000000ff */
[----:B------:R-:W-:Y:S02]  /*1a300*/  PRMT R10, R44, 0x7632, R10 ;  /* 0x000076322c0a7816 */ /* 0x000fe4000000000a */
[----:B0-----:R-:W-:Y:S02]  /*1a310*/  LEA.HI.X.SX32 R7, R11, R0, 0x1, P6 ;  /* 0x000000000b077211 */ /* 0x001fe400030f0eff */
[C---:B------:R-:W-:Y:S01]  /*1a320*/  LEA R8, P6, R9.reuse, R84, 0x1 ;  /* 0x0000005409087211 */ /* 0x040fe200078c08ff */
[----:B------:R-:W-:Y:S01]  /*1a330*/  VIADD R3, R9, UR7 ;  /* 0x0000000709037c36 */ /* 0x000fe20008000000 */
[----:B-----5:R-:W-:-:S02]  /*1a340*/  ISETP.LT.AND P3, PT, R17, UR15, !P0 ;  /* 0x0000000f11007c0c */ /* 0x020fc4000c761270 */
[----:B------:R-:W-:Y:S01]  /*1a350*/  LEA.HI.X.SX32 R9, R9, R0, 0x1, P6 ;  /* 0x0000000009097211 */ /* 0x000fe200030f0eff */
[----:B------:R0:W-:Y:S01]  /*1a360*/  @P2 STG.E.U16 desc[UR20][R4.64], R44 ;  /* 0x0000002c04002986 */ /* 0x0001e2000c101514 */
[----:B------:R-:W-:-:S03]  /*1a370*/  ISETP.LT.AND P2, PT, R16, UR15, !P0 ;  /* 0x0000000f10007c0c */ /* 0x000fc6000c741270 */
[----:B------:R-:W5:Y:S04]  /*1a380*/  LDL.LU R17, [R1+0x72c] ;  /* 0x00072c0001117983 */ /* 0x000f680000300800 */
[----:B------:R-:W-:Y:S04]  /*1a390*/  @P1 STG.E.U16 desc[UR20][R6.64], R10 ;  /* 0x0000000a06001986 */ /* 0x000fe8000c101514 */
[----:B------:R-:W5:Y:S04]  /*1a3a0*/  LDL.LU R16, [R1+0x724] ;  /* 0x0007240001107983 */ /* 0x000f680000300800 */
[----:B------:R1:W-:Y:S01]  /*1a3b0*/  @P5 STG.E.U16 desc[UR20][R8.64], R46 ;  /* 0x0000002e08005986 */ /* 0x0003e2000c101514 */
[C---:B------:R-:W-:Y:S01]  /*1a3c0*/  LEA R2, P6, R3.reuse, R84, 0x1 ;  /* 0x0000005403027211 */ /* 0x040fe200078c08ff */
[----:B0-----:R-:W-:-:S03]  /*1a3d0*/  VIADD R5, R3, UR7 ;  /* 0x0000000703057c36 */ /* 0x001fc60008000000 */
[----:B------:R-:W-:Y:S02]  /*1a3e0*/  LEA.HI.X.SX32 R3, R3, R0, 0x1, P6 ;  /* 0x0000000003037211 */ /* 0x000fe400030f0eff */
[----:B-1----:R-:W-:-:S05]  /*1a3f0*/  PRMT R9, R46, 0x7632, R9 ;  /* 0x000076322e097816 */ /* 0x002fca0000000009 */
[----:B------:R0:W-:Y:S01]  /*1a400*/  @P4 STG.E.U16 desc[UR20][R2.64], R9 ;  /* 0x0000000902004986 */ /* 0x0001e2000c101514 */
[----:B--2---:R-:W-:-:S03]  /*1a410*/  ISETP.LT.AND P1, PT, R15, UR15, !P0 ;  /* 0x0000000f0f007c0c */ /* 0x004fc6000c721270 */
[----:B------:R-:W2:Y:S01]  /*1a420*/  LDL.LU R15, [R1+0x720] ;  /* 0x00072000010f7983 */ /* 0x000ea20000300800 */
[----:B---3--:R-:W-:-:S03]  /*1a430*/  ISETP.LT.AND P5, PT, R13, UR15, !P0 ;  /* 0x0000000f0d007c0c */ /* 0x008fc6000c7a1270 */
[----:B------:R-:W3:Y:S01]  /*1a440*/  LDL.LU R13, [R1+0x718] ;  /* 0x00071800010d7983 */ /* 0x000ee20000300800 */
[----:B----4-:R-:W-:-:S03]  /*1a450*/  ISETP.LT.AND P4, PT, R14, UR15, !P0 ;  /* 0x0000000f0e007c0c */ /* 0x010fc6000c781270 */
[----:B------:R-:W4:Y:S01]  /*1a460*/  LDL.LU R14, [R1+0x714] ;  /* 0x00071400010e7983 */ /* 0x000f220000300800 */
[C---:B------:R-:W-:Y:S01]  /*1a470*/  LEA R4, P6, R5.reuse, R84, 0x1 ;  /* 0x0000005405047211 */ /* 0x040fe200078c08ff */
[----:B------:R-:W-:-:S03]  /*1a480*/  VIADD R7, R5, UR7 ;  /* 0x0000000705077c36 */ /* 0x000fc60008000000 */
[----:B------:R-:W-:Y:S01]  /*1a490*/  LEA.HI.X.SX32 R5, R5, R0, 0x1, P6 ;  /* 0x0000000005057211 */ /* 0x000fe200030f0eff */
[C---:B------:R-:W-:Y:S01]  /*1a4a0*/  VIADD R11, R7.reuse, UR7 ;  /* 0x00000007070b7c36 */ /* 0x040fe20008000000 */
[----:B------:R-:W-:-:S04]  /*1a4b0*/  LEA R6, P6, R7, R84, 0x1 ;  /* 0x0000005407067211 */ /* 0x000fc800078c08ff */
[----:B------:R-:W-:Y:S02]  /*1a4c0*/  LEA.HI.X.SX32 R7, R7, R0, 0x1, P6 ;  /* 0x0000000007077211 */ /* 0x000fe400030f0eff */
[----:B------:R-:W-:Y:S02]  /*1a4d0*/  LEA R8, P6, R11, R84, 0x1 ;  /* 0x000000540b087211 */ /* 0x000fe400078c08ff */
[----:B------:R-:W-:Y:S02]  /*1a4e0*/  F2FP.F16.F32.PACK_AB R48, R49, R48 ;  /* 0x000000303130723e */ /* 0x000fe400000000ff */
[C---:B0-----:R-:W-:Y:S01]  /*1a4f0*/  LEA.HI.X.SX32 R9, R11.reuse, R0, 0x1, P6 ;  /* 0x000000000b097211 */ /* 0x041fe200030f0eff */
[----:B------:R-:W-:Y:S01]  /*1a500*/  VIADD R11, R11, UR7 ;  /* 0x000000070b0b7c36 */ /* 0x000fe20008000000 */
[----:B------:R-:W-:Y:S02]  /*1a510*/  PRMT R3, R48, 0x7632, R3 ;  /* 0x0000763230037816 */ /* 0x000fe40000000003 */
[----:B------:R-:W-:-:S02]  /*1a520*/  F2FP.F16.F32.PACK_AB R50, R51, R50 ;  /* 0x000000323332723e */ /* 0x000fc400000000ff */
[----:B------:R-:W-:Y:S01]  /*1a530*/  LEA R2, P6, R11, R84, 0x1 ;  /* 0x000000540b027211 */ /* 0x000fe200078c08ff */
[----:B------:R-:W-:Y:S01]  /*1a540*/  @P3 STG.E.U16 desc[UR20][R4.64], R48 ;  /* 0x0000003004003986 */ /* 0x000fe2000c101514 */
[----:B------:R-:W-:-:S03]  /*1a550*/  PRMT R10, R50, 0x7632, R10 ;  /* 0x00007632320a7816 */ /* 0x000fc6000000000a */
[----:B------:R0:W-:Y:S04]  /*1a560*/  @P2 STG.E.U16 desc[UR20][R6.64], R3 ;  /* 0x0000000306002986 */ /* 0x0001e8000c101514 */
[----:B------:R1:W-:Y:S01]  /*1a570*/  @P1 STG.E.U16 desc[UR20][R8.64], R50 ;  /* 0x0000003208001986 */ /* 0x0003e2000c101514 */
[----:B0-----:R-:W-:Y:S02]  /*1a580*/  LEA.HI.X.SX32 R3, R11, R0, 0x1, P6 ;  /* 0x000000000b037211 */ /* 0x001fe400030f0eff */
[----:B-----5:R-:W-:Y:S02]  /*1a590*/  ISETP.LT.AND P3, PT, R17, UR15, !P0 ;  /* 0x0000000f11007c0c */ /* 0x020fe4000c761270 */
[----:B------:R-:W5:Y:S01]  /*1a5a0*/  LDL.LU R17, [R1+0x710] ;  /* 0x0007100001117983 */ /* 0x000f620000300800 */
[----:B------:R-:W-:-:S03]  /*1a5b0*/  ISETP.LT.AND P2, PT, R16, UR15, !P0 ;  /* 0x0000000f10007c0c */ /* 0x000fc6000c741270 */
[----:B------:R0:W-:Y:S01]  /*1a5c0*/  @P5 STG.E.U16 desc[UR20][R2.64], R10 ;  /* 0x0000000a02005986 */ /* 0x0001e2000c101514 */
[----:B------:R-:W-:Y:S01]  /*1a5d0*/  VIADD R5, R11, UR7 ;  /* 0x000000070b057c36 */ /* 0x000fe20008000000 */
[----:B------:R-:W-:-:S04]  /*1a5e0*/  F2FP.F16.F32.PACK_AB R52, R53, R52 ;  /* 0x000000343534723e */ /* 0x000fc800000000ff */
[C---:B------:R-:W-:Y:S01]  /*1a5f0*/  LEA R4, P6, R5.reuse, R84, 0x1 ;  /* 0x0000005405047211 */ /* 0x040fe200078c08ff */
[----:B------:R-:W-:-:S03]  /*1a600*/  VIADD R7, R5, UR7 ;  /* 0x0000000705077c36 */ /* 0x000fc60008000000 */
[----:B------:R-:W-:-:S05]  /*1a610*/  LEA.HI.X.SX32 R5, R5, R0, 0x1, P6 ;  /* 0x0000000005057211 */ /* 0x000fca00030f0eff */
[----:B------:R0:W-:Y:S01]  /*1a620*/  @P4 STG.E.U16 desc[UR20][R4.64], R52 ;  /* 0x0000003404004986 */ /* 0x0001e2000c101514 */
[----:B--2---:R-:W-:-:S03]  /*1a630*/  ISETP.LT.AND P1, PT, R15, UR15, !P0 ;  /* 0x0000000f0f007c0c */ /* 0x004fc6000c721270 */
[----:B------:R-:W2:Y:S04]  /*1a640*/  LDL.LU R15, [R1+0x704] ;  /* 0x00070400010f7983 */ /* 0x000ea80000300800 */
[----:B------:R-:W2:Y:S01]  /*1a650*/  LDL.LU R16, [R1+0x700] ;  /* 0x0007000001107983 */ /* 0x000ea20000300800 */
[----:B---3--:R-:W-:-:S03]  /*1a660*/  ISETP.LT.AND P5, PT, R13, UR15, !P0 ;  /* 0x0000000f0d007c0c */ /* 0x008fc6000c7a1270 */
[----:B------:R-:W3:Y:S01]  /*1a670*/  LDL.LU R13, [R1+0x6fc] ;  /* 0x0006fc00010d7983 */ /* 0x000ee20000300800 */
[----:B----4-:R-:W-:-:S03]  /*1a680*/  ISETP.LT.AND P4, PT, R14, UR15, !P0 ;  /* 0x0000000f0e007c0c */ /* 0x010fc6000c781270 */
[----:B------:R-:W4:Y:S01]  /*1a690*/  LDL.LU R14, [R1+0x6f8] ;  /* 0x0006f800010e7983 */ /* 0x000f220000300800 */
[C---:B------:R-:W-:Y:S01]  /*1a6a0*/  LEA R6, P6, R7.reuse, R84, 0x1 ;  /* 0x0000005407067211 */ /* 0x040fe200078c08ff */
[----:B-1----:R-:W-:-:S03]  /*1a6b0*/  VIADD R9, R7, UR7 ;  /* 0x0000000707097c36 */ /* 0x002fc60008000000 */
[----:B------:R-:W-:Y:S01]  /*1a6c0*/  LEA.HI.X.SX32 R7, R7, R0, 0x1, P6 ;  /* 0x0000000007077211 */ /* 0x000fe200030f0eff */
[C---:B0-----:R-:W-:Y:S01]  /*1a6d0*/  VIADD R3, R9.reuse, UR7 ;  /* 0x0000000709037c36 */ /* 0x041fe20008000000 */
[----:B------:R-:W-:-:S03]  /*1a6e0*/  LEA R8, P6, R9, R84, 0x1 ;  /* 0x0000005409087211 */ /* 0x000fc600078c08ff */
[----:B------:R-:W-:Y:S01]  /*1a6f0*/  VIADD R11, R3, UR7 ;  /* 0x00000007030b7c36 */ /* 0x000fe20008000000 */
[----:B------:R-:W-:Y:S02]  /*1a700*/  LEA.HI.X.SX32 R9, R9, R0, 0x1, P6 ;  /* 0x0000000009097211 */ /* 0x000fe400030f0eff */
[----:B------:R-:W-:Y:S02]  /*1a710*/  LEA R2, P6, R3, R84, 0x1 ;  /* 0x0000005403027211 */ /* 0x000fe400078c08ff */
[----:B------:R-:W-:Y:S02]  /*1a720*/  PRMT R5, R52, 0x7632, R5 ;  /* 0x0000763234057816 */ /* 0x000fe40000000005 */
[----:B------:R-:W-:Y:S02]  /*1a730*/  F2FP.F16.F32.PACK_AB R54, R55, R54 ;  /* 0x000000363736723e */ /* 0x000fe400000000ff */
[----:B------:R-:W-:Y:S02]  /*1a740*/  LEA.HI.X.SX32 R3, R3, R0, 0x1, P6 ;  /* 0x0000000003037211 */ /* 0x000fe400030f0eff */
[----:B------:R-:W-:Y:S01]  /*1a750*/  LEA R4, P6, R11, R84, 0x1 ;  /* 0x000000540b047211 */ /* 0x000fe200078c08ff */
[----:B------:R0:W-:Y:S04]  /*1a760*/  @P3 STG.E.U16 desc[UR20][R6.64], R5 ;  /* 0x0000000506003986 */ /* 0x0001e8000c101514 */
[----:B------:R1:W-:Y:S01]  /*1a770*/  @P2 STG.E.U16 desc[UR20][R8.64], R54 ;  /* 0x0000003608002986 */ /* 0x0003e2000c101514 */
[----:B------:R-:W-:-:S02]  /*1a780*/  F2FP.F16.F32.PACK_AB R56, R57, R56 ;  /* 0x000000383938723e */ /* 0x000fc400000000ff */
[----:B0-----:R-:W-:Y:S02]  /*1a790*/  LEA.HI.X.SX32 R5, R11, R0, 0x1, P6 ;  /* 0x000000000b057211 */ /* 0x001fe400030f0eff */
[----:B------:R-:W-:Y:S02]  /*1a7a0*/  PRMT R7, R54, 0x7632, R7 ;  /* 0x0000763236077816 */ /* 0x000fe40000000007 */
[----:B-----5:R-:W-:Y:S02]  /*1a7b0*/  ISETP.LT.AND P3, PT, R17, UR15, !P0 ;  /* 0x0000000f11007c0c */ /* 0x020fe4000c761270 */
[----:B------:R-:W5:Y:S01]  /*1a7c0*/  LDL.LU R17, [R1+0x6f4] ;  /* 0x0006f40001117983 */ /* 0x000f620000300800 */
[----:B------:R-:W-:-:S03]  /*1a7d0*/  VIADD R11, R11, UR7 ;  /* 0x000000070b0b7c36 */ /* 0x000fc60008000000 */
[----:B------:R0:W-:Y:S01]  /*1a7e0*/  @P1 STG.E.U16 desc[UR20][R2.64], R7 ;  /* 0x0000000702001986 */ /* 0x0001e2000c101514 */
[----:B-1----:R-:W-:-:S03]  /*1a7f0*/  VIADD R9, R11, UR7 ;  /* 0x000000070b097c36 */ /* 0x002fc60008000000 */
[----:B------:R1:W-:Y:S01]  /*1a800*/  @P5 STG.E.U16 desc[UR20][R4.64], R56 ;  /* 0x0000003804005986 */ /* 0x0003e2000c101514 */
[----:B------:R-:W-:-:S04]  /*1a810*/  LEA R6, P5, R11, R84, 0x1 ;  /* 0x000000540b067211 */ /* 0x000fc800078a08ff */
[----:B0-----:R-:W-:Y:S02]  /*1a820*/  LEA.HI.X.SX32 R7, R11, R0, 0x1, P5 ;  /* 0x000000000b077211 */ /* 0x001fe400028f0eff */
[C---:B------:R-:W-:Y:S01]  /*1a830*/  LEA R8, P5, R9.reuse, R84, 0x1 ;  /* 0x0000005409087211 */ /* 0x040fe200078a08ff */
[----:B------:R-:W-:-:S03]  /*1a840*/  VIADD R3, R9, UR7 ;  /* 0x0000000709037c36 */ /* 0x000fc60008000000 */
[----:B------:R-:W-:Y:S02]  /*1a850*/  LEA.HI.X.SX32 R9, R9, R0, 0x1, P5 ;  /* 0x0000000009097211 */ /* 0x000fe400028f0eff */
[----:B--2---:R-:W-:Y:S02]  /*1a860*/  ISETP.LT.AND P2, PT, R15, UR15, !P0 ;  /* 0x0000000f0f007c0c */ /* 0x004fe4000c741270 */
[----:B------:R-:W2:Y:S01]  /*1a870*/  LDL.LU R15, [R1+0x6f0] ;  /* 0x0006f000010f7983 */ /* 0x000ea20000300800 */
[----:B---3--:R-:W-:-:S03]  /*1a880*/  ISETP.LT.AND P6, PT, R13, UR15, !P0 ;  /* 0x0000000f0d007c0c */ /* 0x008fc6000c7c1270 */
[----:B------:R-:W3:Y:S01]  /*1a890*/  LDL.LU R13, [R1+0x6ec] ;  /* 0x0006ec00010d7983 */ /* 0x000ee20000300800 */
[----:B------:R-:W-:-:S03]  /*1a8a0*/  ISETP.LT.AND P1, PT, R16, UR15, !P0 ;  /* 0x0000000f10007c0c */ /* 0x000fc6000c721270 */
[----:B------:R-:W3:Y:S01]  /*1a8b0*/  LDL.LU R16, [R1+0x6e8] ;  /* 0x0006e80001107983 */ /* 0x000ee20000300800 */
[----:B----4-:R-:W-:-:S03]  /*1a8c0*/  ISETP.LT.AND P5, PT, R14, UR15, !P0 ;  /* 0x0000000f0e007c0c */ /* 0x010fc6000c7a1270 */
[----:B------:R-:W4:Y:S01]  /*1a8d0*/  LDL.LU R14, [R1+0x6e4] ;  /* 0x0006e400010e7983 */ /* 0x000f220000300800 */
[----:B------:R-:W-:Y:S01]  /*1a8e0*/  PRMT R10, R56, 0x7632, R10 ;  /* 0x00007632380a7816 */ /* 0x000fe2000000000a */
[----:B-1----:R-:W-:Y:S01]  /*1a8f0*/  VIADD R5, R3, UR7 ;  /* 0x0000000703057c36 */ /* 0x002fe20008000000 */
[----:B------:R-:W-:-:S03]  /*1a900*/  F2FP.F16.F32.PACK_AB R58, R59, R58 ;  /* 0x0000003a3b3a723e */ /* 0x000fc600000000ff */
[----:B------:R0:W-:Y:S01]  /*1a910*/  @P4 STG.E.U16 desc[UR20][R6.64], R10 ;  /* 0x0000000a06004986 */ /* 0x0001e2000c101514 */
[C---:B------:R-:W-:Y:S02]  /*1a920*/  LEA R2, P4, R3.reuse, R84, 0x1 ;  /* 0x0000005403027211 */ /* 0x040fe400078808ff */
[----:B------:R-:W-:Y:S02]  /*1a930*/  PRMT R12, R58, 0x7632, R12 ;  /* 0x000076323a0c7816 */ /* 0x000fe4000000000c */
[----:B------:R-:W-:Y:S01]  /*1a940*/  LEA.HI.X.SX32 R3, R3, R0, 0x1, P4 ;  /* 0x0000000003037211 */ /* 0x000fe200020f0eff */
[----:B------:R1:W-:Y:S01]  /*1a950*/  @P3 STG.E.U16 desc[UR20][R8.64], R58 ;  /* 0x0000003a08003986 */ /* 0x0003e2000c101514 */
[C---:B------:R-:W-:Y:S01]  /*1a960*/  LEA R4, P3, R5.reuse, R84, 0x1 ;  /* 0x0000005405047211 */ /* 0x040fe200078608ff */
[----:B0-----:R-:W-:Y:S02]  /*1a970*/  VIADD R7, R5, UR7 ;  /* 0x0000000705077c36 */ /* 0x001fe40008000000 */
[----:B------:R0:W-:Y:S01]  /*1a980*/  @P2 STG.E.U16 desc[UR20][R2.64], R12 ;  /* 0x0000000c02002986 */ /* 0x0001e2000c101514 */
[----:B------:R-:W-:Y:S01]  /*1a990*/  F2FP.F16.F32.PACK_AB R60, R61, R60 ;  /* 0x0000003c3d3c723e */ /* 0x000fe200000000ff */
[C---:B-1----:R-:W-:Y:S01]  /*1a9a0*/  VIADD R9, R7.reuse, UR7 ;  /* 0x0000000707097c36 */ /* 0x042fe20008000000 */
[----:B------:R-:W-:-:S02]  /*1a9b0*/  LEA R6, P2, R7, R84, 0x1 ;  /* 0x0000005407067211 */ /* 0x000fc400078408ff */
[-C--:B------:R-:W-:Y:S01]  /*1a9c0*/  LEA.HI.X.SX32 R5, R5, R0.reuse, 0x1, P3 ;  /* 0x0000000005057211 */ /* 0x080fe200018f0eff */
[----:B------:R-:W-:Y:S01]  /*1a9d0*/  VIADD R11, R9, UR7 ;  /* 0x00000007090b7c36 */ /* 0x000fe20008000000 */
[----:B------:R-:W-:Y:S02]  /*1a9e0*/  LEA.HI.X.SX32 R7, R7, R0, 0x1, P2 ;  /* 0x0000000007077211 */ /* 0x000fe400010f0eff */
[----:B0-----:R-:W-:Y:S01]  /*1a9f0*/  PRMT R3, R60, 0x7632, R3 ;  /* 0x000076323c037816 */ /* 0x001fe20000000003 */
[----:B------:R-:W-:Y:S01]  /*1aa00*/  @P1 STG.E.U16 desc[UR20][R4.64], R60 ;  /* 0x0000003c04001986 */ /* 0x000fe2000c101514 */
[----:B------:R-:W-:-:S03]  /*1aa10*/  LEA R2, P1, R9, R84, 0x1 ;  /* 0x0000005409027211 */ /* 0x000fc600078208ff */
[----:B------:R0:W-:Y:S01]  /*1aa20*/  @P6 STG.E.U16 desc[UR20][R6.64], R3 ;  /* 0x0000000306006986 */ /* 0x0001e2000c101514 */
[----:B------:R-:W-:Y:S02]  /*1aa30*/  LEA R8, P6, R11, R84, 0x1 ;  /* 0x000000540b087211 */ /* 0x000fe400078c08ff */
[----:B-----5:R-:W-:Y:S02]  /*1aa40*/  ISETP.LT.AND P4, PT, R17, UR15, !P0 ;  /* 0x0000000f11007c0c */ /* 0x020fe4000c781270 */
[-C--:B0-----:R-:W-:Y:S02]  /*1aa50*/  LEA.HI.X.SX32 R3, R9, R0.reuse, 0x1, P1 ;  /* 0x0000000009037211 */ /* 0x081fe400008f0eff */
[----:B------:R-:W-:Y:S02]  /*1aa60*/  LEA.HI.X.SX32 R9, R11, R0, 0x1, P6 ;  /* 0x000000000b097211 */ /* 0x000fe400030f0eff */
[----:B------:R-:W-:Y:S02]  /*1aa70*/  F2FP.F16.F32.PACK_AB R62, R63, R62 ;  /* 0x0000003e3f3e723e */ /* 0x000fe400000000ff */
[----:B------:R-:W-:-:S02]  /*1aa80*/  F2FP.F16.F32.PACK_AB R64, R65, R64 ;  /* 0x000000404140723e */ /* 0x000fc400000000ff */
[----:B------:R-:W-:Y:S01]  /*1aa90*/  F2FP.F16.F32.PACK_AB R66, R67, R66 ;  /* 0x000000424342723e */ /* 0x000fe200000000ff */
[----:B------:R0:W-:Y:S03]  /*1aaa0*/  @P5 STG.E.U16 desc[UR20][R2.64], R62 ;  /* 0x0000003e02005986 */ /* 0x0001e6000c101514 */
[----:B------:R-:W-:Y:S02]  /*1aab0*/  PRMT R42, R66, 0x7632, R42 ;  /* 0x00007632422a7816 */ /* 0x000fe4000000002a */
[----:B0-----:R-:W-:Y:S02]  /*1aac0*/  PRMT R3, R64, 0x7632, R3 ;  /* 0x0000763240037816 */ /* 0x001fe40000000003 */
[----:B--2---:R-:W-:Y:S02]  /*1aad0*/  ISETP.LT.AND P3, PT, R15, UR15, !P0 ;  /* 0x0000000f0f007c0c */ /* 0x004fe4000c761270 */
[----:B---3--:R-:W-:Y:S01]  /*1aae0*/  ISETP.LT.AND P2, PT, R13, UR15, !P0 ;  /* 0x0000000f0d007c0c */ /* 0x008fe2000c741270 */
[----:B------:R-:W-:-:S04]  /*1aaf0*/  VIADD R13, R11, UR7 ;  /* 0x000000070b0d7c36 */ /* 0x000fc80008000000 */
[C---:B------:R-:W-:Y:S01]  /*1ab00*/  VIADD R15, R13.reuse, UR7 ;  /* 0x000000070d0f7c36 */ /* 0x040fe20008000000 */
[----:B------:R-:W-:-:S03]  /*1ab10*/  LEA R4, P1, R13, R84, 0x1 ;  /* 0x000000540d047211 */ /* 0x000fc600078208ff */
[C---:B------:R-:W-:Y:S01]  /*1ab20*/  VIADD R17, R15.reuse, UR7 ;  /* 0x000000070f117c36 */ /* 0x040fe20008000000 */
[----:B------:R-:W-:Y:S02]  /*1ab30*/  LEA R10, P6, R15, R84, 0x1 ;  /* 0x000000540f0a7211 */ /* 0x000fe400078c08ff */
[-C--:B------:R-:W-:Y:S01]  /*1ab40*/  LEA.HI.X.SX32 R5, R13, R0.reuse, 0x1, P1 ;  /* 0x000000000d057211 */ /* 0x080fe200008f0eff */
[----:B------:R-:W-:Y:S01]  /*1ab50*/  VIADD R13, R17, UR7 ;  /* 0x00000007110d7c36 */ /* 0x000fe20008000000 */
[----:B------:R-:W-:Y:S02]  /*1ab60*/  LEA.HI.X.SX32 R11, R15, R0, 0x1, P6 ;  /* 0x000000000f0b7211 */ /* 0x000fe400030f0eff */
[C---:B------:R-:W-:Y:S02]  /*1ab70*/  LEA R6, P6, R17.reuse, R84, 0x1 ;  /* 0x0000005411067211 */ /* 0x040fe400078c08ff */
[----:B------:R-:W-:Y:S02]  /*1ab80*/  ISETP.LT.AND P1, PT, R16, UR15, !P0 ;  /* 0x0000000f10007c0c */ /* 0x000fe4000c721270 */
[----:B------:R-:W-:-:S02]  /*1ab90*/  LEA.HI.X.SX32 R7, R17, R0, 0x1, P6 ;  /* 0x0000000011077211 */ /* 0x000fc400030f0eff */
[C---:B------:R-:W-:Y:S02]  /*1aba0*/  LEA R84, P6, R13.reuse, R84, 0x1 ;  /* 0x000000540d547211 */ /* 0x040fe400078c08ff */
[----:B----4-:R-:W-:Y:S02]  /*1abb0*/  ISETP.LT.AND P0, PT, R14, UR15, !P0 ;  /* 0x0000000f0e007c0c */ /* 0x010fe4000c701270 */
[----:B------:R-:W-:Y:S02]  /*1abc0*/  LEA.HI.X.SX32 R85, R13, R0, 0x1, P6 ;  /* 0x000000000d557211 */ /* 0x000fe400030f0eff */
[----:B------:R-:W-:-:S05]  /*1abd0*/  PRMT R0, R62, 0x7632, R0 ;  /* 0x000076323e007816 */ /* 0x000fca0000000000 */
[----:B------:R0:W-:Y:S04]  /*1abe0*/  @P4 STG.E.U16 desc[UR20][R8.64], R0 ;  /* 0x0000000008004986 */ /* 0x0001e8000c101514 */
[----:B------:R0:W-:Y:S04]  /*1abf0*/  @P3 STG.E.U16 desc[UR20][R4.64], R64 ;  /* 0x0000004004003986 */ /* 0x0001e8000c101514 */
[----:B------:R0:W-:Y:S04]  /*1ac00*/  @P2 STG.E.U16 desc[UR20][R10.64], R3 ;  /* 0x000000030a002986 */ /* 0x0001e8000c101514 */
[----:B------:R0:W-:Y:S04]  /*1ac10*/  @P1 STG.E.U16 desc[UR20][R6.64], R66 ;  /* 0x0000004206001986 */ /* 0x0001e8000c101514 */
[----:B------:R0:W-:Y:S01]  /*1ac20*/  @P0 STG.E.U16 desc[UR20][R84.64], R42 ;  /* 0x0000002a54000986 */ /* 0x0001e2000c101514 */
[----:B------:R-:W-:Y:S06]  /*1ac30*/  BAR.SYNC.DEFER_BLOCKING 0x0 ;  /* 0x0000000000007b1d */ /* 0x000fec0000010000 */
[----:B------:R-:W-:Y:S05]  /*1ac40*/  BRA.U UP0, `(.L_x_14) ;  /* 0x0000000100a07547 */ /* 0x000fea000b800000 */
[----:B------:R-:W1:Y:S01]  /*1ac50*/  S2UR UR5, SR_CgaCtaId ;  /* 0x00000000000579c3 */ /* 0x000e620000008800 */
[----:B------:R-:W-:Y:S01]  /*1ac60*/  NOP ;  /* 0x0000000000007918 */ /* 0x000fe20000000000 */
[----:B------:R-:W-:Y:S01]  /*1ac70*/  UMOV UR4, 0x50 ;  /* 0x0000005000047882 */ /* 0x000fe20000000000 */
[----:B0-----:R-:W-:Y:S02]  /*1ac80*/  IMAD.U32 R0, RZ, RZ, UR8 ;  /* 0x00000008ff007e24 */ /* 0x001fe4000f8e00ff */
[----:B------:R-:W-:Y:S02]  /*1ac90*/  IMAD.MOV.U32 R3, RZ, RZ, 0xf ;  /* 0x0000000fff037424 */ /* 0x000fe400078e00ff */
[----:B------:R-:W-:Y:S01]  /*1aca0*/  IMAD.MOV.U32 R7, RZ, RZ, 0x1 ;  /* 0x00000001ff077424 */ /* 0x000fe200078e00ff */
[----:B------:R-:W-:-:S04]  /*1acb0*/  LOP3.LUT R0, R0, 0xffff, RZ, 0xc0, !PT ;  /* 0x0000ffff00007812 */ /* 0x000fc800078ec0ff */
[----:B------:R-:W-:-:S05]  /*1acc0*/  SHF.R.U32.HI R0, RZ, 0x5, R0 ;  /* 0x00000005ff007819 */ /* 0x000fca0000011600 */
[----:B------:R-:W-:Y:S01]  /*1acd0*/  VIADD R2, R0, 0x10 ;  /* 0x0000001000027836 */ /* 0x000fe20000000000 */
[----:B------:R-:W-:Y:S01]  /*1ace0*/  SHF.L.U32 R0, R3, R0, RZ ;  /* 0x0000000003007219 */ /* 0x000fe200000006ff */
[----:B-1----:R-:W-:-:S03]  /*1acf0*/  ULEA UR6, UR5, UR4, 0x18 ;  /* 0x0000000405067291 */ /* 0x002fc6000f8ec0ff */
[----:B------:R-:W-:-:S04]  /*1ad00*/  SHF.L.U32 R3, R7, R2, RZ ;  /* 0x0000000207037219 */ /* 0x000fc800000006ff */
[----:B------:R-:W-:Y:S02]  /*1ad10*/  LOP3.LUT R0, R3, R0, RZ, 0xfc, !PT ;  /* 0x0000000003007212 */ /* 0x000fe400078efcff */
[----:B------:R-:W0:Y:S02]  /*1ad20*/  LDS R5, [UR6] ;  /* 0x00000006ff057984 */ /* 0x000e240008000800 */
[C---:B------:R-:W-:Y:S02]  /*1ad30*/  LOP3.LUT R2, R0.reuse, 0xffff, RZ, 0xc0, !PT ;  /* 0x0000ffff00027812 */ /* 0x040fe400078ec0ff */
[----:B0-----:R-:W-:-:S04]  /*1ad40*/  LOP3.LUT R3, R0, 0xffff, R5, 0x80, !PT ;  /* 0x0000ffff00037812 */ /* 0x001fc800078e8005 */
[----:B------:R-:W-:-:S13]  /*1ad50*/  ISETP.NE.AND P0, PT, R3, R2, PT ;  /* 0x000000020300720c */ /* 0x000fda0003f05270 */
[----:B------:R-:W-:Y:S05]  /*1ad60*/  @P0 BRA `(.L_x_15) ;  /* 0x0000000000500947 */ /* 0x000fea0003800000 */
[----:B------:R-:W-:Y:S02]  /*1ad70*/  SHF.R.U32.HI R5, RZ, 0x10, R5 ;  /* 0x00000010ff057819 */ /* 0x000fe40000011605 */
[----:B------:R-:W-:-:S04]  /*1ad80*/  SHF.R.U32.HI R2, RZ, 0x10, R0 ;  /* 0x00000010ff027819 */ /* 0x000fc80000011600 */
[----:B------:R-:W-:-:S04]  /*1ad90*/  LOP3.LUT R5, R5, R2, RZ, 0xc0, !PT ;  /* 0x0000000205057212 */ /* 0x000fc800078ec0ff */
[----:B------:R-:W-:-:S13]  /*1ada0*/  ISETP.NE.AND P0, PT, R5, R2, PT ;  /* 0x000000020500720c */ /* 0x000fda0003f05270 */
[----:B------:R-:W-:Y:S05]  /*1adb0*/  @P0 BRA `(.L_x_16) ;  /* 0x0000000000300947 */ /* 0x000fea0003800000 */
[----:B------:R-:W-:Y:S01]  /*1adc0*/  R2UR UR4, R0 ;  /* 0x00000000000472ca */ /* 0x000fe200000e0000 */
[----:B------:R-:W-:Y:S01]  /*1add0*/  VOTEU.ANY UR5, UPT, PT ;  /* 0x0000000000057886 */ /* 0x000fe200038e0100 */
[----:B------:R-:W0:Y:S01]  /*1ade0*/  S2R R0, SR_LANEID ;  /* 0x0000000000007919 */ /* 0x000e220000000000 */
[----:B------:R-:W-:-:S10]  /*1adf0*/  UFLO.U32 UR5, UR5 ;  /* 0x00000005000572bd */ /* 0x000fd400080e0000 */
[----:B------:R-:W-:-:S06]  /*1ae00*/  ULOP3.LUT UR4, URZ, UR4, URZ, 0x33, !UPT ;  /* 0x00000004ff047292 */ /* 0x000fcc000f8e33ff */
[----:B------:R-:W-:-:S04]  /*1ae10*/  IMAD.U32 R2, RZ, RZ, UR4 ;  /* 0x00000004ff027e24 */ /* 0x000fc8000f8e00ff */
[----:B------:R-:W1:Y:S02]  /*1ae20*/  REDUX UR7, R2 ;  /* 0x00000000020773c4 */ /* 0x000e640000000000 */
[----:B------:R2:W-:Y:S01]  /*1ae30*/  UTCATOMSWS.AND URZ, UR4 ;  /* 0x0000000400ff79e3 */ /* 0x0005e20008000000 */
[----:B0-----:R-:W-:Y:S01]  /*1ae40*/  ISETP.EQ.U32.AND P0, PT, R0, UR5, PT ;  /* 0x0000000500007c0c */ /* 0x001fe2000bf02070 */
[----:B-1----:R-:W-:-:S12]  /*1ae50*/  IMAD.U32 R0, RZ, RZ, UR7 ;  /* 0x00000007ff007e24 */ /* 0x002fd8000f8e00ff */
[----:B------:R2:W-:Y:S01]  /*1ae60*/  @P0 ATOMS.AND RZ, [UR6], R0 ;  /* 0x00000000ffff098c */ /* 0x0005e2000a800006 */
[----:B------:R-:W-:Y:S05]  /*1ae70*/  BRA `(.L_x_14) ;  /* 0x0000000000147947 */ /* 0x000fea0003800000 */
.L_x_16:
[----:B------:R-:W-:-:S07]  /*1ae80*/  MOV R2, 0x1aea0 ;  /* 0x0001aea000027802 */ /* 0x000fce0000000f00 */
[----:B------:R-:W-:Y:S05]  /*1ae90*/  CALL.REL.NOINC `($__internal_0_$__cuda_sm10x_tcgen05_guardrail_trap_col_being_dealloced_not_returned_by_alloc) ;  /* 0x00000000002c7944 */ /* 0x000fea0003c00000 */
[----:B------:R-:W-:Y:S05]  /*1aea0*/  BRA `(.L_x_14) ;  /* 0x0000000000087947 */ /* 0x000fea0003800000 */
.L_x_15:
[----:B------:R-:W-:-:S07]  /*1aeb0*/  MOV R2, 0x1aed0 ;  /* 0x0001aed000027802 */ /* 0x000fce0000000f00 */
[----:B------:R-:W-:Y:S05]  /*1aec0*/  CALL.REL.NOINC `($__internal_2_$__cuda_sm10x_tcgen05_guardrail_trap_unallocated_columns_being_dealloced) ;  /* 0x0000000000387944 */ /* 0x000fea0003c00000 */
.L_x_14:
[----:B------:R-:W-:Y:S01]  /*1aed0*/  NOP ;  /* 0x0000000000007918 */ /* 0x000fe20000000000 */
[----:B--2---:R-:W-:Y:S05]  /*1aee0*/  EXIT ;  /* 0x000000000000794d */ /* 0x004fea0003800000 */
.L_x_9:
[----:B------:R-:W0:Y:S02]  /*1aef0*/  SYNCS.PHASECHK.TRANS64.TRYWAIT P3, [UR6], R5 ;  /* 0x00000005ff0075a7 */ /* 0x000e240008061106 */
[----:B0-----:R-:W-:Y:S05]  /*1af00*/  @!P3 BRA `(.L_x_9) ;  /* 0xfffffffc00f8b947 */ /* 0x001fea000383ffff */
[----:B------:R-:W-:Y:S05]  /*1af10*/  BRA `(.L_x_17) ;  /* 0xffffffa800107947 */ /* 0x000fea000383ffff */
.L_x_13:
[----:B------:R-:W0:Y:S02]  /*1af20*/  SYNCS.PHASECHK.TRANS64.TRYWAIT P1, [UR6], R2 ;  /* 0x00000002ff0075a7 */ /* 0x000e240008021106 */
[----:B0-----:R-:W-:Y:S05]  /*1af30*/  @!P1 BRA `(.L_x_13) ;  /* 0xfffffffc00f89947 */ /* 0x001fea000383ffff */
[----:B------:R-:W-:Y:S05]  /*1af40*/  BRA `(.L_x_12) ;  /* 0xffffffe000447947 */ /* 0x000fea000383ffff */
        .weak           $__internal_0_$__cuda_sm10x_tcgen05_guardrail_trap_col_being_dealloced_not_returned_by_alloc
        .type           $__internal_0_$__cuda_sm10x_tcgen05_guardrail_trap_col_being_dealloced_not_returned_by_alloc,@function
        .size           $__internal_0_$__cuda_sm10x_tcgen05_guardrail_trap_col_being_dealloced_not_returned_by_alloc,($__internal_1_$__cuda_sm10x_tcgen05_guardrail_trap_phase_invalid_during_alloc - $__internal_0_$__cuda_sm10x_tcgen05_guardrail_trap_col_being_dealloced_not_returned_by_alloc)
$__internal_0_$__cuda_sm10x_tcgen05_guardrail_trap_col_being_dealloced_not_returned_by_alloc:
[----:B------:R-:W-:Y:S05]  /*1af50*/  BPT.TRAP 0x1 ;  /* 0x000000040000795c */ /* 0x000fea0000300000 */
[----:B------:R-:W-:-:S04]  /*1af60*/  IMAD.MOV.U32 R3, RZ, RZ, 0x0 ;  /* 0x00000000ff037424 */ /* 0x000fc800078e00ff */
[----:B------:R-:W-:Y:S05]  /*1af70*/  RET.REL.NODEC R2 `(matmul_kernel) ;  /* 0xfffffe5002207950 */ /* 0x000fea0003c3ffff */
        .weak           $__internal_1_$__cuda_sm10x_tcgen05_guardrail_trap_phase_invalid_during_alloc
        .type           $__internal_1_$__cuda_sm10x_tcgen05_guardrail_trap_phase_invalid_during_alloc,@function
        .size           $__internal_1_$__cuda_sm10x_tcgen05_guardrail_trap_phase_invalid_during_alloc,($__internal_2_$__cuda_sm10x_tcgen05_guardrail_trap_unallocated_columns_being_dealloced - $__internal_1_$__cuda_sm10x_tcgen05_guardrail_trap_phase_invalid_during_alloc)
$__internal_1_$__cuda_sm10x_tcgen05_guardrail_trap_phase_invalid_during_alloc:
[----:B------:R-:W-:Y:S05]  /*1af80*/  BPT.TRAP 0x1 ;  /* 0x000000040000795c */ /* 0x000fea0000300000 */
[----:B------:R-:W-:-:S04]  /*1af90*/  IMAD.MOV.U32 R3, RZ, RZ, 0x0 ;  /* 0x00000000ff037424 */ /* 0x000fc800078e00ff */
[----:B------:R-:W-:Y:S05]  /*1afa0*/  RET.REL.NODEC R2 `(matmul_kernel) ;  /* 0xfffffe5002147950 */ /* 0x000fea0003c3ffff */
        .weak           $__internal_2_$__cuda_sm10x_tcgen05_guardrail_trap_unallocated_columns_being_dealloced
        .type           $__internal_2_$__cuda_sm10x_tcgen05_guardrail_trap_unallocated_columns_being_dealloced,@function
        .size           $__internal_2_$__cuda_sm10x_tcgen05_guardrail_trap_unallocated_columns_being_dealloced,(.L_x_21 - $__internal_2_$__cuda_sm10x_tcgen05_guardrail_trap_unallocated_columns_being_dealloced)
$__internal_2_$__cuda_sm10x_tcgen05_guardrail_trap_unallocated_columns_being_dealloced:
[----:B------:R-:W-:Y:S05]  /*1afb0*/  BPT.TRAP 0x1 ;  /* 0x000000040000795c */ /* 0x000fea0000300000 */
[----:B------:R-:W-:-:S04]  /*1afc0*/  IMAD.MOV.U32 R3, RZ, RZ, 0x0 ;  /* 0x00000000ff037424 */ /* 0x000fc800078e00ff */
[----:B------:R-:W-:Y:S05]  /*1afd0*/  RET.REL.NODEC R2 `(matmul_kernel) ;  /* 0xfffffe5002087950 */ /* 0x000fea0003c3ffff */
.L_x_18:
[----:B------:R-:W-:-:S00]  /*1afe0*/  BRA `(.L_x_18) ;  /* 0xfffffffc00fc7947 */ /* 0x000fc0000383ffff */
[----:B------:R-:W-:-:S00]  /*1aff0*/  NOP ;  /* 0x0000000000007918 */ /* 0x000fc00000000000 */
        /* <DEDUP_REMOVED lines=8> */
.L_x_21:


//--------------------- .nv.shared.matmul_kernel  --------------------------
	.section	.nv.shared.matmul_kernel,"aw",@nobits
	.sectionflags	@""
	.align	16
	.zero		1024


//--------------------- .nv.shared.reserved.0     --------------------------
	.section	.nv.shared.reserved.0,"aw",@nobits
	.align	8
	.weak		__nv_reservedSMEM_offset_0_alias
	.size		__nv_reservedSMEM_offset_0_alias, 0, 64
	.other		__nv_reservedSMEM_offset_0_alias,@"STO_CUDA_RESERVED_SHARED STV_DEFAULT"
__nv_reservedSMEM_offset_0_alias:
	.zero		0
.nv.shared.reserved.0:
	.zero		64
	.weak		__nv_reservedSMEM_allocation_phase
	.type		__nv_reservedSMEM_allocation_phase,@object
	.size		__nv_reservedSMEM_allocation_phase,(.L_0 - __nv_reservedSMEM_allocation_phase)
__nv_reservedSMEM_allocation_phase:
	.zero		1
.L_0:
	.zero		7
	.weak		__nv_reservedSMEM_devtool_atexit_pc
	.type		__nv_reservedSMEM_devtool_atexit_pc,@object
	.size		__nv_reservedSMEM_devtool_atexit_pc,(__nv_reservedSMEM_allocation_mask - __nv_reservedSMEM_devtool_atexit_pc)
__nv_reservedSMEM_devtool_atexit_pc:
	.zero		8
	.weak		__nv_reservedSMEM_allocation_mask
	.type		__nv_reservedSMEM_allocation_mask,@object
	.size		__nv_reservedSMEM_allocation_mask,(.L_2 - __nv_reservedSMEM_allocation_mask)
__nv_reservedSMEM_allocation_mask:
	.zero		4
.L_2:


//--------------------- .nv.constant0.matmul_kernel --------------------------
	.section	.nv.constant0.matmul_kernel,"a",@progbits
	.sectionflags	@""
	.align	4
.nv.constant0.matmul_kernel:
	.zero		976


//--------------------- SYMBOLS --------------------------

	.type		.nv.reservedSmem.offset0,@object
	.size		.nv.reservedSmem.offset0,0x4
	.type		.nv.reservedSmem.cap,@object
	.size		.nv.reservedSmem.cap,0x4
